	.target	sm_90a

	.elftype	@"ET_EXEC"


//--------------------- .note.nv.tkinfo           --------------------------
	.section	.note.nv.tkinfo,"",@"SHT_NOTE"
	.sectionflags	@"SHF_NOTE_NV_TKINFO"
	.tkinfo
        /*0018*/ 	.word	0x00000002
        /*0030*/ 	.string	""
        /*0030*/ 	.string	"ptxas"
        /*0030*/ 	.string	"Cuda compilation tools, release 13.0, V13.0.88"
        /*0030*/ 	.string	"Build cuda_13.0.r13.0/compiler.36424714_0"
        /*0030*/ 	.string	"-arch sm_90a -m 64 "



//--------------------- .note.nv.cuinfo           --------------------------
	.section	.note.nv.cuinfo,"",@"SHT_NOTE"
	.sectionflags	@"SHF_NOTE_NV_CUINFO"
        /*0018*/ 	.short	0x0002
        /*001a*/ 	.short	0x005a
        /*001c*/ 	.short	0x0082
	.zero		2


//--------------------- .nv.info                  --------------------------
	.section	.nv.info,"",@"SHT_CUDA_INFO"
	.align	4


	//----- nvinfo : EIATTR_REGCOUNT
	.align		4
        /*0000*/ 	.byte	0x04, 0x2f
        /*0002*/ 	.short	(.L_16 - .L_15)
	.align		4
.L_15:
        /*0004*/ 	.word	index@(_ZN7cutlass13device_kernelIN5flash22FlashAttnBwdPreprocessIN4cute5tupleIJNS3_1CILi64EEENS5_ILi256EEEEEENS_10bfloat16_tEfNS_4arch4Sm90ELb1ELb1EEEEEvNT_6ParamsE)
        /*0008*/ 	.word	0x0000007a


	//----- nvinfo : EIATTR_FRAME_SIZE
	.align		4
.L_16:
        /*000c*/ 	.byte	0x04, 0x11
        /*000e*/ 	.short	(.L_18 - .L_17)
	.align		4
.L_17:
        /*0010*/ 	.word	index@(_ZN7cutlass13device_kernelIN5flash22FlashAttnBwdPreprocessIN4cute5tupleIJNS3_1CILi64EEENS5_ILi256EEEEEENS_10bfloat16_tEfNS_4arch4Sm90ELb1ELb1EEEEEvNT_6ParamsE)
        /*0014*/ 	.word	0x00000000


	//----- nvinfo : EIATTR_REGCOUNT
	.align		4
.L_18:
        /*0018*/ 	.byte	0x04, 0x2f
        /*001a*/ 	.short	(.L_20 - .L_19)
	.align		4
.L_19:
        /*001c*/ 	.word	index@(_ZN7cutlass13device_kernelIN5flash11enable_sm90INS1_16FlashAttnBwdSm90INS1_25CollectiveMainloopBwdSm90ILi2ELi1ELi1EN4cute5tupleIJNS5_1CILi1EEES8_S8_EEENS6_IJNS7_ILi64EEENS7_ILi80EEENS7_ILi256EEEEEENS_10bfloat16_tEfNS_4arch4Sm90ELb1ELb0ELb0ELb1ELb0ELb0ELb1ELb1ELi2ELi1ELi1ELi1ELb0EEENS1_24CollectiveEpilogueBwdGQAISD_fSG_Li256ELb1ELb0EEENS1_25SingleTileBwdLPTSchedulerILb1ELi80ELb0EEEEEEEEEvNT_6ParamsE)
        /*0020*/ 	.word	0x000000a8


	//----- nvinfo : EIATTR_FRAME_SIZE
	.align		4
.L_20:
        /*0024*/ 	.byte	0x04, 0x11
        /*0026*/ 	.short	(.L_22 - .L_21)
	.align		4
.L_21:
        /*0028*/ 	.word	index@(_ZN7cutlass13device_kernelIN5flash11enable_sm90INS1_16FlashAttnBwdSm90INS1_25CollectiveMainloopBwdSm90ILi2ELi1ELi1EN4cute5tupleIJNS5_1CILi1EEES8_S8_EEENS6_IJNS7_ILi64EEENS7_ILi80EEENS7_ILi256EEEEEENS_10bfloat16_tEfNS_4arch4Sm90ELb1ELb0ELb0ELb1ELb0ELb0ELb1ELb1ELi2ELi1ELi1ELi1ELb0EEENS1_24CollectiveEpilogueBwdGQAISD_fSG_Li256ELb1ELb0EEENS1_25SingleTileBwdLPTSchedulerILb1ELi80ELb0EEEEEEEEEvNT_6ParamsE)
        /*002c*/ 	.word	0x00000008


	//----- nvinfo : EIATTR_REGCOUNT
	.align		4
.L_22:
        /*0030*/ 	.byte	0x04, 0x2f
        /*0032*/ 	.short	(.L_24 - .L_23)
	.align		4
.L_23:
        /*0034*/ 	.word	index@(_ZN7cutlass13device_kernelIN5flash32FlashAttnBwdPostprocessConvertdQIN4cute5tupleIJNS3_1CILi64EEENS5_ILi256EEEEEENS_10bfloat16_tEfNS_4arch4Sm90ELi256ENS3_8TiledMMAINS3_8MMA_AtomIJNS3_4SM904GMMA27MMA_64x64x16_F32BF16BF16_SSILNSF_5MajorE1ELSH_0ELNSF_7ScaleInE1ELSI_1EEEEEENS3_6LayoutINS4_IJNS5_ILi2EEENS5_ILi1EEESN_EEENS4_IJSN_NS5_ILi0EEESP_EEEEENS4_IJNS3_10UnderscoreESS_SS_EEEEELb1EEEEEvNT_6ParamsE)
        /*0038*/ 	.word	0x00000059


	//----- nvinfo : EIATTR_FRAME_SIZE
	.align		4
.L_24:
        /*003c*/ 	.byte	0x04, 0x11
        /*003e*/ 	.short	(.L_26 - .L_25)
	.align		4
.L_25:
        /*0040*/ 	.word	index@(_ZN7cutlass13device_kernelIN5flash32FlashAttnBwdPostprocessConvertdQIN4cute5tupleIJNS3_1CILi64EEENS5_ILi256EEEEEENS_10bfloat16_tEfNS_4arch4Sm90ELi256ENS3_8TiledMMAINS3_8MMA_AtomIJNS3_4SM904GMMA27MMA_64x64x16_F32BF16BF16_SSILNSF_5MajorE1ELSH_0ELNSF_7ScaleInE1ELSI_1EEEEEENS3_6LayoutINS4_IJNS5_ILi2EEENS5_ILi1EEESN_EEENS4_IJSN_NS5_ILi0EEESP_EEEEENS4_IJNS3_10UnderscoreESS_SS_EEEEELb1EEEEEvNT_6ParamsE)
        /*0044*/ 	.word	0x00000000


	//----- nvinfo : EIATTR_REGCOUNT
	.align		4
.L_26:
        /*0048*/ 	.byte	0x04, 0x2f
        /*004a*/ 	.short	(.L_28 - .L_27)
	.align		4
.L_27:
        /*004c*/ 	.word	index@(_ZN7cutlass13device_kernelIN5flash32FlashAttnBwdPostprocessConvertdQIN4cute5tupleIJNS3_1CILi80EEENS5_ILi256EEEEEENS_10bfloat16_tEfNS_4arch4Sm90ELi256ENS3_8TiledMMAINS3_8MMA_AtomIJNS3_4SM904GMMA27MMA_64x16x16_F32BF16BF16_SSILNSF_5MajorE1ELSH_1ELNSF_7ScaleInE1ELSI_1EEEEEENS3_6LayoutINS4_IJNS5_ILi2EEENS5_ILi1EEESN_EEENS4_IJSN_NS5_ILi0EEESP_EEEEENS4_IJNS3_10UnderscoreESS_SS_EEEEELb1EEEEEvNT_6ParamsE)
        /*0050*/ 	.word	0x0000006d


	//----- nvinfo : EIATTR_FRAME_SIZE
	.align		4
.L_28:
        /*0054*/ 	.byte	0x04, 0x11
        /*0056*/ 	.short	(.L_30 - .L_29)
	.align		4
.L_29:
        /*0058*/ 	.word	index@(_ZN7cutlass13device_kernelIN5flash32FlashAttnBwdPostprocessConvertdQIN4cute5tupleIJNS3_1CILi80EEENS5_ILi256EEEEEENS_10bfloat16_tEfNS_4arch4Sm90ELi256ENS3_8TiledMMAINS3_8MMA_AtomIJNS3_4SM904GMMA27MMA_64x16x16_F32BF16BF16_SSILNSF_5MajorE1ELSH_1ELNSF_7ScaleInE1ELSI_1EEEEEENS3_6LayoutINS4_IJNS5_ILi2EEENS5_ILi1EEESN_EEENS4_IJSN_NS5_ILi0EEESP_EEEEENS4_IJNS3_10UnderscoreESS_SS_EEEEELb1EEEEEvNT_6ParamsE)
        /*005c*/ 	.word	0x00000000


	//----- nvinfo : EIATTR_REGCOUNT
	.align		4
.L_30:
        /*0060*/ 	.byte	0x04, 0x2f
        /*0062*/ 	.short	(.L_32 - .L_31)
	.align		4
.L_31:
        /*0064*/ 	.word	index@(_ZN7cutlass13device_kernelIN5flash11enable_sm90INS1_16FlashAttnBwdSm90INS1_25CollectiveMainloopBwdSm90ILi2ELi1ELi1EN4cute5tupleIJNS5_1CILi1EEES8_S8_EEENS6_IJNS7_ILi64EEENS7_ILi80EEENS7_ILi256EEEEEENS_10bfloat16_tEfNS_4arch4Sm90ELb1ELb0ELb0ELb1ELb0ELb0ELb1ELb1ELi2ELi1ELi1ELi1ELb0EEENS1_21CollectiveEpilogueBwdISD_SE_SG_Li256ELb1ELb1ELi2EEENS1_25SingleTileBwdLPTSchedulerILb1ELi80ELb0EEEEEEEEEvNT_6ParamsE)
        /*0068*/ 	.word	0x000000a8


	//----- nvinfo : EIATTR_FRAME_SIZE
	.align		4
.L_32:
        /*006c*/ 	.byte	0x04, 0x11
        /*006e*/ 	.short	(.L_34 - .L_33)
	.align		4
.L_33:
        /*0070*/ 	.word	index@(_ZN7cutlass13device_kernelIN5flash11enable_sm90INS1_16FlashAttnBwdSm90INS1_25CollectiveMainloopBwdSm90ILi2ELi1ELi1EN4cute5tupleIJNS5_1CILi1EEES8_S8_EEENS6_IJNS7_ILi64EEENS7_ILi80EEENS7_ILi256EEEEEENS_10bfloat16_tEfNS_4arch4Sm90ELb1ELb0ELb0ELb1ELb0ELb0ELb1ELb1ELi2ELi1ELi1ELi1ELb0EEENS1_21CollectiveEpilogueBwdISD_SE_SG_Li256ELb1ELb1ELi2EEENS1_25SingleTileBwdLPTSchedulerILb1ELi80ELb0EEEEEEEEEvNT_6ParamsE)
        /*0074*/ 	.word	0x00000010


	//----- nvinfo : EIATTR_REGCOUNT
	.align		4
.L_34:
        /*0078*/ 	.byte	0x04, 0x2f
        /*007a*/ 	.short	(.L_36 - .L_35)
	.align		4
.L_35:
        /*007c*/ 	.word	index@(_ZN7cutlass13device_kernelIN5flash22FlashAttnBwdPreprocessIN4cute5tupleIJNS3_1CILi64EEENS5_ILi256EEEEEENS_10bfloat16_tEfNS_4arch4Sm90ELb1ELb0EEEEEvNT_6ParamsE)
        /*0080*/ 	.word	0x0000007c


	//----- nvinfo : EIATTR_FRAME_SIZE
	.align		4
.L_36:
        /*0084*/ 	.byte	0x04, 0x11
        /*0086*/ 	.short	(.L_38 - .L_37)
	.align		4
.L_37:
        /*0088*/ 	.word	index@(_ZN7cutlass13device_kernelIN5flash22FlashAttnBwdPreprocessIN4cute5tupleIJNS3_1CILi64EEENS5_ILi256EEEEEENS_10bfloat16_tEfNS_4arch4Sm90ELb1ELb0EEEEEvNT_6ParamsE)
        /*008c*/ 	.word	0x00000000


	//----- nvinfo : EIATTR_REGCOUNT
	.align		4
.L_38:
        /*0090*/ 	.byte	0x04, 0x2f
        /*0092*/ 	.short	(.L_40 - .L_39)
	.align		4
.L_39:
        /*0094*/ 	.word	index@(_ZN7cutlass13device_kernelIN5flash11enable_sm90INS1_16FlashAttnBwdSm90INS1_25CollectiveMainloopBwdSm90ILi2ELi1ELi1EN4cute5tupleIJNS5_1CILi1EEES8_S8_EEENS6_IJNS7_ILi64EEENS7_ILi80EEENS7_ILi256EEEEEENS_10bfloat16_tEfNS_4arch4Sm90ELb1ELb0ELb0ELb0ELb0ELb0ELb1ELb1ELi2ELi1ELi1ELi1ELb0EEENS1_24CollectiveEpilogueBwdGQAISD_fSG_Li256ELb0ELb0EEENS1_25SingleTileBwdLPTSchedulerILb0ELi80ELb0EEEEEEEEEvNT_6ParamsE)
        /*0098*/ 	.word	0x000000a8


	//----- nvinfo : EIATTR_FRAME_SIZE
	.align		4
.L_40:
        /*009c*/ 	.byte	0x04, 0x11
        /*009e*/ 	.short	(.L_42 - .L_41)
	.align		4
.L_41:
        /*00a0*/ 	.word	index@(_ZN7cutlass13device_kernelIN5flash11enable_sm90INS1_16FlashAttnBwdSm90INS1_25CollectiveMainloopBwdSm90ILi2ELi1ELi1EN4cute5tupleIJNS5_1CILi1EEES8_S8_EEENS6_IJNS7_ILi64EEENS7_ILi80EEENS7_ILi256EEEEEENS_10bfloat16_tEfNS_4arch4Sm90ELb1ELb0ELb0ELb0ELb0ELb0ELb1ELb1ELi2ELi1ELi1ELi1ELb0EEENS1_24CollectiveEpilogueBwdGQAISD_fSG_Li256ELb0ELb0EEENS1_25SingleTileBwdLPTSchedulerILb0ELi80ELb0EEEEEEEEEvNT_6ParamsE)
        /*00a4*/ 	.word	0x00000010


	//----- nvinfo : EIATTR_REGCOUNT
	.align		4
.L_42:
        /*00a8*/ 	.byte	0x04, 0x2f
        /*00aa*/ 	.short	(.L_44 - .L_43)
	.align		4
.L_43:
        /*00ac*/ 	.word	index@(_ZN7cutlass13device_kernelIN5flash11enable_sm90INS1_16FlashAttnBwdSm90INS1_25CollectiveMainloopBwdSm90ILi2ELi1ELi1EN4cute5tupleIJNS5_1CILi1EEES8_S8_EEENS6_IJNS7_ILi64EEENS7_ILi80EEENS7_ILi256EEEEEENS_10bfloat16_tEfNS_4arch4Sm90ELb1ELb0ELb0ELb0ELb0ELb0ELb1ELb1ELi2ELi1ELi1ELi1ELb0EEENS1_21CollectiveEpilogueBwdISD_SE_SG_Li256ELb0ELb1ELi2EEENS1_25SingleTileBwdLPTSchedulerILb0ELi80ELb0EEEEEEEEEvNT_6ParamsE)
        /*00b0*/ 	.word	0x000000a8


	//----- nvinfo : EIATTR_FRAME_SIZE
	.align		4
.L_44:
        /*00b4*/ 	.byte	0x04, 0x11
        /*00b6*/ 	.short	(.L_46 - .L_45)
	.align		4
.L_45:
        /*00b8*/ 	.word	index@(_ZN7cutlass13device_kernelIN5flash11enable_sm90INS1_16FlashAttnBwdSm90INS1_25CollectiveMainloopBwdSm90ILi2ELi1ELi1EN4cute5tupleIJNS5_1CILi1EEES8_S8_EEENS6_IJNS7_ILi64EEENS7_ILi80EEENS7_ILi256EEEEEENS_10bfloat16_tEfNS_4arch4Sm90ELb1ELb0ELb0ELb0ELb0ELb0ELb1ELb1ELi2ELi1ELi1ELi1ELb0EEENS1_21CollectiveEpilogueBwdISD_SE_SG_Li256ELb0ELb1ELi2EEENS1_25SingleTileBwdLPTSchedulerILb0ELi80ELb0EEEEEEEEEvNT_6ParamsE)
        /*00bc*/ 	.word	0x00000010


	//----- nvinfo : EIATTR_REGCOUNT
	.align		4
.L_46:
        /*00c0*/ 	.byte	0x04, 0x2f
        /*00c2*/ 	.short	(.L_48 - .L_47)
	.align		4
.L_47:
        /*00c4*/ 	.word	index@(_ZN7cutlass13device_kernelIN5flash11enable_sm90INS1_16FlashAttnBwdSm90INS1_25CollectiveMainloopBwdSm90ILi2ELi1ELi1EN4cute5tupleIJNS5_1CILi1EEES8_S8_EEENS6_IJNS7_ILi64EEENS7_ILi80EEENS7_ILi256EEEEEENS_10bfloat16_tEfNS_4arch4Sm90ELb0ELb1ELb0ELb1ELb0ELb0ELb1ELb1ELi2ELi1ELi1ELi1ELb0EEENS1_24CollectiveEpilogueBwdGQAISD_fSG_Li256ELb1ELb0EEENS1_19SingleTileSchedulerILb1ELb0ELb0ELi80EEEEEEEEEvNT_6ParamsE)
        /*00c8*/ 	.word	0x000000a8


	//----- nvinfo : EIATTR_FRAME_SIZE
	.align		4
.L_48:
        /*00cc*/ 	.byte	0x04, 0x11
        /*00ce*/ 	.short	(.L_50 - .L_49)
	.align		4
.L_49:
        /*00d0*/ 	.word	index@(_ZN7cutlass13device_kernelIN5flash11enable_sm90INS1_16FlashAttnBwdSm90INS1_25CollectiveMainloopBwdSm90ILi2ELi1ELi1EN4cute5tupleIJNS5_1CILi1EEES8_S8_EEENS6_IJNS7_ILi64EEENS7_ILi80EEENS7_ILi256EEEEEENS_10bfloat16_tEfNS_4arch4Sm90ELb0ELb1ELb0ELb1ELb0ELb0ELb1ELb1ELi2ELi1ELi1ELi1ELb0EEENS1_24CollectiveEpilogueBwdGQAISD_fSG_Li256ELb1ELb0EEENS1_19SingleTileSchedulerILb1ELb0ELb0ELi80EEEEEEEEEvNT_6ParamsE)
        /*00d4*/ 	.word	0x00000008


	//----- nvinfo : EIATTR_REGCOUNT
	.align		4
.L_50:
        /*00d8*/ 	.byte	0x04, 0x2f
        /*00da*/ 	.short	(.L_52 - .L_51)
	.align		4
.L_51:
        /*00dc*/ 	.word	index@(_ZN7cutlass13device_kernelIN5flash11enable_sm90INS1_16FlashAttnBwdSm90INS1_25CollectiveMainloopBwdSm90ILi2ELi1ELi1EN4cute5tupleIJNS5_1CILi1EEES8_S8_EEENS6_IJNS7_ILi64EEENS7_ILi80EEENS7_ILi256EEEEEENS_10bfloat16_tEfNS_4arch4Sm90ELb0ELb1ELb0ELb1ELb0ELb0ELb1ELb1ELi2ELi1ELi1ELi1ELb0EEENS1_21CollectiveEpilogueBwdISD_SE_SG_Li256ELb1ELb1ELi2EEENS1_19SingleTileSchedulerILb1ELb0ELb0ELi80EEEEEEEEEvNT_6ParamsE)
        /*00e0*/ 	.word	0x000000a8


	//----- nvinfo : EIATTR_FRAME_SIZE
	.align		4
.L_52:
        /*00e4*/ 	.byte	0x04, 0x11
        /*00e6*/ 	.short	(.L_54 - .L_53)
	.align		4
.L_53:
        /*00e8*/ 	.word	index@(_ZN7cutlass13device_kernelIN5flash11enable_sm90INS1_16FlashAttnBwdSm90INS1_25CollectiveMainloopBwdSm90ILi2ELi1ELi1EN4cute5tupleIJNS5_1CILi1EEES8_S8_EEENS6_IJNS7_ILi64EEENS7_ILi80EEENS7_ILi256EEEEEENS_10bfloat16_tEfNS_4arch4Sm90ELb0ELb1ELb0ELb1ELb0ELb0ELb1ELb1ELi2ELi1ELi1ELi1ELb0EEENS1_21CollectiveEpilogueBwdISD_SE_SG_Li256ELb1ELb1ELi2EEENS1_19SingleTileSchedulerILb1ELb0ELb0ELi80EEEEEEEEEvNT_6ParamsE)
        /*00ec*/ 	.word	0x00000008


	//----- nvinfo : EIATTR_REGCOUNT
	.align		4
.L_54:
        /*00f0*/ 	.byte	0x04, 0x2f
        /*00f2*/ 	.short	(.L_56 - .L_55)
	.align		4
.L_55:
        /*00f4*/ 	.word	index@(_ZN7cutlass13device_kernelIN5flash11enable_sm90INS1_16FlashAttnBwdSm90INS1_25CollectiveMainloopBwdSm90ILi2ELi1ELi1EN4cute5tupleIJNS5_1CILi1EEES8_S8_EEENS6_IJNS7_ILi64EEENS7_ILi80EEENS7_ILi256EEEEEENS_10bfloat16_tEfNS_4arch4Sm90ELb0ELb1ELb0ELb0ELb0ELb0ELb1ELb1ELi2ELi1ELi1ELi1ELb0EEENS1_24CollectiveEpilogueBwdGQAISD_fSG_Li256ELb0ELb0EEENS1_19SingleTileSchedulerILb0ELb0ELb0ELi80EEEEEEEEEvNT_6ParamsE)
        /*00f8*/ 	.word	0x000000a8


	//----- nvinfo : EIATTR_FRAME_SIZE
	.align		4
.L_56:
        /*00fc*/ 	.byte	0x04, 0x11
        /*00fe*/ 	.short	(.L_58 - .L_57)
	.align		4
.L_57:
        /*0100*/ 	.word	index@(_ZN7cutlass13device_kernelIN5flash11enable_sm90INS1_16FlashAttnBwdSm90INS1_25CollectiveMainloopBwdSm90ILi2ELi1ELi1EN4cute5tupleIJNS5_1CILi1EEES8_S8_EEENS6_IJNS7_ILi64EEENS7_ILi80EEENS7_ILi256EEEEEENS_10bfloat16_tEfNS_4arch4Sm90ELb0ELb1ELb0ELb0ELb0ELb0ELb1ELb1ELi2ELi1ELi1ELi1ELb0EEENS1_24CollectiveEpilogueBwdGQAISD_fSG_Li256ELb0ELb0EEENS1_19SingleTileSchedulerILb0ELb0ELb0ELi80EEEEEEEEEvNT_6ParamsE)
        /*0104*/ 	.word	0x00000008


	//----- nvinfo : EIATTR_REGCOUNT
	.align		4
.L_58:
        /*0108*/ 	.byte	0x04, 0x2f
        /*010a*/ 	.short	(.L_60 - .L_59)
	.align		4
.L_59:
        /*010c*/ 	.word	index@(_ZN7cutlass13device_kernelIN5flash11enable_sm90INS1_16FlashAttnBwdSm90INS1_25CollectiveMainloopBwdSm90ILi2ELi1ELi1EN4cute5tupleIJNS5_1CILi1EEES8_S8_EEENS6_IJNS7_ILi64EEENS7_ILi80EEENS7_ILi256EEEEEENS_10bfloat16_tEfNS_4arch4Sm90ELb0ELb1ELb0ELb0ELb0ELb0ELb1ELb1ELi2ELi1ELi1ELi1ELb0EEENS1_21CollectiveEpilogueBwdISD_SE_SG_Li256ELb0ELb1ELi2EEENS1_19SingleTileSchedulerILb0ELb0ELb0ELi80EEEEEEEEEvNT_6ParamsE)
        /*0110*/ 	.word	0x000000a8


	//----- nvinfo : EIATTR_FRAME_SIZE
	.align		4
.L_60:
        /*0114*/ 	.byte	0x04, 0x11
        /*0116*/ 	.short	(.L_62 - .L_61)
	.align		4
.L_61:
        /*0118*/ 	.word	index@(_ZN7cutlass13device_kernelIN5flash11enable_sm90INS1_16FlashAttnBwdSm90INS1_25CollectiveMainloopBwdSm90ILi2ELi1ELi1EN4cute5tupleIJNS5_1CILi1EEES8_S8_EEENS6_IJNS7_ILi64EEENS7_ILi80EEENS7_ILi256EEEEEENS_10bfloat16_tEfNS_4arch4Sm90ELb0ELb1ELb0ELb0ELb0ELb0ELb1ELb1ELi2ELi1ELi1ELi1ELb0EEENS1_21CollectiveEpilogueBwdISD_SE_SG_Li256ELb0ELb1ELi2EEENS1_19SingleTileSchedulerILb0ELb0ELb0ELi80EEEEEEEEEvNT_6ParamsE)
        /*011c*/ 	.word	0x00000008


	//----- nvinfo : EIATTR_REGCOUNT
	.align		4
.L_62:
        /*0120*/ 	.byte	0x04, 0x2f
        /*0122*/ 	.short	(.L_64 - .L_63)
	.align		4
.L_63:
        /*0124*/ 	.word	index@(_ZN7cutlass13device_kernelIN5flash11enable_sm90INS1_16FlashAttnBwdSm90INS1_25CollectiveMainloopBwdSm90ILi2ELi1ELi1EN4cute5tupleIJNS5_1CILi1EEES8_S8_EEENS6_IJNS7_ILi64EEENS7_ILi80EEENS7_ILi256EEEEEENS_10bfloat16_tEfNS_4arch4Sm90ELb0ELb0ELb0ELb1ELb0ELb0ELb1ELb1ELi2ELi1ELi1ELi1ELb0EEENS1_24CollectiveEpilogueBwdGQAISD_fSG_Li256ELb1ELb0EEENS1_19SingleTileSchedulerILb1ELb0ELb0ELi80EEEEEEEEEvNT_6ParamsE)
        /*0128*/ 	.word	0x000000a8


	//----- nvinfo : EIATTR_FRAME_SIZE
	.align		4
.L_64:
        /*012c*/ 	.byte	0x04, 0x11
        /*012e*/ 	.short	(.L_66 - .L_65)
	.align		4
.L_65:
        /*0130*/ 	.word	index@(_ZN7cutlass13device_kernelIN5flash11enable_sm90INS1_16FlashAttnBwdSm90INS1_25CollectiveMainloopBwdSm90ILi2ELi1ELi1EN4cute5tupleIJNS5_1CILi1EEES8_S8_EEENS6_IJNS7_ILi64EEENS7_ILi80EEENS7_ILi256EEEEEENS_10bfloat16_tEfNS_4arch4Sm90ELb0ELb0ELb0ELb1ELb0ELb0ELb1ELb1ELi2ELi1ELi1ELi1ELb0EEENS1_24CollectiveEpilogueBwdGQAISD_fSG_Li256ELb1ELb0EEENS1_19SingleTileSchedulerILb1ELb0ELb0ELi80EEEEEEEEEvNT_6ParamsE)
        /*0134*/ 	.word	0x00000010


	//----- nvinfo : EIATTR_REGCOUNT
	.align		4
.L_66:
        /*0138*/ 	.byte	0x04, 0x2f
        /*013a*/ 	.short	(.L_68 - .L_67)
	.align		4
.L_67:
        /*013c*/ 	.word	index@(_ZN7cutlass13device_kernelIN5flash11enable_sm90INS1_16FlashAttnBwdSm90INS1_25CollectiveMainloopBwdSm90ILi2ELi1ELi1EN4cute5tupleIJNS5_1CILi1EEES8_S8_EEENS6_IJNS7_ILi64EEENS7_ILi80EEENS7_ILi256EEEEEENS_10bfloat16_tEfNS_4arch4Sm90ELb0ELb0ELb0ELb1ELb0ELb0ELb1ELb1ELi2ELi1ELi1ELi1ELb0EEENS1_21CollectiveEpilogueBwdISD_SE_SG_Li256ELb1ELb1ELi2EEENS1_19SingleTileSchedulerILb1ELb0ELb0ELi80EEEEEEEEEvNT_6ParamsE)
        /*0140*/ 	.word	0x000000a8


	//----- nvinfo : EIATTR_FRAME_SIZE
	.align		4
.L_68:
        /*0144*/ 	.byte	0x04, 0x11
        /*0146*/ 	.short	(.L_70 - .L_69)
	.align		4
.L_69:
        /*0148*/ 	.word	index@(_ZN7cutlass13device_kernelIN5flash11enable_sm90INS1_16FlashAttnBwdSm90INS1_25CollectiveMainloopBwdSm90ILi2ELi1ELi1EN4cute5tupleIJNS5_1CILi1EEES8_S8_EEENS6_IJNS7_ILi64EEENS7_ILi80EEENS7_ILi256EEEEEENS_10bfloat16_tEfNS_4arch4Sm90ELb0ELb0ELb0ELb1ELb0ELb0ELb1ELb1ELi2ELi1ELi1ELi1ELb0EEENS1_21CollectiveEpilogueBwdISD_SE_SG_Li256ELb1ELb1ELi2EEENS1_19SingleTileSchedulerILb1ELb0ELb0ELi80EEEEEEEEEvNT_6ParamsE)
        /*014c*/ 	.word	0x00000010


	//----- nvinfo : EIATTR_REGCOUNT
	.align		4
.L_70:
        /*0150*/ 	.byte	0x04, 0x2f
        /*0152*/ 	.short	(.L_72 - .L_71)
	.align		4
.L_71:
        /*0154*/ 	.word	index@(_ZN7cutlass13device_kernelIN5flash11enable_sm90INS1_16FlashAttnBwdSm90INS1_25CollectiveMainloopBwdSm90ILi2ELi1ELi1EN4cute5tupleIJNS5_1CILi1EEES8_S8_EEENS6_IJNS7_ILi64EEENS7_ILi80EEENS7_ILi256EEEEEENS_10bfloat16_tEfNS_4arch4Sm90ELb0ELb0ELb0ELb0ELb0ELb0ELb1ELb1ELi2ELi1ELi1ELi1ELb0EEENS1_24CollectiveEpilogueBwdGQAISD_fSG_Li256ELb0ELb0EEENS1_19SingleTileSchedulerILb0ELb0ELb0ELi80EEEEEEEEEvNT_6ParamsE)
        /*0158*/ 	.word	0x000000a8


	//----- nvinfo : EIATTR_FRAME_SIZE
	.align		4
.L_72:
        /*015c*/ 	.byte	0x04, 0x11
        /*015e*/ 	.short	(.L_74 - .L_73)
	.align		4
.L_73:
        /*0160*/ 	.word	index@(_ZN7cutlass13device_kernelIN5flash11enable_sm90INS1_16FlashAttnBwdSm90INS1_25CollectiveMainloopBwdSm90ILi2ELi1ELi1EN4cute5tupleIJNS5_1CILi1EEES8_S8_EEENS6_IJNS7_ILi64EEENS7_ILi80EEENS7_ILi256EEEEEENS_10bfloat16_tEfNS_4arch4Sm90ELb0ELb0ELb0ELb0ELb0ELb0ELb1ELb1ELi2ELi1ELi1ELi1ELb0EEENS1_24CollectiveEpilogueBwdGQAISD_fSG_Li256ELb0ELb0EEENS1_19SingleTileSchedulerILb0ELb0ELb0ELi80EEEEEEEEEvNT_6ParamsE)
        /*0164*/ 	.word	0x00000008


	//----- nvinfo : EIATTR_REGCOUNT
	.align		4
.L_74:
        /*0168*/ 	.byte	0x04, 0x2f
        /*016a*/ 	.short	(.L_76 - .L_75)
	.align		4
.L_75:
        /*016c*/ 	.word	index@(_ZN7cutlass13device_kernelIN5flash11enable_sm90INS1_16FlashAttnBwdSm90INS1_25CollectiveMainloopBwdSm90ILi2ELi1ELi1EN4cute5tupleIJNS5_1CILi1EEES8_S8_EEENS6_IJNS7_ILi64EEENS7_ILi80EEENS7_ILi256EEEEEENS_10bfloat16_tEfNS_4arch4Sm90ELb0ELb0ELb0ELb0ELb0ELb0ELb1ELb1ELi2ELi1ELi1ELi1ELb0EEENS1_21CollectiveEpilogueBwdISD_SE_SG_Li256ELb0ELb1ELi2EEENS1_19SingleTileSchedulerILb0ELb0ELb0ELi80EEEEEEEEEvNT_6ParamsE)
        /*0170*/ 	.word	0x000000a8


	//----- nvinfo : EIATTR_FRAME_SIZE
	.align		4
.L_76:
        /*0174*/ 	.byte	0x04, 0x11
        /*0176*/ 	.short	(.L_78 - .L_77)
	.align		4
.L_77:
        /*0178*/ 	.word	index@(_ZN7cutlass13device_kernelIN5flash11enable_sm90INS1_16FlashAttnBwdSm90INS1_25CollectiveMainloopBwdSm90ILi2ELi1ELi1EN4cute5tupleIJNS5_1CILi1EEES8_S8_EEENS6_IJNS7_ILi64EEENS7_ILi80EEENS7_ILi256EEEEEENS_10bfloat16_tEfNS_4arch4Sm90ELb0ELb0ELb0ELb0ELb0ELb0ELb1ELb1ELi2ELi1ELi1ELi1ELb0EEENS1_21CollectiveEpilogueBwdISD_SE_SG_Li256ELb0ELb1ELi2EEENS1_19SingleTileSchedulerILb0ELb0ELb0ELi80EEEEEEEEEvNT_6ParamsE)
        /*017c*/ 	.word	0x00000008


	//----- nvinfo : EIATTR_MIN_STACK_SIZE
	.align		4
.L_78:
        /*0180*/ 	.byte	0x04, 0x12
        /*0182*/ 	.short	(.L_80 - .L_79)
	.align		4
.L_79:
        /*0184*/ 	.word	index@(_ZN7cutlass13device_kernelIN5flash11enable_sm90INS1_16FlashAttnBwdSm90INS1_25CollectiveMainloopBwdSm90ILi2ELi1ELi1EN4cute5tupleIJNS5_1CILi1EEES8_S8_EEENS6_IJNS7_ILi64EEENS7_ILi80EEENS7_ILi256EEEEEENS_10bfloat16_tEfNS_4arch4Sm90ELb0ELb0ELb0ELb0ELb0ELb0ELb1ELb1ELi2ELi1ELi1ELi1ELb0EEENS1_21CollectiveEpilogueBwdISD_SE_SG_Li256ELb0ELb1ELi2EEENS1_19SingleTileSchedulerILb0ELb0ELb0ELi80EEEEEEEEEvNT_6ParamsE)
        /*0188*/ 	.word	0x00000008


	//----- nvinfo : EIATTR_MIN_STACK_SIZE
	.align		4
.L_80:
        /*018c*/ 	.byte	0x04, 0x12
        /*018e*/ 	.short	(.L_82 - .L_81)
	.align		4
.L_81:
        /*0190*/ 	.word	index@(_ZN7cutlass13device_kernelIN5flash11enable_sm90INS1_16FlashAttnBwdSm90INS1_25CollectiveMainloopBwdSm90ILi2ELi1ELi1EN4cute5tupleIJNS5_1CILi1EEES8_S8_EEENS6_IJNS7_ILi64EEENS7_ILi80EEENS7_ILi256EEEEEENS_10bfloat16_tEfNS_4arch4Sm90ELb0ELb0ELb0ELb0ELb0ELb0ELb1ELb1ELi2ELi1ELi1ELi1ELb0EEENS1_24CollectiveEpilogueBwdGQAISD_fSG_Li256ELb0ELb0EEENS1_19SingleTileSchedulerILb0ELb0ELb0ELi80EEEEEEEEEvNT_6ParamsE)
        /*0194*/ 	.word	0x00000008


	//----- nvinfo : EIATTR_MIN_STACK_SIZE
	.align		4
.L_82:
        /*0198*/ 	.byte	0x04, 0x12
        /*019a*/ 	.short	(.L_84 - .L_83)
	.align		4
.L_83:
        /*019c*/ 	.word	index@(_ZN7cutlass13device_kernelIN5flash11enable_sm90INS1_16FlashAttnBwdSm90INS1_25CollectiveMainloopBwdSm90ILi2ELi1ELi1EN4cute5tupleIJNS5_1CILi1EEES8_S8_EEENS6_IJNS7_ILi64EEENS7_ILi80EEENS7_ILi256EEEEEENS_10bfloat16_tEfNS_4arch4Sm90ELb0ELb0ELb0ELb1ELb0ELb0ELb1ELb1ELi2ELi1ELi1ELi1ELb0EEENS1_21CollectiveEpilogueBwdISD_SE_SG_Li256ELb1ELb1ELi2EEENS1_19SingleTileSchedulerILb1ELb0ELb0ELi80EEEEEEEEEvNT_6ParamsE)
        /*01a0*/ 	.word	0x00000010


	//----- nvinfo : EIATTR_MIN_STACK_SIZE
	.align		4
.L_84:
        /*01a4*/ 	.byte	0x04, 0x12
        /*01a6*/ 	.short	(.L_86 - .L_85)
	.align		4
.L_85:
        /*01a8*/ 	.word	index@(_ZN7cutlass13device_kernelIN5flash11enable_sm90INS1_16FlashAttnBwdSm90INS1_25CollectiveMainloopBwdSm90ILi2ELi1ELi1EN4cute5tupleIJNS5_1CILi1EEES8_S8_EEENS6_IJNS7_ILi64EEENS7_ILi80EEENS7_ILi256EEEEEENS_10bfloat16_tEfNS_4arch4Sm90ELb0ELb0ELb0ELb1ELb0ELb0ELb1ELb1ELi2ELi1ELi1ELi1ELb0EEENS1_24CollectiveEpilogueBwdGQAISD_fSG_Li256ELb1ELb0EEENS1_19SingleTileSchedulerILb1ELb0ELb0ELi80EEEEEEEEEvNT_6ParamsE)
        /*01ac*/ 	.word	0x00000010


	//----- nvinfo : EIATTR_MIN_STACK_SIZE
	.align		4
.L_86:
        /*01b0*/ 	.byte	0x04, 0x12
        /*01b2*/ 	.short	(.L_88 - .L_87)
	.align		4
.L_87:
        /*01b4*/ 	.word	index@(_ZN7cutlass13device_kernelIN5flash11enable_sm90INS1_16FlashAttnBwdSm90INS1_25CollectiveMainloopBwdSm90ILi2ELi1ELi1EN4cute5tupleIJNS5_1CILi1EEES8_S8_EEENS6_IJNS7_ILi64EEENS7_ILi80EEENS7_ILi256EEEEEENS_10bfloat16_tEfNS_4arch4Sm90ELb0ELb1ELb0ELb0ELb0ELb0ELb1ELb1ELi2ELi1ELi1ELi1ELb0EEENS1_21CollectiveEpilogueBwdISD_SE_SG_Li256ELb0ELb1ELi2EEENS1_19SingleTileSchedulerILb0ELb0ELb0ELi80EEEEEEEEEvNT_6ParamsE)
        /*01b8*/ 	.word	0x00000008


	//----- nvinfo : EIATTR_MIN_STACK_SIZE
	.align		4
.L_88:
        /*01bc*/ 	.byte	0x04, 0x12
        /*01be*/ 	.short	(.L_90 - .L_89)
	.align		4
.L_89:
        /*01c0*/ 	.word	index@(_ZN7cutlass13device_kernelIN5flash11enable_sm90INS1_16FlashAttnBwdSm90INS1_25CollectiveMainloopBwdSm90ILi2ELi1ELi1EN4cute5tupleIJNS5_1CILi1EEES8_S8_EEENS6_IJNS7_ILi64EEENS7_ILi80EEENS7_ILi256EEEEEENS_10bfloat16_tEfNS_4arch4Sm90ELb0ELb1ELb0ELb0ELb0ELb0ELb1ELb1ELi2ELi1ELi1ELi1ELb0EEENS1_24CollectiveEpilogueBwdGQAISD_fSG_Li256ELb0ELb0EEENS1_19SingleTileSchedulerILb0ELb0ELb0ELi80EEEEEEEEEvNT_6ParamsE)
        /*01c4*/ 	.word	0x00000008


	//----- nvinfo : EIATTR_MIN_STACK_SIZE
	.align		4
.L_90:
        /*01c8*/ 	.byte	0x04, 0x12
        /*01ca*/ 	.short	(.L_92 - .L_91)
	.align		4
.L_91:
        /*01cc*/ 	.word	index@(_ZN7cutlass13device_kernelIN5flash11enable_sm90INS1_16FlashAttnBwdSm90INS1_25CollectiveMainloopBwdSm90ILi2ELi1ELi1EN4cute5tupleIJNS5_1CILi1EEES8_S8_EEENS6_IJNS7_ILi64EEENS7_ILi80EEENS7_ILi256EEEEEENS_10bfloat16_tEfNS_4arch4Sm90ELb0ELb1ELb0ELb1ELb0ELb0ELb1ELb1ELi2ELi1ELi1ELi1ELb0EEENS1_21CollectiveEpilogueBwdISD_SE_SG_Li256ELb1ELb1ELi2EEENS1_19SingleTileSchedulerILb1ELb0ELb0ELi80EEEEEEEEEvNT_6ParamsE)
        /*01d0*/ 	.word	0x00000008


	//----- nvinfo : EIATTR_MIN_STACK_SIZE
	.align		4
.L_92:
        /*01d4*/ 	.byte	0x04, 0x12
        /*01d6*/ 	.short	(.L_94 - .L_93)
	.align		4
.L_93:
        /*01d8*/ 	.word	index@(_ZN7cutlass13device_kernelIN5flash11enable_sm90INS1_16FlashAttnBwdSm90INS1_25CollectiveMainloopBwdSm90ILi2ELi1ELi1EN4cute5tupleIJNS5_1CILi1EEES8_S8_EEENS6_IJNS7_ILi64EEENS7_ILi80EEENS7_ILi256EEEEEENS_10bfloat16_tEfNS_4arch4Sm90ELb0ELb1ELb0ELb1ELb0ELb0ELb1ELb1ELi2ELi1ELi1ELi1ELb0EEENS1_24CollectiveEpilogueBwdGQAISD_fSG_Li256ELb1ELb0EEENS1_19SingleTileSchedulerILb1ELb0ELb0ELi80EEEEEEEEEvNT_6ParamsE)
        /*01dc*/ 	.word	0x00000008


	//----- nvinfo : EIATTR_MIN_STACK_SIZE
	.align		4
.L_94:
        /*01e0*/ 	.byte	0x04, 0x12
        /*01e2*/ 	.short	(.L_96 - .L_95)
	.align		4
.L_95:
        /*01e4*/ 	.word	index@(_ZN7cutlass13device_kernelIN5flash11enable_sm90INS1_16FlashAttnBwdSm90INS1_25CollectiveMainloopBwdSm90ILi2ELi1ELi1EN4cute5tupleIJNS5_1CILi1EEES8_S8_EEENS6_IJNS7_ILi64EEENS7_ILi80EEENS7_ILi256EEEEEENS_10bfloat16_tEfNS_4arch4Sm90ELb1ELb0ELb0ELb0ELb0ELb0ELb1ELb1ELi2ELi1ELi1ELi1ELb0EEENS1_21CollectiveEpilogueBwdISD_SE_SG_Li256ELb0ELb1ELi2EEENS1_25SingleTileBwdLPTSchedulerILb0ELi80ELb0EEEEEEEEEvNT_6ParamsE)
        /*01e8*/ 	.word	0x00000010


	//----- nvinfo : EIATTR_MIN_STACK_SIZE
	.align		4
.L_96:
        /*01ec*/ 	.byte	0x04, 0x12
        /*01ee*/ 	.short	(.L_98 - .L_97)
	.align		4
.L_97:
        /*01f0*/ 	.word	index@(_ZN7cutlass13device_kernelIN5flash11enable_sm90INS1_16FlashAttnBwdSm90INS1_25CollectiveMainloopBwdSm90ILi2ELi1ELi1EN4cute5tupleIJNS5_1CILi1EEES8_S8_EEENS6_IJNS7_ILi64EEENS7_ILi80EEENS7_ILi256EEEEEENS_10bfloat16_tEfNS_4arch4Sm90ELb1ELb0ELb0ELb0ELb0ELb0ELb1ELb1ELi2ELi1ELi1ELi1ELb0EEENS1_24CollectiveEpilogueBwdGQAISD_fSG_Li256ELb0ELb0EEENS1_25SingleTileBwdLPTSchedulerILb0ELi80ELb0EEEEEEEEEvNT_6ParamsE)
        /*01f4*/ 	.word	0x00000010


	//----- nvinfo : EIATTR_MIN_STACK_SIZE
	.align		4
.L_98:
        /*01f8*/ 	.byte	0x04, 0x12
        /*01fa*/ 	.short	(.L_100 - .L_99)
	.align		4
.L_99:
        /*01fc*/ 	.word	index@(_ZN7cutlass13device_kernelIN5flash22FlashAttnBwdPreprocessIN4cute5tupleIJNS3_1CILi64EEENS5_ILi256EEEEEENS_10bfloat16_tEfNS_4arch4Sm90ELb1ELb0EEEEEvNT_6ParamsE)
        /*0200*/ 	.word	0x00000000


	//----- nvinfo : EIATTR_MIN_STACK_SIZE
	.align		4
.L_100:
        /*0204*/ 	.byte	0x04, 0x12
        /*0206*/ 	.short	(.L_102 - .L_101)
	.align		4
.L_101:
        /*0208*/ 	.word	index@(_ZN7cutlass13device_kernelIN5flash11enable_sm90INS1_16FlashAttnBwdSm90INS1_25CollectiveMainloopBwdSm90ILi2ELi1ELi1EN4cute5tupleIJNS5_1CILi1EEES8_S8_EEENS6_IJNS7_ILi64EEENS7_ILi80EEENS7_ILi256EEEEEENS_10bfloat16_tEfNS_4arch4Sm90ELb1ELb0ELb0ELb1ELb0ELb0ELb1ELb1ELi2ELi1ELi1ELi1ELb0EEENS1_21CollectiveEpilogueBwdISD_SE_SG_Li256ELb1ELb1ELi2EEENS1_25SingleTileBwdLPTSchedulerILb1ELi80ELb0EEEEEEEEEvNT_6ParamsE)
        /*020c*/ 	.word	0x00000010


	//----- nvinfo : EIATTR_MIN_STACK_SIZE
	.align		4
.L_102:
        /*0210*/ 	.byte	0x04, 0x12
        /*0212*/ 	.short	(.L_104 - .L_103)
	.align		4
.L_103:
        /*0214*/ 	.word	index@(_ZN7cutlass13device_kernelIN5flash32FlashAttnBwdPostprocessConvertdQIN4cute5tupleIJNS3_1CILi80EEENS5_ILi256EEEEEENS_10bfloat16_tEfNS_4arch4Sm90ELi256ENS3_8TiledMMAINS3_8MMA_AtomIJNS3_4SM904GMMA27MMA_64x16x16_F32BF16BF16_SSILNSF_5MajorE1ELSH_1ELNSF_7ScaleInE1ELSI_1EEEEEENS3_6LayoutINS4_IJNS5_ILi2EEENS5_ILi1EEESN_EEENS4_IJSN_NS5_ILi0EEESP_EEEEENS4_IJNS3_10UnderscoreESS_SS_EEEEELb1EEEEEvNT_6ParamsE)
        /*0218*/ 	.word	0x00000000


	//----- nvinfo : EIATTR_MIN_STACK_SIZE
	.align		4
.L_104:
        /*021c*/ 	.byte	0x04, 0x12
        /*021e*/ 	.short	(.L_106 - .L_105)
	.align		4
.L_105:
        /*0220*/ 	.word	index@(_ZN7cutlass13device_kernelIN5flash32FlashAttnBwdPostprocessConvertdQIN4cute5tupleIJNS3_1CILi64EEENS5_ILi256EEEEEENS_10bfloat16_tEfNS_4arch4Sm90ELi256ENS3_8TiledMMAINS3_8MMA_AtomIJNS3_4SM904GMMA27MMA_64x64x16_F32BF16BF16_SSILNSF_5MajorE1ELSH_0ELNSF_7ScaleInE1ELSI_1EEEEEENS3_6LayoutINS4_IJNS5_ILi2EEENS5_ILi1EEESN_EEENS4_IJSN_NS5_ILi0EEESP_EEEEENS4_IJNS3_10UnderscoreESS_SS_EEEEELb1EEEEEvNT_6ParamsE)
        /*0224*/ 	.word	0x00000000


	//----- nvinfo : EIATTR_MIN_STACK_SIZE
	.align		4
.L_106:
        /*0228*/ 	.byte	0x04, 0x12
        /*022a*/ 	.short	(.L_108 - .L_107)
	.align		4
.L_107:
        /*022c*/ 	.word	index@(_ZN7cutlass13device_kernelIN5flash11enable_sm90INS1_16FlashAttnBwdSm90INS1_25CollectiveMainloopBwdSm90ILi2ELi1ELi1EN4cute5tupleIJNS5_1CILi1EEES8_S8_EEENS6_IJNS7_ILi64EEENS7_ILi80EEENS7_ILi256EEEEEENS_10bfloat16_tEfNS_4arch4Sm90ELb1ELb0ELb0ELb1ELb0ELb0ELb1ELb1ELi2ELi1ELi1ELi1ELb0EEENS1_24CollectiveEpilogueBwdGQAISD_fSG_Li256ELb1ELb0EEENS1_25SingleTileBwdLPTSchedulerILb1ELi80ELb0EEEEEEEEEvNT_6ParamsE)
        /*0230*/ 	.word	0x00000008


	//----- nvinfo : EIATTR_MIN_STACK_SIZE
	.align		4
.L_108:
        /*0234*/ 	.byte	0x04, 0x12
        /*0236*/ 	.short	(.L_110 - .L_109)
	.align		4
.L_109:
        /*0238*/ 	.word	index@(_ZN7cutlass13device_kernelIN5flash22FlashAttnBwdPreprocessIN4cute5tupleIJNS3_1CILi64EEENS5_ILi256EEEEEENS_10bfloat16_tEfNS_4arch4Sm90ELb1ELb1EEEEEvNT_6ParamsE)
        /*023c*/ 	.word	0x00000000
.L_110:


//--------------------- .nv.compat                --------------------------
	.section	.nv.compat,"",@"SHT_CUDA_COMPAT_INFO"
	.align	4
        /*0000*/ 	.byte	0x02, 0x09, 0x01, 0x00, 0x02, 0x02, 0x04, 0x00, 0x02, 0x05, 0x05, 0x00, 0x03, 0x07, 0x01, 0x01
        /*0010*/ 	.byte	0x02, 0x03, 0x01, 0x00, 0x02, 0x06, 0x01, 0x00, 0x04, 0x0b, 0x08, 0x00, 0x00, 0x00, 0x00, 0x00
        /*0020*/ 	.byte	0x00, 0x00, 0x00, 0x00


//--------------------- .nv.info._ZN7cutlass13device_kernelIN5flash11enable_sm90INS1_16FlashAttnBwdSm90INS1_25CollectiveMainloopBwdSm90ILi2ELi1ELi1EN4cute5tupleIJNS5_1CILi1EEES8_S8_EEENS6_IJNS7_ILi64EEENS7_ILi80EEENS7_ILi256EEEEEENS_10bfloat16_tEfNS_4arch4Sm90ELb0ELb0ELb0ELb0ELb0ELb0ELb1ELb1ELi2ELi1ELi1ELi1ELb0EEENS1_21CollectiveEpilogueBwdISD_SE_SG_Li256ELb0ELb1ELi2EEENS1_19SingleTileSchedulerILb0ELb0ELb0ELi80EEEEEEEEEvNT_6ParamsE --------------------------
	.section	.nv.info._ZN7cutlass13device_kernelIN5flash11enable_sm90INS1_16FlashAttnBwdSm90INS1_25CollectiveMainloopBwdSm90ILi2ELi1ELi1EN4cute5tupleIJNS5_1CILi1EEES8_S8_EEENS6_IJNS7_ILi64EEENS7_ILi80EEENS7_ILi256EEEEEENS_10bfloat16_tEfNS_4arch4Sm90ELb0ELb0ELb0ELb0ELb0ELb0ELb1ELb1ELi2ELi1ELi1ELi1ELb0EEENS1_21CollectiveEpilogueBwdISD_SE_SG_Li256ELb0ELb1ELi2EEENS1_19SingleTileSchedulerILb0ELb0ELb0ELi80EEEEEEEEEvNT_6ParamsE,"",@"SHT_CUDA_INFO"
	.sectionflags	@""
	.align	4


	//----- nvinfo : EIATTR_CUDA_API_VERSION
	.align		4
        /*0000*/ 	.byte	0x04, 0x37
        /*0002*/ 	.short	(.L_112 - .L_111)
.L_111:
        /*0004*/ 	.word	0x00000082


	//----- nvinfo : EIATTR_KPARAM_INFO
	.align		4
.L_112:
        /*0008*/ 	.byte	0x04, 0x17
        /*000a*/ 	.short	(.L_114 - .L_113)
.L_113:
        /*000c*/ 	.word	0x00000000
        /*0010*/ 	.short	0x0000
        /*0012*/ 	.short	0x0070
        /*0014*/ 	.byte	0x00, 0xf0, 0x01, 0x24


	//----- nvinfo : EIATTR_SPARSE_MMA_MASK
	.align		4
.L_114:
        /*0018*/ 	.byte	0x03, 0x50
        /*001a*/ 	.short	0x0000


	//----- nvinfo : EIATTR_MAXREG_COUNT
	.align		4
        /*001c*/ 	.byte	0x03, 0x1b
        /*001e*/ 	.short	0x00a8


	//----- nvinfo : EIATTR_NUM_BARRIERS
	.align		4
        /*0020*/ 	.byte	0x02, 0x4c
        /*0022*/ 	.byte	0x0a
	.zero		1


	//----- nvinfo : EIATTR_EXTERNS
	.align		4
        /*0024*/ 	.byte	0x04, 0x0f
        /*0026*/ 	.short	(.L_116 - .L_115)


	//   ....[0]....
	.align		4
.L_115:
        /*0028*/ 	.word	index@(__assertfail)


	//----- nvinfo : EIATTR_ANNOTATIONS
	.align		4
.L_116:
        /*002c*/ 	.byte	0x04, 0x55
        /*002e*/ 	.short	(.L_118 - .L_117)


	//   ....[0]....
.L_117:
        /*0030*/ 	.word	0x00000001
        /*0034*/ 	.byte	0x00, 0xb6, 0x00, 0x00, 0x01, 0x00, 0x00, 0x00, 0x60, 0xb6, 0x00, 0x00


	//----- nvinfo : EIATTR_MERCURY_ISA_VERSION
	.align		4
.L_118:
        /*0040*/ 	.byte	0x03, 0x5f
        /*0042*/ 	.short	0x0101


	//----- nvinfo : EIATTR_INT_WARP_WIDE_INSTR_OFFSETS
	.align		4
        /*0044*/ 	.byte	0x04, 0x31
        /*0046*/ 	.short	(.L_120 - .L_119)


	//   ....[0]....
.L_119:
        /*0048*/ 	.word	0x000001e0


	//   ....[1]....
        /*004c*/ 	.word	0x00000290


	//----- nvinfo : EIATTR_COOP_GROUP_MASK_REGIDS
	.align		4
.L_120:
        /*0050*/ 	.byte	0x04, 0x29
        /*0052*/ 	.short	(.L_122 - .L_121)


	//   ....[0]....
.L_121:
        /*0054*/ 	.word	0xffffffff


	//   ....[1]....
        /*0058*/ 	.word	0xffffffff


	//   ....[2]....
        /*005c*/ 	.word	0xffffffff


	//   ....[3]....
        /*0060*/ 	.word	0xffffffff


	//   ....[4]....
        /*0064*/ 	.word	0xffffffff


	//   ....[5]....
        /*0068*/ 	.word	0xffffffff


	//   ....[6]....
        /*006c*/ 	.word	0xffffffff


	//----- nvinfo : EIATTR_COOP_GROUP_INSTR_OFFSETS
	.align		4
.L_122:
        /*0070*/ 	.byte	0x04, 0x28
        /*0072*/ 	.short	(.L_124 - .L_123)


	//   ....[0]....
.L_123:
        /*0074*/ 	.word	0x00000060


	//   ....[1]....
        /*0078*/ 	.word	0x000001f0


	//   ....[2]....
        /*007c*/ 	.word	0x000002a0


	//   ....[3]....
        /*0080*/ 	.word	0x00000400


	//   ....[4]....
        /*0084*/ 	.word	0x000006d0


	//   ....[5]....
        /*0088*/ 	.word	0x0000a330


	//   ....[6]....
        /*008c*/ 	.word	0x0000aa90


	//----- nvinfo : EIATTR_REG_RECONFIG
	.align		4
.L_124:
        /*0090*/ 	.byte	0x01, 0x54
	.zero		2


	//----- nvinfo : EIATTR_SYSCALL_OFFSETS
	.align		4
        /*0094*/ 	.byte	0x04, 0x46
        /*0096*/ 	.short	(.L_126 - .L_125)


	//   ....[0]....
.L_125:
        /*0098*/ 	.word	0x00009b30


	//   ....[1]....
        /*009c*/ 	.word	0x00009c70


	//   ....[2]....
        /*00a0*/ 	.word	0x00009d90


	//   ....[3]....
        /*00a4*/ 	.word	0x00009eb0


	//----- nvinfo : EIATTR_MBARRIER_INSTR_OFFSETS
	.align		4
.L_126:
        /*00a8*/ 	.byte	0x04, 0x39
        /*00aa*/ 	.short	(.L_128 - .L_127)


	//   ....[0]....
.L_127:
        /*00ac*/ 	.word	0x000002c0
        /*00b0*/ 	.word	0x000000ff
        /*00b4*/ 	.word	0x00031800
        /*00b8*/ 	.short	0x0100
        /*00ba*/ 	.byte	0x06
	.zero		1


	//   ....[1]....
        /*00bc*/ 	.word	0x000003b0
        /*00c0*/ 	.word	0x000000ff
        /*00c4*/ 	.word	0x00031810
        /*00c8*/ 	.short	0x0100
        /*00ca*/ 	.byte	0x08
	.zero		1


	//   ....[2]....
        /*00cc*/ 	.word	0x000003c0
        /*00d0*/ 	.word	0x000000ff
        /*00d4*/ 	.word	0x00031820
        /*00d8*/ 	.short	0x0100
        /*00da*/ 	.byte	0x08
	.zero		1


	//   ....[3]....
        /*00dc*/ 	.word	0x000003d0
        /*00e0*/ 	.word	0x000000ff
        /*00e4*/ 	.word	0x00031818
        /*00e8*/ 	.short	0x0100
        /*00ea*/ 	.byte	0x08
	.zero		1


	//   ....[4]....
        /*00ec*/ 	.word	0x000003e0
        /*00f0*/ 	.word	0x000000ff
        /*00f4*/ 	.word	0x00031828
        /*00f8*/ 	.short	0x0100
        /*00fa*/ 	.byte	0x08
	.zero		1


	//   ....[5]....
        /*00fc*/ 	.word	0x00000510
        /*0100*/ 	.word	0x000000ff
        /*0104*/ 	.word	0x00031830
        /*0108*/ 	.short	0x0100
        /*010a*/ 	.byte	0x08
	.zero		1


	//   ....[6]....
        /*010c*/ 	.word	0x00000520
        /*0110*/ 	.word	0x000000ff
        /*0114*/ 	.word	0x00031838
        /*0118*/ 	.short	0x0100
        /*011a*/ 	.byte	0x08
	.zero		1


	//   ....[7]....
        /*011c*/ 	.word	0x00000670
        /*0120*/ 	.word	0x000000ff
        /*0124*/ 	.word	0x00031800
        /*0128*/ 	.short	0x010a
        /*012a*/ 	.byte	0x3c
	.zero		1


	//   ....[8]....
        /*012c*/ 	.word	0x000006f0
        /*0130*/ 	.word	0x000000ff
        /*0134*/ 	.word	0x00031800
        /*0138*/ 	.short	0x010a
        /*013a*/ 	.byte	0x3c
	.zero		1


	//   ....[9]....
        /*013c*/ 	.word	0x00001080
        /*0140*/ 	.word	0x00000011
        /*0144*/ 	.word	0x00031810
        /*0148*/ 	.short	0x010a
        /*014a*/ 	.byte	0x3f
	.zero		1


	//   ....[10]....
        /*014c*/ 	.word	0x00001160
        /*0150*/ 	.word	0x00000011
        /*0154*/ 	.word	0x00031810
        /*0158*/ 	.short	0x010a
        /*015a*/ 	.byte	0x3f
	.zero		1


	//   ....[11]....
        /*015c*/ 	.word	0x000036d0
        /*0160*/ 	.word	0x000000ff
        /*0164*/ 	.word	0x00031830
        /*0168*/ 	.short	0x010a
        /*016a*/ 	.byte	0x3c
	.zero		1


	//   ....[12]....
        /*016c*/ 	.word	0x00003790
        /*0170*/ 	.word	0x000000ff
        /*0174*/ 	.word	0x00031830
        /*0178*/ 	.short	0x010a
        /*017a*/ 	.byte	0x3c
	.zero		1


	//   ....[13]....
        /*017c*/ 	.word	0x00008af0
        /*0180*/ 	.word	0x000000ff
        /*0184*/ 	.word	0x00000000
        /*0188*/ 	.short	0x0101
        /*018a*/ 	.byte	0x04
	.zero		1


	//   ....[14]....
        /*018c*/ 	.word	0x000094c0
        /*0190*/ 	.word	0x00000011
        /*0194*/ 	.word	0x00000000
        /*0198*/ 	.short	0x0101
        /*019a*/ 	.byte	0x3f
	.zero		1


	//   ....[15]....
        /*019c*/ 	.word	0x0000adb0
        /*01a0*/ 	.word	0x00000008
        /*01a4*/ 	.word	0x00031820
        /*01a8*/ 	.short	0x010a
        /*01aa*/ 	.byte	0x3f
	.zero		1


	//   ....[16]....
        /*01ac*/ 	.word	0x0000b580
        /*01b0*/ 	.word	0x00000008
        /*01b4*/ 	.word	0x00031838
        /*01b8*/ 	.short	0x010a
        /*01ba*/ 	.byte	0x3f
	.zero		1


	//   ....[17]....
        /*01bc*/ 	.word	0x0000b900
        /*01c0*/ 	.word	0x00000013
        /*01c4*/ 	.word	0x00031820
        /*01c8*/ 	.short	0x010a
        /*01ca*/ 	.byte	0x3f
	.zero		1


	//   ....[18]....
        /*01cc*/ 	.word	0x0000bcf0
        /*01d0*/ 	.word	0x00000008
        /*01d4*/ 	.word	0x00031838
        /*01d8*/ 	.short	0x010a
        /*01da*/ 	.byte	0x3f
	.zero		1


	//   ....[19]....
        /*01dc*/ 	.word	0x0000c1a0
        /*01e0*/ 	.word	0x00000005
        /*01e4*/ 	.word	0x00000000
        /*01e8*/ 	.short	0x010a
        /*01ea*/ 	.byte	0x3f
	.zero		1


	//   ....[20]....
        /*01ec*/ 	.word	0x0000c230
        /*01f0*/ 	.word	0x00000003
        /*01f4*/ 	.word	0x00000000
        /*01f8*/ 	.short	0x010a
        /*01fa*/ 	.byte	0x3f
	.zero		1


	//   ....[21]....
        /*01fc*/ 	.word	0x0000c280
        /*0200*/ 	.word	0x00000007
        /*0204*/ 	.word	0x00031838
        /*0208*/ 	.short	0x010a
        /*020a*/ 	.byte	0x3f
	.zero		1


	//   ....[22]....
        /*020c*/ 	.word	0x0000c2f0
        /*0210*/ 	.word	0x00000008
        /*0214*/ 	.word	0x00031800
        /*0218*/ 	.short	0x010a
        /*021a*/ 	.byte	0x3f
	.zero		1


	//   ....[23]....
        /*021c*/ 	.word	0x0000c340
        /*0220*/ 	.word	0x00000011
        /*0224*/ 	.word	0x00031810
        /*0228*/ 	.short	0x010a
        /*022a*/ 	.byte	0x3f
	.zero		1


	//   ....[24]....
        /*022c*/ 	.word	0x0000c390
        /*0230*/ 	.word	0x00000005
        /*0234*/ 	.word	0x00031830
        /*0238*/ 	.short	0x010a
        /*023a*/ 	.byte	0x3f
	.zero		1


	//   ....[25]....
        /*023c*/ 	.word	0x0000c3e0
        /*0240*/ 	.word	0x00000008
        /*0244*/ 	.word	0x00031820
        /*0248*/ 	.short	0x010a
        /*024a*/ 	.byte	0x3f
	.zero		1


	//   ....[26]....
        /*024c*/ 	.word	0x0000c430
        /*0250*/ 	.word	0x00000008
        /*0254*/ 	.word	0x00031838
        /*0258*/ 	.short	0x010a
        /*025a*/ 	.byte	0x3f
	.zero		1


	//   ....[27]....
        /*025c*/ 	.word	0x0000c490
        /*0260*/ 	.word	0x00000013
        /*0264*/ 	.word	0x00031820
        /*0268*/ 	.short	0x010a
        /*026a*/ 	.byte	0x3f
	.zero		1


	//   ....[28]....
        /*026c*/ 	.word	0x0000c4e0
        /*0270*/ 	.word	0x00000008
        /*0274*/ 	.word	0x00031838
        /*0278*/ 	.short	0x010a
        /*027a*/ 	.byte	0x3f
	.zero		1


	//   ....[29]....
        /*027c*/ 	.word	0x0000c5b0
        /*0280*/ 	.word	0x00000005
        /*0284*/ 	.word	0x00000000
        /*0288*/ 	.short	0x010a
        /*028a*/ 	.byte	0x3f
	.zero		1


	//   ....[30]....
        /*028c*/ 	.word	0x0000c600
        /*0290*/ 	.word	0x00000003
        /*0294*/ 	.word	0x00000000
        /*0298*/ 	.short	0x010a
        /*029a*/ 	.byte	0x3f
	.zero		1


	//----- nvinfo : EIATTR_NUM_MBARRIERS
	.align		4
.L_128:
        /*029c*/ 	.byte	0x03, 0x38
        /*029e*/ 	.short	0x0007


	//----- nvinfo : EIATTR_EXIT_INSTR_OFFSETS
	.align		4
        /*02a0*/ 	.byte	0x04, 0x1c
        /*02a2*/ 	.short	(.L_130 - .L_129)


	//   ....[0]....
.L_129:
        /*02a4*/ 	.word	0x00000610


	//   ....[1]....
        /*02a8*/ 	.word	0x0000aa50


	//   ....[2]....
        /*02ac*/ 	.word	0x0000aab0


	//   ....[3]....
        /*02b0*/ 	.word	0x0000c2d0


	//----- nvinfo : EIATTR_MAX_THREADS
	.align		4
.L_130:
        /*02b4*/ 	.byte	0x04, 0x05
        /*02b6*/ 	.short	(.L_132 - .L_131)
.L_131:
        /*02b8*/ 	.word	0x00000180
        /*02bc*/ 	.word	0x00000001
        /*02c0*/ 	.word	0x00000001


	//----- nvinfo : EIATTR_CRS_STACK_SIZE
	.align		4
.L_132:
        /*02c4*/ 	.byte	0x04, 0x1e
        /*02c6*/ 	.short	(.L_134 - .L_133)
.L_133:
        /*02c8*/ 	.word	0x00000000


	//----- nvinfo : EIATTR_CBANK_PARAM_SIZE
	.align		4
.L_134:
        /*02cc*/ 	.byte	0x03, 0x19
        /*02ce*/ 	.short	0x0970


	//----- nvinfo : EIATTR_PARAM_CBANK
	.align		4
        /*02d0*/ 	.byte	0x04, 0x0a
        /*02d2*/ 	.short	(.L_136 - .L_135)
	.align		4
.L_135:
        /*02d4*/ 	.word	index@(.nv.constant0._ZN7cutlass13device_kernelIN5flash11enable_sm90INS1_16FlashAttnBwdSm90INS1_25CollectiveMainloopBwdSm90ILi2ELi1ELi1EN4cute5tupleIJNS5_1CILi1EEES8_S8_EEENS6_IJNS7_ILi64EEENS7_ILi80EEENS7_ILi256EEEEEENS_10bfloat16_tEfNS_4arch4Sm90ELb0ELb0ELb0ELb0ELb0ELb0ELb1ELb1ELi2ELi1ELi1ELi1ELb0EEENS1_21CollectiveEpilogueBwdISD_SE_SG_Li256ELb0ELb1ELi2EEENS1_19SingleTileSchedulerILb0ELb0ELb0ELi80EEEEEEEEEvNT_6ParamsE)
        /*02d8*/ 	.short	0x0210
        /*02da*/ 	.short	0x0970


	//----- nvinfo : EIATTR_SW_WAR
	.align		4
.L_136:
        /*02dc*/ 	.byte	0x04, 0x36
        /*02de*/ 	.short	(.L_138 - .L_137)
.L_137:
        /*02e0*/ 	.word	0x00000008
.L_138:


//--------------------- .nv.info._ZN7cutlass13device_kernelIN5flash11enable_sm90INS1_16FlashAttnBwdSm90INS1_25CollectiveMainloopBwdSm90ILi2ELi1ELi1EN4cute5tupleIJNS5_1CILi1EEES8_S8_EEENS6_IJNS7_ILi64EEENS7_ILi80EEENS7_ILi256EEEEEENS_10bfloat16_tEfNS_4arch4Sm90ELb0ELb0ELb0ELb0ELb0ELb0ELb1ELb1ELi2ELi1ELi1ELi1ELb0EEENS1_24CollectiveEpilogueBwdGQAISD_fSG_Li256ELb0ELb0EEENS1_19SingleTileSchedulerILb0ELb0ELb0ELi80EEEEEEEEEvNT_6ParamsE --------------------------
	.section	.nv.info._ZN7cutlass13device_kernelIN5flash11enable_sm90INS1_16FlashAttnBwdSm90INS1_25CollectiveMainloopBwdSm90ILi2ELi1ELi1EN4cute5tupleIJNS5_1CILi1EEES8_S8_EEENS6_IJNS7_ILi64EEENS7_ILi80EEENS7_ILi256EEEEEENS_10bfloat16_tEfNS_4arch4Sm90ELb0ELb0ELb0ELb0ELb0ELb0ELb1ELb1ELi2ELi1ELi1ELi1ELb0EEENS1_24CollectiveEpilogueBwdGQAISD_fSG_Li256ELb0ELb0EEENS1_19SingleTileSchedulerILb0ELb0ELb0ELi80EEEEEEEEEvNT_6ParamsE,"",@"SHT_CUDA_INFO"
	.sectionflags	@""
	.align	4


	//----- nvinfo : EIATTR_CUDA_API_VERSION
	.align		4
        /*0000*/ 	.byte	0x04, 0x37
        /*0002*/ 	.short	(.L_140 - .L_139)
.L_139:
        /*0004*/ 	.word	0x00000082


	//----- nvinfo : EIATTR_KPARAM_INFO
	.align		4
.L_140:
        /*0008*/ 	.byte	0x04, 0x17
        /*000a*/ 	.short	(.L_142 - .L_141)
.L_141:
        /*000c*/ 	.word	0x00000000
        /*0010*/ 	.short	0x0000
        /*0012*/ 	.short	0x0070
        /*0014*/ 	.byte	0x00, 0xf0, 0x01, 0x1a


	//----- nvinfo : EIATTR_SPARSE_MMA_MASK
	.align		4
.L_142:
        /*0018*/ 	.byte	0x03, 0x50
        /*001a*/ 	.short	0x0000


	//----- nvinfo : EIATTR_MAXREG_COUNT
	.align		4
        /*001c*/ 	.byte	0x03, 0x1b
        /*001e*/ 	.short	0x00a8


	//----- nvinfo : EIATTR_NUM_BARRIERS
	.align		4
        /*0020*/ 	.byte	0x02, 0x4c
        /*0022*/ 	.byte	0x0a
	.zero		1


	//----- nvinfo : EIATTR_ANNOTATIONS
	.align		4
        /*0024*/ 	.byte	0x04, 0x55
        /*0026*/ 	.short	(.L_144 - .L_143)


	//   ....[0]....
.L_143:
        /*0028*/ 	.word	0x00000001
        /*002c*/ 	.byte	0xe0, 0x92, 0x00, 0x00, 0x01, 0x00, 0x00, 0x00, 0x40, 0x93, 0x00, 0x00


	//----- nvinfo : EIATTR_MERCURY_ISA_VERSION
	.align		4
.L_144:
        /*0038*/ 	.byte	0x03, 0x5f
        /*003a*/ 	.short	0x0101


	//----- nvinfo : EIATTR_INT_WARP_WIDE_INSTR_OFFSETS
	.align		4
        /*003c*/ 	.byte	0x04, 0x31
        /*003e*/ 	.short	(.L_146 - .L_145)


	//   ....[0]....
.L_145:
        /*0040*/ 	.word	0x00000180


	//   ....[1]....
        /*0044*/ 	.word	0x00000230


	//----- nvinfo : EIATTR_COOP_GROUP_MASK_REGIDS
	.align		4
.L_146:
        /*0048*/ 	.byte	0x04, 0x29
        /*004a*/ 	.short	(.L_148 - .L_147)


	//   ....[0]....
.L_147:
        /*004c*/ 	.word	0xffffffff


	//   ....[1]....
        /*0050*/ 	.word	0xffffffff


	//   ....[2]....
        /*0054*/ 	.word	0xffffffff


	//   ....[3]....
        /*0058*/ 	.word	0xffffffff


	//   ....[4]....
        /*005c*/ 	.word	0xffffffff


	//   ....[5]....
        /*0060*/ 	.word	0xffffffff


	//----- nvinfo : EIATTR_COOP_GROUP_INSTR_OFFSETS
	.align		4
.L_148:
        /*0064*/ 	.byte	0x04, 0x28
        /*0066*/ 	.short	(.L_150 - .L_149)


	//   ....[0]....
.L_149:
        /*0068*/ 	.word	0x00000060


	//   ....[1]....
        /*006c*/ 	.word	0x00000190


	//   ....[2]....
        /*0070*/ 	.word	0x00000240


	//   ....[3]....
        /*0074*/ 	.word	0x000003a0


	//   ....[4]....
        /*0078*/ 	.word	0x00000680


	//   ....[5]....
        /*007c*/ 	.word	0x00008790


	//----- nvinfo : EIATTR_REG_RECONFIG
	.align		4
.L_150:
        /*0080*/ 	.byte	0x01, 0x54
	.zero		2


	//----- nvinfo : EIATTR_MBARRIER_INSTR_OFFSETS
	.align		4
        /*0084*/ 	.byte	0x04, 0x39
        /*0086*/ 	.short	(.L_152 - .L_151)


	//   ....[0]....
.L_151:
        /*0088*/ 	.word	0x00000260
        /*008c*/ 	.word	0x000000ff
        /*0090*/ 	.word	0x00031800
        /*0094*/ 	.short	0x0100
        /*0096*/ 	.byte	0x06
	.zero		1


	//   ....[1]....
        /*0098*/ 	.word	0x00000350
        /*009c*/ 	.word	0x000000ff
        /*00a0*/ 	.word	0x00031810
        /*00a4*/ 	.short	0x0100
        /*00a6*/ 	.byte	0x08
	.zero		1


	//   ....[2]....
        /*00a8*/ 	.word	0x00000360
        /*00ac*/ 	.word	0x000000ff
        /*00b0*/ 	.word	0x00031820
        /*00b4*/ 	.short	0x0100
        /*00b6*/ 	.byte	0x08
	.zero		1


	//   ....[3]....
        /*00b8*/ 	.word	0x00000370
        /*00bc*/ 	.word	0x000000ff
        /*00c0*/ 	.word	0x00031818
        /*00c4*/ 	.short	0x0100
        /*00c6*/ 	.byte	0x08
	.zero		1


	//   ....[4]....
        /*00c8*/ 	.word	0x00000380
        /*00cc*/ 	.word	0x000000ff
        /*00d0*/ 	.word	0x00031828
        /*00d4*/ 	.short	0x0100
        /*00d6*/ 	.byte	0x08
	.zero		1


	//   ....[5]....
        /*00d8*/ 	.word	0x000004b0
        /*00dc*/ 	.word	0x000000ff
        /*00e0*/ 	.word	0x00031830
        /*00e4*/ 	.short	0x0100
        /*00e6*/ 	.byte	0x08
	.zero		1


	//   ....[6]....
        /*00e8*/ 	.word	0x000004c0
        /*00ec*/ 	.word	0x000000ff
        /*00f0*/ 	.word	0x00031838
        /*00f4*/ 	.short	0x0100
        /*00f6*/ 	.byte	0x08
	.zero		1


	//   ....[7]....
        /*00f8*/ 	.word	0x00000630
        /*00fc*/ 	.word	0x000000ff
        /*0100*/ 	.word	0x00031800
        /*0104*/ 	.short	0x010a
        /*0106*/ 	.byte	0x3c
	.zero		1


	//   ....[8]....
        /*0108*/ 	.word	0x00000770
        /*010c*/ 	.word	0x000000ff
        /*0110*/ 	.word	0x00031800
        /*0114*/ 	.short	0x010a
        /*0116*/ 	.byte	0x3c
	.zero		1


	//   ....[9]....
        /*0118*/ 	.word	0x00001430
        /*011c*/ 	.word	0x00000010
        /*0120*/ 	.word	0x00031810
        /*0124*/ 	.short	0x010a
        /*0126*/ 	.byte	0x3f
	.zero		1


	//   ....[10]....
        /*0128*/ 	.word	0x00001500
        /*012c*/ 	.word	0x00000010
        /*0130*/ 	.word	0x00031810
        /*0134*/ 	.short	0x010a
        /*0136*/ 	.byte	0x3f
	.zero		1


	//   ....[11]....
        /*0138*/ 	.word	0x00003090
        /*013c*/ 	.word	0x000000ff
        /*0140*/ 	.word	0x00031830
        /*0144*/ 	.short	0x010a
        /*0146*/ 	.byte	0x3c
	.zero		1


	//   ....[12]....
        /*0148*/ 	.word	0x00003150
        /*014c*/ 	.word	0x000000ff
        /*0150*/ 	.word	0x00031830
        /*0154*/ 	.short	0x010a
        /*0156*/ 	.byte	0x3c
	.zero		1


	//   ....[13]....
        /*0158*/ 	.word	0x00007330
        /*015c*/ 	.word	0x000000ff
        /*0160*/ 	.word	0x00000000
        /*0164*/ 	.short	0x0101
        /*0166*/ 	.byte	0x04
	.zero		1


	//   ....[14]....
        /*0168*/ 	.word	0x00007a20
        /*016c*/ 	.word	0x00000010
        /*0170*/ 	.word	0x00000000
        /*0174*/ 	.short	0x0101
        /*0176*/ 	.byte	0x3f
	.zero		1


	//   ....[15]....
        /*0178*/ 	.word	0x00008aa0
        /*017c*/ 	.word	0x00000007
        /*0180*/ 	.word	0x00031820
        /*0184*/ 	.short	0x010a
        /*0186*/ 	.byte	0x3f
	.zero		1


	//   ....[16]....
        /*0188*/ 	.word	0x00009260
        /*018c*/ 	.word	0x00000007
        /*0190*/ 	.word	0x00031838
        /*0194*/ 	.short	0x010a
        /*0196*/ 	.byte	0x3f
	.zero		1


	//   ....[17]....
        /*0198*/ 	.word	0x000095e0
        /*019c*/ 	.word	0x00000012
        /*01a0*/ 	.word	0x00031820
        /*01a4*/ 	.short	0x010a
        /*01a6*/ 	.byte	0x3f
	.zero		1


	//   ....[18]....
        /*01a8*/ 	.word	0x000099d0
        /*01ac*/ 	.word	0x00000007
        /*01b0*/ 	.word	0x00031838
        /*01b4*/ 	.short	0x010a
        /*01b6*/ 	.byte	0x3f
	.zero		1


	//   ....[19]....
        /*01b8*/ 	.word	0x00009e50
        /*01bc*/ 	.word	0x00000004
        /*01c0*/ 	.word	0x00000000
        /*01c4*/ 	.short	0x010a
        /*01c6*/ 	.byte	0x3f
	.zero		1


	//   ....[20]....
        /*01c8*/ 	.word	0x00009ee0
        /*01cc*/ 	.word	0x00000011
        /*01d0*/ 	.word	0x00000000
        /*01d4*/ 	.short	0x010a
        /*01d6*/ 	.byte	0x3f
	.zero		1


	//   ....[21]....
        /*01d8*/ 	.word	0x00009f30
        /*01dc*/ 	.word	0x00000005
        /*01e0*/ 	.word	0x00031838
        /*01e4*/ 	.short	0x010a
        /*01e6*/ 	.byte	0x3f
	.zero		1


	//   ....[22]....
        /*01e8*/ 	.word	0x00009fa0
        /*01ec*/ 	.word	0x00000002
        /*01f0*/ 	.word	0x00031800
        /*01f4*/ 	.short	0x010a
        /*01f6*/ 	.byte	0x3f
	.zero		1


	//   ....[23]....
        /*01f8*/ 	.word	0x00009ff0
        /*01fc*/ 	.word	0x00000010
        /*0200*/ 	.word	0x00031810
        /*0204*/ 	.short	0x010a
        /*0206*/ 	.byte	0x3f
	.zero		1


	//   ....[24]....
        /*0208*/ 	.word	0x0000a040
        /*020c*/ 	.word	0x00000005
        /*0210*/ 	.word	0x00031830
        /*0214*/ 	.short	0x010a
        /*0216*/ 	.byte	0x3f
	.zero		1


	//   ....[25]....
        /*0218*/ 	.word	0x0000a090
        /*021c*/ 	.word	0x00000007
        /*0220*/ 	.word	0x00031820
        /*0224*/ 	.short	0x010a
        /*0226*/ 	.byte	0x3f
	.zero		1


	//   ....[26]....
        /*0228*/ 	.word	0x0000a0e0
        /*022c*/ 	.word	0x00000007
        /*0230*/ 	.word	0x00031838
        /*0234*/ 	.short	0x010a
        /*0236*/ 	.byte	0x3f
	.zero		1


	//   ....[27]....
        /*0238*/ 	.word	0x0000a140
        /*023c*/ 	.word	0x00000012
        /*0240*/ 	.word	0x00031820
        /*0244*/ 	.short	0x010a
        /*0246*/ 	.byte	0x3f
	.zero		1


	//   ....[28]....
        /*0248*/ 	.word	0x0000a190
        /*024c*/ 	.word	0x00000007
        /*0250*/ 	.word	0x00031838
        /*0254*/ 	.short	0x010a
        /*0256*/ 	.byte	0x3f
	.zero		1


	//   ....[29]....
        /*0258*/ 	.word	0x0000a1e0
        /*025c*/ 	.word	0x00000004
        /*0260*/ 	.word	0x00000000
        /*0264*/ 	.short	0x010a
        /*0266*/ 	.byte	0x3f
	.zero		1


	//   ....[30]....
        /*0268*/ 	.word	0x0000a230
        /*026c*/ 	.word	0x00000011
        /*0270*/ 	.word	0x00000000
        /*0274*/ 	.short	0x010a
        /*0276*/ 	.byte	0x3f
	.zero		1


	//----- nvinfo : EIATTR_NUM_MBARRIERS
	.align		4
.L_152:
        /*0278*/ 	.byte	0x03, 0x38
        /*027a*/ 	.short	0x0007


	//----- nvinfo : EIATTR_EXIT_INSTR_OFFSETS
	.align		4
        /*027c*/ 	.byte	0x04, 0x1c
        /*027e*/ 	.short	(.L_154 - .L_153)


	//   ....[0]....
.L_153:
        /*0280*/ 	.word	0x00009f80


	//----- nvinfo : EIATTR_MAX_THREADS
	.align		4
.L_154:
        /*0284*/ 	.byte	0x04, 0x05
        /*0286*/ 	.short	(.L_156 - .L_155)
.L_155:
        /*0288*/ 	.word	0x00000180
        /*028c*/ 	.word	0x00000001
        /*0290*/ 	.word	0x00000001


	//----- nvinfo : EIATTR_CRS_STACK_SIZE
	.align		4
.L_156:
        /*0294*/ 	.byte	0x04, 0x1e
        /*0296*/ 	.short	(.L_158 - .L_157)
.L_157:
        /*0298*/ 	.word	0x00000000


	//----- nvinfo : EIATTR_CBANK_PARAM_SIZE
	.align		4
.L_158:
        /*029c*/ 	.byte	0x03, 0x19
        /*029e*/ 	.short	0x06f0


	//----- nvinfo : EIATTR_PARAM_CBANK
	.align		4
        /*02a0*/ 	.byte	0x04, 0x0a
        /*02a2*/ 	.short	(.L_160 - .L_159)
	.align		4
.L_159:
        /*02a4*/ 	.word	index@(.nv.constant0._ZN7cutlass13device_kernelIN5flash11enable_sm90INS1_16FlashAttnBwdSm90INS1_25CollectiveMainloopBwdSm90ILi2ELi1ELi1EN4cute5tupleIJNS5_1CILi1EEES8_S8_EEENS6_IJNS7_ILi64EEENS7_ILi80EEENS7_ILi256EEEEEENS_10bfloat16_tEfNS_4arch4Sm90ELb0ELb0ELb0ELb0ELb0ELb0ELb1ELb1ELi2ELi1ELi1ELi1ELb0EEENS1_24CollectiveEpilogueBwdGQAISD_fSG_Li256ELb0ELb0EEENS1_19SingleTileSchedulerILb0ELb0ELb0ELi80EEEEEEEEEvNT_6ParamsE)
        /*02a8*/ 	.short	0x0210
        /*02aa*/ 	.short	0x06f0


	//----- nvinfo : EIATTR_SW_WAR
	.align		4
.L_160:
        /*02ac*/ 	.byte	0x04, 0x36
        /*02ae*/ 	.short	(.L_162 - .L_161)
.L_161:
        /*02b0*/ 	.word	0x00000008
.L_162:


//--------------------- .nv.info._ZN7cutlass13device_kernelIN5flash11enable_sm90INS1_16FlashAttnBwdSm90INS1_25CollectiveMainloopBwdSm90ILi2ELi1ELi1EN4cute5tupleIJNS5_1CILi1EEES8_S8_EEENS6_IJNS7_ILi64EEENS7_ILi80EEENS7_ILi256EEEEEENS_10bfloat16_tEfNS_4arch4Sm90ELb0ELb0ELb0ELb1ELb0ELb0ELb1ELb1ELi2ELi1ELi1ELi1ELb0EEENS1_21CollectiveEpilogueBwdISD_SE_SG_Li256ELb1ELb1ELi2EEENS1_19SingleTileSchedulerILb1ELb0ELb0ELi80EEEEEEEEEvNT_6ParamsE --------------------------
	.section	.nv.info._ZN7cutlass13device_kernelIN5flash11enable_sm90INS1_16FlashAttnBwdSm90INS1_25CollectiveMainloopBwdSm90ILi2ELi1ELi1EN4cute5tupleIJNS5_1CILi1EEES8_S8_EEENS6_IJNS7_ILi64EEENS7_ILi80EEENS7_ILi256EEEEEENS_10bfloat16_tEfNS_4arch4Sm90ELb0ELb0ELb0ELb1ELb0ELb0ELb1ELb1ELi2ELi1ELi1ELi1ELb0EEENS1_21CollectiveEpilogueBwdISD_SE_SG_Li256ELb1ELb1ELi2EEENS1_19SingleTileSchedulerILb1ELb0ELb0ELi80EEEEEEEEEvNT_6ParamsE,"",@"SHT_CUDA_INFO"
	.sectionflags	@""
	.align	4


	//----- nvinfo : EIATTR_CUDA_API_VERSION
	.align		4
        /*0000*/ 	.byte	0x04, 0x37
        /*0002*/ 	.short	(.L_164 - .L_163)
.L_163:
        /*0004*/ 	.word	0x00000082


	//----- nvinfo : EIATTR_KPARAM_INFO
	.align		4
.L_164:
        /*0008*/ 	.byte	0x04, 0x17
        /*000a*/ 	.short	(.L_166 - .L_165)
.L_165:
        /*000c*/ 	.word	0x00000000
        /*0010*/ 	.short	0x0000
        /*0012*/ 	.short	0x0070
        /*0014*/ 	.byte	0x00, 0xf0, 0x01, 0x1a


	//----- nvinfo : EIATTR_SPARSE_MMA_MASK
	.align		4
.L_166:
        /*0018*/ 	.byte	0x03, 0x50
        /*001a*/ 	.short	0x0000


	//----- nvinfo : EIATTR_MAXREG_COUNT
	.align		4
        /*001c*/ 	.byte	0x03, 0x1b
        /*001e*/ 	.short	0x00a8


	//----- nvinfo : EIATTR_NUM_BARRIERS
	.align		4
        /*0020*/ 	.byte	0x02, 0x4c
        /*0022*/ 	.byte	0x0a
	.zero		1


	//----- nvinfo : EIATTR_ANNOTATIONS
	.align		4
        /*0024*/ 	.byte	0x04, 0x55
        /*0026*/ 	.short	(.L_168 - .L_167)


	//   ....[0]....
.L_167:
        /*0028*/ 	.word	0x00000001
        /*002c*/ 	.byte	0x70, 0x15, 0x00, 0x00, 0x01, 0x00, 0x00, 0x00, 0x70, 0x37, 0x00, 0x00, 0x01, 0x00, 0x00, 0x00
        /*003c*/ 	.byte	0x10, 0xda, 0x00, 0x00, 0x01, 0x00, 0x00, 0x00, 0x70, 0xda, 0x00, 0x00


	//----- nvinfo : EIATTR_MERCURY_ISA_VERSION
	.align		4
.L_168:
        /*0048*/ 	.byte	0x03, 0x5f
        /*004a*/ 	.short	0x0101


	//----- nvinfo : EIATTR_INT_WARP_WIDE_INSTR_OFFSETS
	.align		4
        /*004c*/ 	.byte	0x04, 0x31
        /*004e*/ 	.short	(.L_170 - .L_169)


	//   ....[0]....
.L_169:
        /*0050*/ 	.word	0x00000180


	//   ....[1]....
        /*0054*/ 	.word	0x00000230


	//   ....[2]....
        /*0058*/ 	.word	0x0000cbe0


	//----- nvinfo : EIATTR_COOP_GROUP_MASK_REGIDS
	.align		4
.L_170:
        /*005c*/ 	.byte	0x04, 0x29
        /*005e*/ 	.short	(.L_172 - .L_171)


	//   ....[0]....
.L_171:
        /*0060*/ 	.word	0xffffffff


	//   ....[1]....
        /*0064*/ 	.word	0xffffffff


	//   ....[2]....
        /*0068*/ 	.word	0xffffffff


	//   ....[3]....
        /*006c*/ 	.word	0xffffffff


	//   ....[4]....
        /*0070*/ 	.word	0xffffffff


	//   ....[5]....
        /*0074*/ 	.word	0xffffffff


	//----- nvinfo : EIATTR_COOP_GROUP_INSTR_OFFSETS
	.align		4
.L_172:
        /*0078*/ 	.byte	0x04, 0x28
        /*007a*/ 	.short	(.L_174 - .L_173)


	//   ....[0]....
.L_173:
        /*007c*/ 	.word	0x00000060


	//   ....[1]....
        /*0080*/ 	.word	0x00000190


	//   ....[2]....
        /*0084*/ 	.word	0x00000240


	//   ....[3]....
        /*0088*/ 	.word	0x000003a0


	//   ....[4]....
        /*008c*/ 	.word	0x00001070


	//   ....[5]....
        /*0090*/ 	.word	0x0000c850


	//----- nvinfo : EIATTR_REG_RECONFIG
	.align		4
.L_174:
        /*0094*/ 	.byte	0x01, 0x54
	.zero		2


	//----- nvinfo : EIATTR_MBARRIER_INSTR_OFFSETS
	.align		4
        /*0098*/ 	.byte	0x04, 0x39
        /*009a*/ 	.short	(.L_176 - .L_175)


	//   ....[0]....
.L_175:
        /*009c*/ 	.word	0x00000260
        /*00a0*/ 	.word	0x000000ff
        /*00a4*/ 	.word	0x00031600
        /*00a8*/ 	.short	0x0100
        /*00aa*/ 	.byte	0x06
	.zero		1


	//   ....[1]....
        /*00ac*/ 	.word	0x00000350
        /*00b0*/ 	.word	0x000000ff
        /*00b4*/ 	.word	0x00031610
        /*00b8*/ 	.short	0x0100
        /*00ba*/ 	.byte	0x08
	.zero		1


	//   ....[2]....
        /*00bc*/ 	.word	0x00000360
        /*00c0*/ 	.word	0x000000ff
        /*00c4*/ 	.word	0x00031620
        /*00c8*/ 	.short	0x0100
        /*00ca*/ 	.byte	0x08
	.zero		1


	//   ....[3]....
        /*00cc*/ 	.word	0x00000370
        /*00d0*/ 	.word	0x000000ff
        /*00d4*/ 	.word	0x00031618
        /*00d8*/ 	.short	0x0100
        /*00da*/ 	.byte	0x08
	.zero		1


	//   ....[4]....
        /*00dc*/ 	.word	0x00000380
        /*00e0*/ 	.word	0x000000ff
        /*00e4*/ 	.word	0x00031628
        /*00e8*/ 	.short	0x0100
        /*00ea*/ 	.byte	0x08
	.zero		1


	//   ....[5]....
        /*00ec*/ 	.word	0x000004b0
        /*00f0*/ 	.word	0x000000ff
        /*00f4*/ 	.word	0x00031630
        /*00f8*/ 	.short	0x0100
        /*00fa*/ 	.byte	0x08
	.zero		1


	//   ....[6]....
        /*00fc*/ 	.word	0x000004c0
        /*0100*/ 	.word	0x000000ff
        /*0104*/ 	.word	0x00031638
        /*0108*/ 	.short	0x0100
        /*010a*/ 	.byte	0x08
	.zero		1


	//   ....[7]....
        /*010c*/ 	.word	0x00001000
        /*0110*/ 	.word	0x00000012
        /*0114*/ 	.word	0x00031600
        /*0118*/ 	.short	0x010a
        /*011a*/ 	.byte	0x3f
	.zero		1


	//   ....[8]....
        /*011c*/ 	.word	0x00001090
        /*0120*/ 	.word	0x00000012
        /*0124*/ 	.word	0x00031600
        /*0128*/ 	.short	0x010a
        /*012a*/ 	.byte	0x3f
	.zero		1


	//   ....[9]....
        /*012c*/ 	.word	0x00001a00
        /*0130*/ 	.word	0x00000011
        /*0134*/ 	.word	0x00031610
        /*0138*/ 	.short	0x010a
        /*013a*/ 	.byte	0x3f
	.zero		1


	//   ....[10]....
        /*013c*/ 	.word	0x00001ac0
        /*0140*/ 	.word	0x00000011
        /*0144*/ 	.word	0x00031610
        /*0148*/ 	.short	0x010a
        /*014a*/ 	.byte	0x3f
	.zero		1


	//   ....[11]....
        /*014c*/ 	.word	0x00003650
        /*0150*/ 	.word	0x00000012
        /*0154*/ 	.word	0x00031630
        /*0158*/ 	.short	0x010a
        /*015a*/ 	.byte	0x3f
	.zero		1


	//   ....[12]....
        /*015c*/ 	.word	0x00003710
        /*0160*/ 	.word	0x00000012
        /*0164*/ 	.word	0x00031630
        /*0168*/ 	.short	0x010a
        /*016a*/ 	.byte	0x3f
	.zero		1


	//   ....[13]....
        /*016c*/ 	.word	0x000078f0
        /*0170*/ 	.word	0x00000018
        /*0174*/ 	.word	0x00000000
        /*0178*/ 	.short	0x0101
        /*017a*/ 	.byte	0x3f
	.zero		1


	//   ....[14]....
        /*017c*/ 	.word	0x00007fe0
        /*0180*/ 	.word	0x00000011
        /*0184*/ 	.word	0x00000000
        /*0188*/ 	.short	0x0101
        /*018a*/ 	.byte	0x3f
	.zero		1


	//   ....[15]....
        /*018c*/ 	.word	0x0000cf50
        /*0190*/ 	.word	0x00000000
        /*0194*/ 	.word	0x00031620
        /*0198*/ 	.short	0x010a
        /*019a*/ 	.byte	0x3f
	.zero		1


	//   ....[16]....
        /*019c*/ 	.word	0x0000d990
        /*01a0*/ 	.word	0x00000000
        /*01a4*/ 	.word	0x00031638
        /*01a8*/ 	.short	0x010a
        /*01aa*/ 	.byte	0x3f
	.zero		1


	//   ....[17]....
        /*01ac*/ 	.word	0x0000dd40
        /*01b0*/ 	.word	0x00000013
        /*01b4*/ 	.word	0x00031620
        /*01b8*/ 	.short	0x010a
        /*01ba*/ 	.byte	0x3f
	.zero		1


	//   ....[18]....
        /*01bc*/ 	.word	0x0000e170
        /*01c0*/ 	.word	0x00000000
        /*01c4*/ 	.word	0x00031638
        /*01c8*/ 	.short	0x010a
        /*01ca*/ 	.byte	0x3f
	.zero		1


	//   ....[19]....
        /*01cc*/ 	.word	0x0000e6a0
        /*01d0*/ 	.word	0x00000006
        /*01d4*/ 	.word	0x00000000
        /*01d8*/ 	.short	0x010a
        /*01da*/ 	.byte	0x3f
	.zero		1


	//   ....[20]....
        /*01dc*/ 	.word	0x0000e730
        /*01e0*/ 	.word	0x00000005
        /*01e4*/ 	.word	0x00000000
        /*01e8*/ 	.short	0x010a
        /*01ea*/ 	.byte	0x3f
	.zero		1


	//   ....[21]....
        /*01ec*/ 	.word	0x0000e780
        /*01f0*/ 	.word	0x00000007
        /*01f4*/ 	.word	0x00031638
        /*01f8*/ 	.short	0x010a
        /*01fa*/ 	.byte	0x3f
	.zero		1


	//   ....[22]....
        /*01fc*/ 	.word	0x0000e7e0
        /*0200*/ 	.word	0x00000012
        /*0204*/ 	.word	0x00031600
        /*0208*/ 	.short	0x010a
        /*020a*/ 	.byte	0x3f
	.zero		1


	//   ....[23]....
        /*020c*/ 	.word	0x0000e830
        /*0210*/ 	.word	0x00000011
        /*0214*/ 	.word	0x00031610
        /*0218*/ 	.short	0x010a
        /*021a*/ 	.byte	0x3f
	.zero		1


	//   ....[24]....
        /*021c*/ 	.word	0x0000e880
        /*0220*/ 	.word	0x00000012
        /*0224*/ 	.word	0x00031630
        /*0228*/ 	.short	0x010a
        /*022a*/ 	.byte	0x3f
	.zero		1


	//   ....[25]....
        /*022c*/ 	.word	0x0000e8d0
        /*0230*/ 	.word	0x00000000
        /*0234*/ 	.word	0x00031620
        /*0238*/ 	.short	0x010a
        /*023a*/ 	.byte	0x3f
	.zero		1


	//   ....[26]....
        /*023c*/ 	.word	0x0000e920
        /*0240*/ 	.word	0x00000000
        /*0244*/ 	.word	0x00031638
        /*0248*/ 	.short	0x010a
        /*024a*/ 	.byte	0x3f
	.zero		1


	//   ....[27]....
        /*024c*/ 	.word	0x0000e980
        /*0250*/ 	.word	0x00000013
        /*0254*/ 	.word	0x00031620
        /*0258*/ 	.short	0x010a
        /*025a*/ 	.byte	0x3f
	.zero		1


	//   ....[28]....
        /*025c*/ 	.word	0x0000e9d0
        /*0260*/ 	.word	0x00000000
        /*0264*/ 	.word	0x00031638
        /*0268*/ 	.short	0x010a
        /*026a*/ 	.byte	0x3f
	.zero		1


	//   ....[29]....
        /*026c*/ 	.word	0x0000ea20
        /*0270*/ 	.word	0x00000006
        /*0274*/ 	.word	0x00000000
        /*0278*/ 	.short	0x010a
        /*027a*/ 	.byte	0x3f
	.zero		1


	//   ....[30]....
        /*027c*/ 	.word	0x0000ea70
        /*0280*/ 	.word	0x00000005
        /*0284*/ 	.word	0x00000000
        /*0288*/ 	.short	0x010a
        /*028a*/ 	.byte	0x3f
	.zero		1


	//----- nvinfo : EIATTR_NUM_MBARRIERS
	.align		4
.L_176:
        /*028c*/ 	.byte	0x03, 0x38
        /*028e*/ 	.short	0x0007


	//----- nvinfo : EIATTR_EXIT_INSTR_OFFSETS
	.align		4
        /*0290*/ 	.byte	0x04, 0x1c
        /*0292*/ 	.short	(.L_178 - .L_177)


	//   ....[0]....
.L_177:
        /*0294*/ 	.word	0x0000e7d0


	//----- nvinfo : EIATTR_MAX_THREADS
	.align		4
.L_178:
        /*0298*/ 	.byte	0x04, 0x05
        /*029a*/ 	.short	(.L_180 - .L_179)
.L_179:
        /*029c*/ 	.word	0x00000180
        /*02a0*/ 	.word	0x00000001
        /*02a4*/ 	.word	0x00000001


	//----- nvinfo : EIATTR_CRS_STACK_SIZE
	.align		4
.L_180:
        /*02a8*/ 	.byte	0x04, 0x1e
        /*02aa*/ 	.short	(.L_182 - .L_181)
.L_181:
        /*02ac*/ 	.word	0x00000000


	//----- nvinfo : EIATTR_CBANK_PARAM_SIZE
	.align		4
.L_182:
        /*02b0*/ 	.byte	0x03, 0x19
        /*02b2*/ 	.short	0x06f0


	//----- nvinfo : EIATTR_PARAM_CBANK
	.align		4
        /*02b4*/ 	.byte	0x04, 0x0a
        /*02b6*/ 	.short	(.L_184 - .L_183)
	.align		4
.L_183:
        /*02b8*/ 	.word	index@(.nv.constant0._ZN7cutlass13device_kernelIN5flash11enable_sm90INS1_16FlashAttnBwdSm90INS1_25CollectiveMainloopBwdSm90ILi2ELi1ELi1EN4cute5tupleIJNS5_1CILi1EEES8_S8_EEENS6_IJNS7_ILi64EEENS7_ILi80EEENS7_ILi256EEEEEENS_10bfloat16_tEfNS_4arch4Sm90ELb0ELb0ELb0ELb1ELb0ELb0ELb1ELb1ELi2ELi1ELi1ELi1ELb0EEENS1_21CollectiveEpilogueBwdISD_SE_SG_Li256ELb1ELb1ELi2EEENS1_19SingleTileSchedulerILb1ELb0ELb0ELi80EEEEEEEEEvNT_6ParamsE)
        /*02bc*/ 	.short	0x0210
        /*02be*/ 	.short	0x06f0


	//----- nvinfo : EIATTR_SW_WAR
	.align		4
.L_184:
        /*02c0*/ 	.byte	0x04, 0x36
        /*02c2*/ 	.short	(.L_186 - .L_185)
.L_185:
        /*02c4*/ 	.word	0x00000008
.L_186:


//--------------------- .nv.info._ZN7cutlass13device_kernelIN5flash11enable_sm90INS1_16FlashAttnBwdSm90INS1_25CollectiveMainloopBwdSm90ILi2ELi1ELi1EN4cute5tupleIJNS5_1CILi1EEES8_S8_EEENS6_IJNS7_ILi64EEENS7_ILi80EEENS7_ILi256EEEEEENS_10bfloat16_tEfNS_4arch4Sm90ELb0ELb0ELb0ELb1ELb0ELb0ELb1ELb1ELi2ELi1ELi1ELi1ELb0EEENS1_24CollectiveEpilogueBwdGQAISD_fSG_Li256ELb1ELb0EEENS1_19SingleTileSchedulerILb1ELb0ELb0ELi80EEEEEEEEEvNT_6ParamsE --------------------------
	.section	.nv.info._ZN7cutlass13device_kernelIN5flash11enable_sm90INS1_16FlashAttnBwdSm90INS1_25CollectiveMainloopBwdSm90ILi2ELi1ELi1EN4cute5tupleIJNS5_1CILi1EEES8_S8_EEENS6_IJNS7_ILi64EEENS7_ILi80EEENS7_ILi256EEEEEENS_10bfloat16_tEfNS_4arch4Sm90ELb0ELb0ELb0ELb1ELb0ELb0ELb1ELb1ELi2ELi1ELi1ELi1ELb0EEENS1_24CollectiveEpilogueBwdGQAISD_fSG_Li256ELb1ELb0EEENS1_19SingleTileSchedulerILb1ELb0ELb0ELi80EEEEEEEEEvNT_6ParamsE,"",@"SHT_CUDA_INFO"
	.sectionflags	@""
	.align	4


	//----- nvinfo : EIATTR_CUDA_API_VERSION
	.align		4
        /*0000*/ 	.byte	0x04, 0x37
        /*0002*/ 	.short	(.L_188 - .L_187)
.L_187:
        /*0004*/ 	.word	0x00000082


	//----- nvinfo : EIATTR_KPARAM_INFO
	.align		4
.L_188:
        /*0008*/ 	.byte	0x04, 0x17
        /*000a*/ 	.short	(.L_190 - .L_189)
.L_189:
        /*000c*/ 	.word	0x00000000
        /*0010*/ 	.short	0x0000
        /*0012*/ 	.short	0x0070
        /*0014*/ 	.byte	0x00, 0xf0, 0x01, 0x1a


	//----- nvinfo : EIATTR_SPARSE_MMA_MASK
	.align		4
.L_190:
        /*0018*/ 	.byte	0x03, 0x50
        /*001a*/ 	.short	0x0000


	//----- nvinfo : EIATTR_MAXREG_COUNT
	.align		4
        /*001c*/ 	.byte	0x03, 0x1b
        /*001e*/ 	.short	0x00a8


	//----- nvinfo : EIATTR_NUM_BARRIERS
	.align		4
        /*0020*/ 	.byte	0x02, 0x4c
        /*0022*/ 	.byte	0x0a
	.zero		1


	//----- nvinfo : EIATTR_ANNOTATIONS
	.align		4
        /*0024*/ 	.byte	0x04, 0x55
        /*0026*/ 	.short	(.L_192 - .L_191)


	//   ....[0]....
.L_191:
        /*0028*/ 	.word	0x00000001
        /*002c*/ 	.byte	0x40, 0x07, 0x00, 0x00, 0x01, 0x00, 0x00, 0x00, 0xf0, 0x10, 0x00, 0x00, 0x01, 0x00, 0x00, 0x00
        /*003c*/ 	.byte	0x70, 0x85, 0x00, 0x00, 0x01, 0x00, 0x00, 0x00, 0xc0, 0xa0, 0x00, 0x00, 0x01, 0x00, 0x00, 0x00
        /*004c*/ 	.byte	0x20, 0xa1, 0x00, 0x00


	//----- nvinfo : EIATTR_MERCURY_ISA_VERSION
	.align		4
.L_192:
        /*0050*/ 	.byte	0x03, 0x5f
        /*0052*/ 	.short	0x0101


	//----- nvinfo : EIATTR_INT_WARP_WIDE_INSTR_OFFSETS
	.align		4
        /*0054*/ 	.byte	0x04, 0x31
        /*0056*/ 	.short	(.L_194 - .L_193)


	//   ....[0]....
.L_193:
        /*0058*/ 	.word	0x00000180


	//   ....[1]....
        /*005c*/ 	.word	0x00000230


	//   ....[2]....
        /*0060*/ 	.word	0x00009290


	//----- nvinfo : EIATTR_COOP_GROUP_MASK_REGIDS
	.align		4
.L_194:
        /*0064*/ 	.byte	0x04, 0x29
        /*0066*/ 	.short	(.L_196 - .L_195)


	//   ....[0]....
.L_195:
        /*0068*/ 	.word	0xffffffff


	//   ....[1]....
        /*006c*/ 	.word	0xffffffff


	//   ....[2]....
        /*0070*/ 	.word	0xffffffff


	//   ....[3]....
        /*0074*/ 	.word	0xffffffff


	//   ....[4]....
        /*0078*/ 	.word	0xffffffff


	//   ....[5]....
        /*007c*/ 	.word	0xffffffff


	//----- nvinfo : EIATTR_COOP_GROUP_INSTR_OFFSETS
	.align		4
.L_196:
        /*0080*/ 	.byte	0x04, 0x28
        /*0082*/ 	.short	(.L_198 - .L_197)


	//   ....[0]....
.L_197:
        /*0084*/ 	.word	0x00000060


	//   ....[1]....
        /*0088*/ 	.word	0x00000190


	//   ....[2]....
        /*008c*/ 	.word	0x00000240


	//   ....[3]....
        /*0090*/ 	.word	0x000003a0


	//   ....[4]....
        /*0094*/ 	.word	0x000010b0


	//   ....[5]....
        /*0098*/ 	.word	0x00008f00


	//----- nvinfo : EIATTR_REG_RECONFIG
	.align		4
.L_198:
        /*009c*/ 	.byte	0x01, 0x54
	.zero		2


	//----- nvinfo : EIATTR_MBARRIER_INSTR_OFFSETS
	.align		4
        /*00a0*/ 	.byte	0x04, 0x39
        /*00a2*/ 	.short	(.L_200 - .L_199)


	//   ....[0]....
.L_199:
        /*00a4*/ 	.word	0x00000260
        /*00a8*/ 	.word	0x000000ff
        /*00ac*/ 	.word	0x00031800
        /*00b0*/ 	.short	0x0100
        /*00b2*/ 	.byte	0x06
	.zero		1


	//   ....[1]....
        /*00b4*/ 	.word	0x00000350
        /*00b8*/ 	.word	0x000000ff
        /*00bc*/ 	.word	0x00031810
        /*00c0*/ 	.short	0x0100
        /*00c2*/ 	.byte	0x08
	.zero		1


	//   ....[2]....
        /*00c4*/ 	.word	0x00000360
        /*00c8*/ 	.word	0x000000ff
        /*00cc*/ 	.word	0x00031820
        /*00d0*/ 	.short	0x0100
        /*00d2*/ 	.byte	0x08
	.zero		1


	//   ....[3]....
        /*00d4*/ 	.word	0x00000370
        /*00d8*/ 	.word	0x000000ff
        /*00dc*/ 	.word	0x00031818
        /*00e0*/ 	.short	0x0100
        /*00e2*/ 	.byte	0x08
	.zero		1


	//   ....[4]....
        /*00e4*/ 	.word	0x00000380
        /*00e8*/ 	.word	0x000000ff
        /*00ec*/ 	.word	0x00031828
        /*00f0*/ 	.short	0x0100
        /*00f2*/ 	.byte	0x08
	.zero		1


	//   ....[5]....
        /*00f4*/ 	.word	0x000004b0
        /*00f8*/ 	.word	0x000000ff
        /*00fc*/ 	.word	0x00031830
        /*0100*/ 	.short	0x0100
        /*0102*/ 	.byte	0x08
	.zero		1


	//   ....[6]....
        /*0104*/ 	.word	0x000004c0
        /*0108*/ 	.word	0x000000ff
        /*010c*/ 	.word	0x00031838
        /*0110*/ 	.short	0x0100
        /*0112*/ 	.byte	0x08
	.zero		1


	//   ....[7]....
        /*0114*/ 	.word	0x00001040
        /*0118*/ 	.word	0x00000012
        /*011c*/ 	.word	0x00031800
        /*0120*/ 	.short	0x010a
        /*0122*/ 	.byte	0x3f
	.zero		1


	//   ....[8]....
        /*0124*/ 	.word	0x000010d0
        /*0128*/ 	.word	0x00000012
        /*012c*/ 	.word	0x00031800
        /*0130*/ 	.short	0x010a
        /*0132*/ 	.byte	0x3f
	.zero		1


	//   ....[9]....
        /*0134*/ 	.word	0x00001a30
        /*0138*/ 	.word	0x00000011
        /*013c*/ 	.word	0x00031810
        /*0140*/ 	.short	0x010a
        /*0142*/ 	.byte	0x3f
	.zero		1


	//   ....[10]....
        /*0144*/ 	.word	0x00001af0
        /*0148*/ 	.word	0x00000011
        /*014c*/ 	.word	0x00031810
        /*0150*/ 	.short	0x010a
        /*0152*/ 	.byte	0x3f
	.zero		1


	//   ....[11]....
        /*0154*/ 	.word	0x00003680
        /*0158*/ 	.word	0x00000012
        /*015c*/ 	.word	0x00031830
        /*0160*/ 	.short	0x010a
        /*0162*/ 	.byte	0x3f
	.zero		1


	//   ....[12]....
        /*0164*/ 	.word	0x00003740
        /*0168*/ 	.word	0x00000012
        /*016c*/ 	.word	0x00031830
        /*0170*/ 	.short	0x010a
        /*0172*/ 	.byte	0x3f
	.zero		1


	//   ....[13]....
        /*0174*/ 	.word	0x00007910
        /*0178*/ 	.word	0x00000018
        /*017c*/ 	.word	0x00000000
        /*0180*/ 	.short	0x0101
        /*0182*/ 	.byte	0x3f
	.zero		1


	//   ....[14]....
        /*0184*/ 	.word	0x00008000
        /*0188*/ 	.word	0x00000011
        /*018c*/ 	.word	0x00000000
        /*0190*/ 	.short	0x0101
        /*0192*/ 	.byte	0x3f
	.zero		1


	//   ....[15]....
        /*0194*/ 	.word	0x00009600
        /*0198*/ 	.word	0x00000000
        /*019c*/ 	.word	0x00031820
        /*01a0*/ 	.short	0x010a
        /*01a2*/ 	.byte	0x3f
	.zero		1


	//   ....[16]....
        /*01a4*/ 	.word	0x0000a040
        /*01a8*/ 	.word	0x00000000
        /*01ac*/ 	.word	0x00031838
        /*01b0*/ 	.short	0x010a
        /*01b2*/ 	.byte	0x3f
	.zero		1


	//   ....[17]....
        /*01b4*/ 	.word	0x0000a3f0
        /*01b8*/ 	.word	0x00000013
        /*01bc*/ 	.word	0x00031820
        /*01c0*/ 	.short	0x010a
        /*01c2*/ 	.byte	0x3f
	.zero		1


	//   ....[18]....
        /*01c4*/ 	.word	0x0000a820
        /*01c8*/ 	.word	0x00000000
        /*01cc*/ 	.word	0x00031838
        /*01d0*/ 	.short	0x010a
        /*01d2*/ 	.byte	0x3f
	.zero		1


	//   ....[19]....
        /*01d4*/ 	.word	0x0000ad50
        /*01d8*/ 	.word	0x00000006
        /*01dc*/ 	.word	0x00000000
        /*01e0*/ 	.short	0x010a
        /*01e2*/ 	.byte	0x3f
	.zero		1


	//   ....[20]....
        /*01e4*/ 	.word	0x0000ade0
        /*01e8*/ 	.word	0x00000005
        /*01ec*/ 	.word	0x00000000
        /*01f0*/ 	.short	0x010a
        /*01f2*/ 	.byte	0x3f
	.zero		1


	//   ....[21]....
        /*01f4*/ 	.word	0x0000ae30
        /*01f8*/ 	.word	0x00000007
        /*01fc*/ 	.word	0x00031838
        /*0200*/ 	.short	0x010a
        /*0202*/ 	.byte	0x3f
	.zero		1


	//   ....[22]....
        /*0204*/ 	.word	0x0000ae90
        /*0208*/ 	.word	0x00000012
        /*020c*/ 	.word	0x00031800
        /*0210*/ 	.short	0x010a
        /*0212*/ 	.byte	0x3f
	.zero		1


	//   ....[23]....
        /*0214*/ 	.word	0x0000aee0
        /*0218*/ 	.word	0x00000011
        /*021c*/ 	.word	0x00031810
        /*0220*/ 	.short	0x010a
        /*0222*/ 	.byte	0x3f
	.zero		1


	//   ....[24]....
        /*0224*/ 	.word	0x0000af30
        /*0228*/ 	.word	0x00000012
        /*022c*/ 	.word	0x00031830
        /*0230*/ 	.short	0x010a
        /*0232*/ 	.byte	0x3f
	.zero		1


	//   ....[25]....
        /*0234*/ 	.word	0x0000af80
        /*0238*/ 	.word	0x00000000
        /*023c*/ 	.word	0x00031820
        /*0240*/ 	.short	0x010a
        /*0242*/ 	.byte	0x3f
	.zero		1


	//   ....[26]....
        /*0244*/ 	.word	0x0000afd0
        /*0248*/ 	.word	0x00000000
        /*024c*/ 	.word	0x00031838
        /*0250*/ 	.short	0x010a
        /*0252*/ 	.byte	0x3f
	.zero		1


	//   ....[27]....
        /*0254*/ 	.word	0x0000b030
        /*0258*/ 	.word	0x00000013
        /*025c*/ 	.word	0x00031820
        /*0260*/ 	.short	0x010a
        /*0262*/ 	.byte	0x3f
	.zero		1


	//   ....[28]....
        /*0264*/ 	.word	0x0000b080
        /*0268*/ 	.word	0x00000000
        /*026c*/ 	.word	0x00031838
        /*0270*/ 	.short	0x010a
        /*0272*/ 	.byte	0x3f
	.zero		1


	//   ....[29]....
        /*0274*/ 	.word	0x0000b0d0
        /*0278*/ 	.word	0x00000006
        /*027c*/ 	.word	0x00000000
        /*0280*/ 	.short	0x010a
        /*0282*/ 	.byte	0x3f
	.zero		1


	//   ....[30]....
        /*0284*/ 	.word	0x0000b120
        /*0288*/ 	.word	0x00000005
        /*028c*/ 	.word	0x00000000
        /*0290*/ 	.short	0x010a
        /*0292*/ 	.byte	0x3f
	.zero		1


	//----- nvinfo : EIATTR_NUM_MBARRIERS
	.align		4
.L_200:
        /*0294*/ 	.byte	0x03, 0x38
        /*0296*/ 	.short	0x0007


	//----- nvinfo : EIATTR_EXIT_INSTR_OFFSETS
	.align		4
        /*0298*/ 	.byte	0x04, 0x1c
        /*029a*/ 	.short	(.L_202 - .L_201)


	//   ....[0]....
.L_201:
        /*029c*/ 	.word	0x0000ae80


	//----- nvinfo : EIATTR_MAX_THREADS
	.align		4
.L_202:
        /*02a0*/ 	.byte	0x04, 0x05
        /*02a2*/ 	.short	(.L_204 - .L_203)
.L_203:
        /*02a4*/ 	.word	0x00000180
        /*02a8*/ 	.word	0x00000001
        /*02ac*/ 	.word	0x00000001


	//----- nvinfo : EIATTR_CRS_STACK_SIZE
	.align		4
.L_204:
        /*02b0*/ 	.byte	0x04, 0x1e
        /*02b2*/ 	.short	(.L_206 - .L_205)
.L_205:
        /*02b4*/ 	.word	0x00000000


	//----- nvinfo : EIATTR_CBANK_PARAM_SIZE
	.align		4
.L_206:
        /*02b8*/ 	.byte	0x03, 0x19
        /*02ba*/ 	.short	0x06f0


	//----- nvinfo : EIATTR_PARAM_CBANK
	.align		4
        /*02bc*/ 	.byte	0x04, 0x0a
        /*02be*/ 	.short	(.L_208 - .L_207)
	.align		4
.L_207:
        /*02c0*/ 	.word	index@(.nv.constant0._ZN7cutlass13device_kernelIN5flash11enable_sm90INS1_16FlashAttnBwdSm90INS1_25CollectiveMainloopBwdSm90ILi2ELi1ELi1EN4cute5tupleIJNS5_1CILi1EEES8_S8_EEENS6_IJNS7_ILi64EEENS7_ILi80EEENS7_ILi256EEEEEENS_10bfloat16_tEfNS_4arch4Sm90ELb0ELb0ELb0ELb1ELb0ELb0ELb1ELb1ELi2ELi1ELi1ELi1ELb0EEENS1_24CollectiveEpilogueBwdGQAISD_fSG_Li256ELb1ELb0EEENS1_19SingleTileSchedulerILb1ELb0ELb0ELi80EEEEEEEEEvNT_6ParamsE)
        /*02c4*/ 	.short	0x0210
        /*02c6*/ 	.short	0x06f0


	//----- nvinfo : EIATTR_SW_WAR
	.align		4
.L_208:
        /*02c8*/ 	.byte	0x04, 0x36
        /*02ca*/ 	.short	(.L_210 - .L_209)
.L_209:
        /*02cc*/ 	.word	0x00000008
.L_210:


//--------------------- .nv.info._ZN7cutlass13device_kernelIN5flash11enable_sm90INS1_16FlashAttnBwdSm90INS1_25CollectiveMainloopBwdSm90ILi2ELi1ELi1EN4cute5tupleIJNS5_1CILi1EEES8_S8_EEENS6_IJNS7_ILi64EEENS7_ILi80EEENS7_ILi256EEEEEENS_10bfloat16_tEfNS_4arch4Sm90ELb0ELb1ELb0ELb0ELb0ELb0ELb1ELb1ELi2ELi1ELi1ELi1ELb0EEENS1_21CollectiveEpilogueBwdISD_SE_SG_Li256ELb0ELb1ELi2EEENS1_19SingleTileSchedulerILb0ELb0ELb0ELi80EEEEEEEEEvNT_6ParamsE --------------------------
	.section	.nv.info._ZN7cutlass13device_kernelIN5flash11enable_sm90INS1_16FlashAttnBwdSm90INS1_25CollectiveMainloopBwdSm90ILi2ELi1ELi1EN4cute5tupleIJNS5_1CILi1EEES8_S8_EEENS6_IJNS7_ILi64EEENS7_ILi80EEENS7_ILi256EEEEEENS_10bfloat16_tEfNS_4arch4Sm90ELb0ELb1ELb0ELb0ELb0ELb0ELb1ELb1ELi2ELi1ELi1ELi1ELb0EEENS1_21CollectiveEpilogueBwdISD_SE_SG_Li256ELb0ELb1ELi2EEENS1_19SingleTileSchedulerILb0ELb0ELb0ELi80EEEEEEEEEvNT_6ParamsE,"",@"SHT_CUDA_INFO"
	.sectionflags	@""
	.align	4


	//----- nvinfo : EIATTR_CUDA_API_VERSION
	.align		4
        /*0000*/ 	.byte	0x04, 0x37
        /*0002*/ 	.short	(.L_212 - .L_211)
.L_211:
        /*0004*/ 	.word	0x00000082


	//----- nvinfo : EIATTR_KPARAM_INFO
	.align		4
.L_212:
        /*0008*/ 	.byte	0x04, 0x17
        /*000a*/ 	.short	(.L_214 - .L_213)
.L_213:
        /*000c*/ 	.word	0x00000000
        /*0010*/ 	.short	0x0000
        /*0012*/ 	.short	0x0070
        /*0014*/ 	.byte	0x00, 0xf0, 0x01, 0x24


	//----- nvinfo : EIATTR_SPARSE_MMA_MASK
	.align		4
.L_214:
        /*0018*/ 	.byte	0x03, 0x50
        /*001a*/ 	.short	0x0000


	//----- nvinfo : EIATTR_MAXREG_COUNT
	.align		4
        /*001c*/ 	.byte	0x03, 0x1b
        /*001e*/ 	.short	0x00a8


	//----- nvinfo : EIATTR_NUM_BARRIERS
	.align		4
        /*0020*/ 	.byte	0x02, 0x4c
        /*0022*/ 	.byte	0x0a
	.zero		1


	//----- nvinfo : EIATTR_EXTERNS
	.align		4
        /*0024*/ 	.byte	0x04, 0x0f
        /*0026*/ 	.short	(.L_216 - .L_215)


	//   ....[0]....
	.align		4
.L_215:
        /*0028*/ 	.word	index@(__assertfail)


	//----- nvinfo : EIATTR_ANNOTATIONS
	.align		4
.L_216:
        /*002c*/ 	.byte	0x04, 0x55
        /*002e*/ 	.short	(.L_218 - .L_217)


	//   ....[0]....
.L_217:
        /*0030*/ 	.word	0x00000001
        /*0034*/ 	.byte	0x20, 0x03, 0x00, 0x00, 0x01, 0x00, 0x00, 0x00, 0x40, 0x0e, 0x00, 0x00, 0x01, 0x00, 0x00, 0x00
        /*0044*/ 	.byte	0xb0, 0xed, 0x00, 0x00


	//----- nvinfo : EIATTR_MERCURY_ISA_VERSION
	.align		4
.L_218:
        /*0048*/ 	.byte	0x03, 0x5f
        /*004a*/ 	.short	0x0101


	//----- nvinfo : EIATTR_INT_WARP_WIDE_INSTR_OFFSETS
	.align		4
        /*004c*/ 	.byte	0x04, 0x31
        /*004e*/ 	.short	(.L_220 - .L_219)


	//   ....[0]....
.L_219:
        /*0050*/ 	.word	0x000001f0


	//   ....[1]....
        /*0054*/ 	.word	0x00000220


	//----- nvinfo : EIATTR_COOP_GROUP_MASK_REGIDS
	.align		4
.L_220:
        /*0058*/ 	.byte	0x04, 0x29
        /*005a*/ 	.short	(.L_222 - .L_221)


	//   ....[0]....
.L_221:
        /*005c*/ 	.word	0xffffffff


	//   ....[1]....
        /*0060*/ 	.word	0xffffffff


	//   ....[2]....
        /*0064*/ 	.word	0xffffffff


	//   ....[3]....
        /*0068*/ 	.word	0xffffffff


	//   ....[4]....
        /*006c*/ 	.word	0xffffffff


	//   ....[5]....
        /*0070*/ 	.word	0xffffffff


	//   ....[6]....
        /*0074*/ 	.word	0xffffffff


	//----- nvinfo : EIATTR_COOP_GROUP_INSTR_OFFSETS
	.align		4
.L_222:
        /*0078*/ 	.byte	0x04, 0x28
        /*007a*/ 	.short	(.L_224 - .L_223)


	//   ....[0]....
.L_223:
        /*007c*/ 	.word	0x00000060


	//   ....[1]....
        /*0080*/ 	.word	0x00000200


	//   ....[2]....
        /*0084*/ 	.word	0x00000280


	//   ....[3]....
        /*0088*/ 	.word	0x00000460


	//   ....[4]....
        /*008c*/ 	.word	0x00000e00


	//   ....[5]....
        /*0090*/ 	.word	0x0000b210


	//   ....[6]....
        /*0094*/ 	.word	0x0000d4c0


	//----- nvinfo : EIATTR_REG_RECONFIG
	.align		4
.L_224:
        /*0098*/ 	.byte	0x01, 0x54
	.zero		2


	//----- nvinfo : EIATTR_SYSCALL_OFFSETS
	.align		4
        /*009c*/ 	.byte	0x04, 0x46
        /*009e*/ 	.short	(.L_226 - .L_225)


	//   ....[0]....
.L_225:
        /*00a0*/ 	.word	0x0000ac30


	//   ....[1]....
        /*00a4*/ 	.word	0x0000ad70


	//   ....[2]....
        /*00a8*/ 	.word	0x0000ae90


	//   ....[3]....
        /*00ac*/ 	.word	0x0000afb0


	//----- nvinfo : EIATTR_MBARRIER_INSTR_OFFSETS
	.align		4
.L_226:
        /*00b0*/ 	.byte	0x04, 0x39
        /*00b2*/ 	.short	(.L_228 - .L_227)


	//   ....[0]....
.L_227:
        /*00b4*/ 	.word	0x000002f0
        /*00b8*/ 	.word	0x000000ff
        /*00bc*/ 	.word	0x00031800
        /*00c0*/ 	.short	0x0100
        /*00c2*/ 	.byte	0x06
	.zero		1


	//   ....[1]....
        /*00c4*/ 	.word	0x00000410
        /*00c8*/ 	.word	0x000000ff
        /*00cc*/ 	.word	0x00031810
        /*00d0*/ 	.short	0x0100
        /*00d2*/ 	.byte	0x08
	.zero		1


	//   ....[2]....
        /*00d4*/ 	.word	0x00000420
        /*00d8*/ 	.word	0x000000ff
        /*00dc*/ 	.word	0x00031820
        /*00e0*/ 	.short	0x0100
        /*00e2*/ 	.byte	0x08
	.zero		1


	//   ....[3]....
        /*00e4*/ 	.word	0x00000430
        /*00e8*/ 	.word	0x000000ff
        /*00ec*/ 	.word	0x00031818
        /*00f0*/ 	.short	0x0100
        /*00f2*/ 	.byte	0x08
	.zero		1


	//   ....[4]....
        /*00f4*/ 	.word	0x00000440
        /*00f8*/ 	.word	0x000000ff
        /*00fc*/ 	.word	0x00031828
        /*0100*/ 	.short	0x0100
        /*0102*/ 	.byte	0x08
	.zero		1


	//   ....[5]....
        /*0104*/ 	.word	0x00000570
        /*0108*/ 	.word	0x000000ff
        /*010c*/ 	.word	0x00031830
        /*0110*/ 	.short	0x0100
        /*0112*/ 	.byte	0x08
	.zero		1


	//   ....[6]....
        /*0114*/ 	.word	0x00000580
        /*0118*/ 	.word	0x000000ff
        /*011c*/ 	.word	0x00031838
        /*0120*/ 	.short	0x0100
        /*0122*/ 	.byte	0x08
	.zero		1


	//   ....[7]....
        /*0124*/ 	.word	0x00000d90
        /*0128*/ 	.word	0x00000011
        /*012c*/ 	.word	0x00031800
        /*0130*/ 	.short	0x010a
        /*0132*/ 	.byte	0x3f
	.zero		1


	//   ....[8]....
        /*0134*/ 	.word	0x00000e20
        /*0138*/ 	.word	0x00000011
        /*013c*/ 	.word	0x00031800
        /*0140*/ 	.short	0x010a
        /*0142*/ 	.byte	0x3f
	.zero		1


	//   ....[9]....
        /*0144*/ 	.word	0x00001790
        /*0148*/ 	.word	0x00000010
        /*014c*/ 	.word	0x00031810
        /*0150*/ 	.short	0x010a
        /*0152*/ 	.byte	0x3f
	.zero		1


	//   ....[10]....
        /*0154*/ 	.word	0x00001860
        /*0158*/ 	.word	0x00000010
        /*015c*/ 	.word	0x00031810
        /*0160*/ 	.short	0x010a
        /*0162*/ 	.byte	0x3f
	.zero		1


	//   ....[11]....
        /*0164*/ 	.word	0x00003e10
        /*0168*/ 	.word	0x00000011
        /*016c*/ 	.word	0x00031830
        /*0170*/ 	.short	0x010a
        /*0172*/ 	.byte	0x3f
	.zero		1


	//   ....[12]....
        /*0174*/ 	.word	0x00003ed0
        /*0178*/ 	.word	0x00000011
        /*017c*/ 	.word	0x00031830
        /*0180*/ 	.short	0x010a
        /*0182*/ 	.byte	0x3f
	.zero		1


	//   ....[13]....
        /*0184*/ 	.word	0x00009b70
        /*0188*/ 	.word	0x00000018
        /*018c*/ 	.word	0x00000000
        /*0190*/ 	.short	0x0101
        /*0192*/ 	.byte	0x3f
	.zero		1


	//   ....[14]....
        /*0194*/ 	.word	0x0000a560
        /*0198*/ 	.word	0x00000010
        /*019c*/ 	.word	0x00000000
        /*01a0*/ 	.short	0x0101
        /*01a2*/ 	.byte	0x3f
	.zero		1


	//   ....[15]....
        /*01a4*/ 	.word	0x0000d9b0
        /*01a8*/ 	.word	0x00000005
        /*01ac*/ 	.word	0x00031820
        /*01b0*/ 	.short	0x010a
        /*01b2*/ 	.byte	0x3f
	.zero		1


	//   ....[16]....
        /*01b4*/ 	.word	0x0000e280
        /*01b8*/ 	.word	0x00000005
        /*01bc*/ 	.word	0x00031838
        /*01c0*/ 	.short	0x010a
        /*01c2*/ 	.byte	0x3f
	.zero		1


	//   ....[17]....
        /*01c4*/ 	.word	0x0000e5e0
        /*01c8*/ 	.word	0x00000013
        /*01cc*/ 	.word	0x00031820
        /*01d0*/ 	.short	0x010a
        /*01d2*/ 	.byte	0x3f
	.zero		1


	//   ....[18]....
        /*01d4*/ 	.word	0x0000e9c0
        /*01d8*/ 	.word	0x00000005
        /*01dc*/ 	.word	0x00031838
        /*01e0*/ 	.short	0x010a
        /*01e2*/ 	.byte	0x3f
	.zero		1


	//   ....[19]....
        /*01e4*/ 	.word	0x0000ee80
        /*01e8*/ 	.word	0x00000005
        /*01ec*/ 	.word	0x00000000
        /*01f0*/ 	.short	0x010a
        /*01f2*/ 	.byte	0x3f
	.zero		1


	//   ....[20]....
        /*01f4*/ 	.word	0x0000ef10
        /*01f8*/ 	.word	0x00000003
        /*01fc*/ 	.word	0x00000000
        /*0200*/ 	.short	0x010a
        /*0202*/ 	.byte	0x3f
	.zero		1


	//   ....[21]....
        /*0204*/ 	.word	0x0000ef60
        /*0208*/ 	.word	0x00000004
        /*020c*/ 	.word	0x00031838
        /*0210*/ 	.short	0x010a
        /*0212*/ 	.byte	0x3f
	.zero		1


	//   ....[22]....
        /*0214*/ 	.word	0x0000efc0
        /*0218*/ 	.word	0x00000011
        /*021c*/ 	.word	0x00031800
        /*0220*/ 	.short	0x010a
        /*0222*/ 	.byte	0x3f
	.zero		1


	//   ....[23]....
        /*0224*/ 	.word	0x0000f010
        /*0228*/ 	.word	0x00000010
        /*022c*/ 	.word	0x00031810
        /*0230*/ 	.short	0x010a
        /*0232*/ 	.byte	0x3f
	.zero		1


	//   ....[24]....
        /*0234*/ 	.word	0x0000f060
        /*0238*/ 	.word	0x00000011
        /*023c*/ 	.word	0x00031830
        /*0240*/ 	.short	0x010a
        /*0242*/ 	.byte	0x3f
	.zero		1


	//   ....[25]....
        /*0244*/ 	.word	0x0000f0b0
        /*0248*/ 	.word	0x00000005
        /*024c*/ 	.word	0x00031820
        /*0250*/ 	.short	0x010a
        /*0252*/ 	.byte	0x3f
	.zero		1


	//   ....[26]....
        /*0254*/ 	.word	0x0000f100
        /*0258*/ 	.word	0x00000005
        /*025c*/ 	.word	0x00031838
        /*0260*/ 	.short	0x010a
        /*0262*/ 	.byte	0x3f
	.zero		1


	//   ....[27]....
        /*0264*/ 	.word	0x0000f160
        /*0268*/ 	.word	0x00000013
        /*026c*/ 	.word	0x00031820
        /*0270*/ 	.short	0x010a
        /*0272*/ 	.byte	0x3f
	.zero		1


	//   ....[28]....
        /*0274*/ 	.word	0x0000f1b0
        /*0278*/ 	.word	0x00000005
        /*027c*/ 	.word	0x00031838
        /*0280*/ 	.short	0x010a
        /*0282*/ 	.byte	0x3f
	.zero		1


	//   ....[29]....
        /*0284*/ 	.word	0x0000f280
        /*0288*/ 	.word	0x00000005
        /*028c*/ 	.word	0x00000000
        /*0290*/ 	.short	0x010a
        /*0292*/ 	.byte	0x3f
	.zero		1


	//   ....[30]....
        /*0294*/ 	.word	0x0000f2d0
        /*0298*/ 	.word	0x00000003
        /*029c*/ 	.word	0x00000000
        /*02a0*/ 	.short	0x010a
        /*02a2*/ 	.byte	0x3f
	.zero		1


	//----- nvinfo : EIATTR_NUM_MBARRIERS
	.align		4
.L_228:
        /*02a4*/ 	.byte	0x03, 0x38
        /*02a6*/ 	.short	0x0007


	//----- nvinfo : EIATTR_EXIT_INSTR_OFFSETS
	.align		4
        /*02a8*/ 	.byte	0x04, 0x1c
        /*02aa*/ 	.short	(.L_230 - .L_229)


	//   ....[0]....
.L_229:
        /*02ac*/ 	.word	0x00000650


	//   ....[1]....
        /*02b0*/ 	.word	0x0000bb50


	//   ....[2]....
        /*02b4*/ 	.word	0x0000d470


	//   ....[3]....
        /*02b8*/ 	.word	0x0000efb0


	//----- nvinfo : EIATTR_MAX_THREADS
	.align		4
.L_230:
        /*02bc*/ 	.byte	0x04, 0x05
        /*02be*/ 	.short	(.L_232 - .L_231)
.L_231:
        /*02c0*/ 	.word	0x00000180
        /*02c4*/ 	.word	0x00000001
        /*02c8*/ 	.word	0x00000001


	//----- nvinfo : EIATTR_CRS_STACK_SIZE
	.align		4
.L_232:
        /*02cc*/ 	.byte	0x04, 0x1e
        /*02ce*/ 	.short	(.L_234 - .L_233)
.L_233:
        /*02d0*/ 	.word	0x00000000


	//----- nvinfo : EIATTR_CBANK_PARAM_SIZE
	.align		4
.L_234:
        /*02d4*/ 	.byte	0x03, 0x19
        /*02d6*/ 	.short	0x0970


	//----- nvinfo : EIATTR_PARAM_CBANK
	.align		4
        /*02d8*/ 	.byte	0x04, 0x0a
        /*02da*/ 	.short	(.L_236 - .L_235)
	.align		4
.L_235:
        /*02dc*/ 	.word	index@(.nv.constant0._ZN7cutlass13device_kernelIN5flash11enable_sm90INS1_16FlashAttnBwdSm90INS1_25CollectiveMainloopBwdSm90ILi2ELi1ELi1EN4cute5tupleIJNS5_1CILi1EEES8_S8_EEENS6_IJNS7_ILi64EEENS7_ILi80EEENS7_ILi256EEEEEENS_10bfloat16_tEfNS_4arch4Sm90ELb0ELb1ELb0ELb0ELb0ELb0ELb1ELb1ELi2ELi1ELi1ELi1ELb0EEENS1_21CollectiveEpilogueBwdISD_SE_SG_Li256ELb0ELb1ELi2EEENS1_19SingleTileSchedulerILb0ELb0ELb0ELi80EEEEEEEEEvNT_6ParamsE)
        /*02e0*/ 	.short	0x0210
        /*02e2*/ 	.short	0x0970


	//----- nvinfo : EIATTR_SW_WAR
	.align		4
.L_236:
        /*02e4*/ 	.byte	0x04, 0x36
        /*02e6*/ 	.short	(.L_238 - .L_237)
.L_237:
        /*02e8*/ 	.word	0x00000008
.L_238:


//--------------------- .nv.info._ZN7cutlass13device_kernelIN5flash11enable_sm90INS1_16FlashAttnBwdSm90INS1_25CollectiveMainloopBwdSm90ILi2ELi1ELi1EN4cute5tupleIJNS5_1CILi1EEES8_S8_EEENS6_IJNS7_ILi64EEENS7_ILi80EEENS7_ILi256EEEEEENS_10bfloat16_tEfNS_4arch4Sm90ELb0ELb1ELb0ELb0ELb0ELb0ELb1ELb1ELi2ELi1ELi1ELi1ELb0EEENS1_24CollectiveEpilogueBwdGQAISD_fSG_Li256ELb0ELb0EEENS1_19SingleTileSchedulerILb0ELb0ELb0ELi80EEEEEEEEEvNT_6ParamsE --------------------------
	.section	.nv.info._ZN7cutlass13device_kernelIN5flash11enable_sm90INS1_16FlashAttnBwdSm90INS1_25CollectiveMainloopBwdSm90ILi2ELi1ELi1EN4cute5tupleIJNS5_1CILi1EEES8_S8_EEENS6_IJNS7_ILi64EEENS7_ILi80EEENS7_ILi256EEEEEENS_10bfloat16_tEfNS_4arch4Sm90ELb0ELb1ELb0ELb0ELb0ELb0ELb1ELb1ELi2ELi1ELi1ELi1ELb0EEENS1_24CollectiveEpilogueBwdGQAISD_fSG_Li256ELb0ELb0EEENS1_19SingleTileSchedulerILb0ELb0ELb0ELi80EEEEEEEEEvNT_6ParamsE,"",@"SHT_CUDA_INFO"
	.sectionflags	@""
	.align	4


	//----- nvinfo : EIATTR_CUDA_API_VERSION
	.align		4
        /*0000*/ 	.byte	0x04, 0x37
        /*0002*/ 	.short	(.L_240 - .L_239)
.L_239:
        /*0004*/ 	.word	0x00000082


	//----- nvinfo : EIATTR_KPARAM_INFO
	.align		4
.L_240:
        /*0008*/ 	.byte	0x04, 0x17
        /*000a*/ 	.short	(.L_242 - .L_241)
.L_241:
        /*000c*/ 	.word	0x00000000
        /*0010*/ 	.short	0x0000
        /*0012*/ 	.short	0x0070
        /*0014*/ 	.byte	0x00, 0xf0, 0x01, 0x1a


	//----- nvinfo : EIATTR_SPARSE_MMA_MASK
	.align		4
.L_242:
        /*0018*/ 	.byte	0x03, 0x50
        /*001a*/ 	.short	0x0000


	//----- nvinfo : EIATTR_MAXREG_COUNT
	.align		4
        /*001c*/ 	.byte	0x03, 0x1b
        /*001e*/ 	.short	0x00a8


	//----- nvinfo : EIATTR_NUM_BARRIERS
	.align		4
        /*0020*/ 	.byte	0x02, 0x4c
        /*0022*/ 	.byte	0x0a
	.zero		1


	//----- nvinfo : EIATTR_ANNOTATIONS
	.align		4
        /*0024*/ 	.byte	0x04, 0x55
        /*0026*/ 	.short	(.L_244 - .L_243)


	//   ....[0]....
.L_243:
        /*0028*/ 	.word	0x00000001
        /*002c*/ 	.byte	0xc0, 0x02, 0x00, 0x00, 0x01, 0x00, 0x00, 0x00, 0xe0, 0x0d, 0x00, 0x00, 0x01, 0x00, 0x00, 0x00
        /*003c*/ 	.byte	0xe0, 0xac, 0x00, 0x00


	//----- nvinfo : EIATTR_MERCURY_ISA_VERSION
	.align		4
.L_244:
        /*0040*/ 	.byte	0x03, 0x5f
        /*0042*/ 	.short	0x0101


	//----- nvinfo : EIATTR_INT_WARP_WIDE_INSTR_OFFSETS
	.align		4
        /*0044*/ 	.byte	0x04, 0x31
        /*0046*/ 	.short	(.L_246 - .L_245)


	//   ....[0]....
.L_245:
        /*0048*/ 	.word	0x00000190


	//   ....[1]....
        /*004c*/ 	.word	0x000001c0


	//----- nvinfo : EIATTR_COOP_GROUP_MASK_REGIDS
	.align		4
.L_246:
        /*0050*/ 	.byte	0x04, 0x29
        /*0052*/ 	.short	(.L_248 - .L_247)


	//   ....[0]....
.L_247:
        /*0054*/ 	.word	0xffffffff


	//   ....[1]....
        /*0058*/ 	.word	0xffffffff


	//   ....[2]....
        /*005c*/ 	.word	0xffffffff


	//   ....[3]....
        /*0060*/ 	.word	0xffffffff


	//   ....[4]....
        /*0064*/ 	.word	0xffffffff


	//   ....[5]....
        /*0068*/ 	.word	0xffffffff


	//----- nvinfo : EIATTR_COOP_GROUP_INSTR_OFFSETS
	.align		4
.L_248:
        /*006c*/ 	.byte	0x04, 0x28
        /*006e*/ 	.short	(.L_250 - .L_249)


	//   ....[0]....
.L_249:
        /*0070*/ 	.word	0x00000060


	//   ....[1]....
        /*0074*/ 	.word	0x000001a0


	//   ....[2]....
        /*0078*/ 	.word	0x00000220


	//   ....[3]....
        /*007c*/ 	.word	0x00000400


	//   ....[4]....
        /*0080*/ 	.word	0x00000da0


	//   ....[5]....
        /*0084*/ 	.word	0x00009420


	//----- nvinfo : EIATTR_REG_RECONFIG
	.align		4
.L_250:
        /*0088*/ 	.byte	0x01, 0x54
	.zero		2


	//----- nvinfo : EIATTR_MBARRIER_INSTR_OFFSETS
	.align		4
        /*008c*/ 	.byte	0x04, 0x39
        /*008e*/ 	.short	(.L_252 - .L_251)


	//   ....[0]....
.L_251:
        /*0090*/ 	.word	0x00000290
        /*0094*/ 	.word	0x000000ff
        /*0098*/ 	.word	0x00031800
        /*009c*/ 	.short	0x0100
        /*009e*/ 	.byte	0x06
	.zero		1


	//   ....[1]....
        /*00a0*/ 	.word	0x000003b0
        /*00a4*/ 	.word	0x000000ff
        /*00a8*/ 	.word	0x00031810
        /*00ac*/ 	.short	0x0100
        /*00ae*/ 	.byte	0x08
	.zero		1


	//   ....[2]....
        /*00b0*/ 	.word	0x000003c0
        /*00b4*/ 	.word	0x000000ff
        /*00b8*/ 	.word	0x00031820
        /*00bc*/ 	.short	0x0100
        /*00be*/ 	.byte	0x08
	.zero		1


	//   ....[3]....
        /*00c0*/ 	.word	0x000003d0
        /*00c4*/ 	.word	0x000000ff
        /*00c8*/ 	.word	0x00031818
        /*00cc*/ 	.short	0x0100
        /*00ce*/ 	.byte	0x08
	.zero		1


	//   ....[4]....
        /*00d0*/ 	.word	0x000003e0
        /*00d4*/ 	.word	0x000000ff
        /*00d8*/ 	.word	0x00031828
        /*00dc*/ 	.short	0x0100
        /*00de*/ 	.byte	0x08
	.zero		1


	//   ....[5]....
        /*00e0*/ 	.word	0x00000510
        /*00e4*/ 	.word	0x000000ff
        /*00e8*/ 	.word	0x00031830
        /*00ec*/ 	.short	0x0100
        /*00ee*/ 	.byte	0x08
	.zero		1


	//   ....[6]....
        /*00f0*/ 	.word	0x00000520
        /*00f4*/ 	.word	0x000000ff
        /*00f8*/ 	.word	0x00031838
        /*00fc*/ 	.short	0x0100
        /*00fe*/ 	.byte	0x08
	.zero		1


	//   ....[7]....
        /*0100*/ 	.word	0x00000d30
        /*0104*/ 	.word	0x00000011
        /*0108*/ 	.word	0x00031800
        /*010c*/ 	.short	0x010a
        /*010e*/ 	.byte	0x3f
	.zero		1


	//   ....[8]....
        /*0110*/ 	.word	0x00000dc0
        /*0114*/ 	.word	0x00000011
        /*0118*/ 	.word	0x00031800
        /*011c*/ 	.short	0x010a
        /*011e*/ 	.byte	0x3f
	.zero		1


	//   ....[9]....
        /*0120*/ 	.word	0x00001740
        /*0124*/ 	.word	0x00000010
        /*0128*/ 	.word	0x00031810
        /*012c*/ 	.short	0x010a
        /*012e*/ 	.byte	0x3f
	.zero		1


	//   ....[10]....
        /*0130*/ 	.word	0x00001800
        /*0134*/ 	.word	0x00000010
        /*0138*/ 	.word	0x00031810
        /*013c*/ 	.short	0x010a
        /*013e*/ 	.byte	0x3f
	.zero		1


	//   ....[11]....
        /*0140*/ 	.word	0x000033d0
        /*0144*/ 	.word	0x00000011
        /*0148*/ 	.word	0x00031830
        /*014c*/ 	.short	0x010a
        /*014e*/ 	.byte	0x3f
	.zero		1


	//   ....[12]....
        /*0150*/ 	.word	0x00003490
        /*0154*/ 	.word	0x00000011
        /*0158*/ 	.word	0x00031830
        /*015c*/ 	.short	0x010a
        /*015e*/ 	.byte	0x3f
	.zero		1


	//   ....[13]....
        /*0160*/ 	.word	0x00007f20
        /*0164*/ 	.word	0x00000018
        /*0168*/ 	.word	0x00000000
        /*016c*/ 	.short	0x0101
        /*016e*/ 	.byte	0x3f
	.zero		1


	//   ....[14]....
        /*0170*/ 	.word	0x00008630
        /*0174*/ 	.word	0x00000010
        /*0178*/ 	.word	0x00000000
        /*017c*/ 	.short	0x0101
        /*017e*/ 	.byte	0x3f
	.zero		1


	//   ....[15]....
        /*0180*/ 	.word	0x00009900
        /*0184*/ 	.word	0x00000006
        /*0188*/ 	.word	0x00031820
        /*018c*/ 	.short	0x010a
        /*018e*/ 	.byte	0x3f
	.zero		1


	//   ....[16]....
        /*0190*/ 	.word	0x0000a1d0
        /*0194*/ 	.word	0x00000006
        /*0198*/ 	.word	0x00031838
        /*019c*/ 	.short	0x010a
        /*019e*/ 	.byte	0x3f
	.zero		1


	//   ....[17]....
        /*01a0*/ 	.word	0x0000a530
        /*01a4*/ 	.word	0x00000014
        /*01a8*/ 	.word	0x00031820
        /*01ac*/ 	.short	0x010a
        /*01ae*/ 	.byte	0x3f
	.zero		1


	//   ....[18]....
        /*01b0*/ 	.word	0x0000a910
        /*01b4*/ 	.word	0x00000006
        /*01b8*/ 	.word	0x00031838
        /*01bc*/ 	.short	0x010a
        /*01be*/ 	.byte	0x3f
	.zero		1


	//   ....[19]....
        /*01c0*/ 	.word	0x0000adb0
        /*01c4*/ 	.word	0x00000005
        /*01c8*/ 	.word	0x00000000
        /*01cc*/ 	.short	0x010a
        /*01ce*/ 	.byte	0x3f
	.zero		1


	//   ....[20]....
        /*01d0*/ 	.word	0x0000ae40
        /*01d4*/ 	.word	0x00000003
        /*01d8*/ 	.word	0x00000000
        /*01dc*/ 	.short	0x010a
        /*01de*/ 	.byte	0x3f
	.zero		1


	//   ....[21]....
        /*01e0*/ 	.word	0x0000ae90
        /*01e4*/ 	.word	0x00000007
        /*01e8*/ 	.word	0x00031838
        /*01ec*/ 	.short	0x010a
        /*01ee*/ 	.byte	0x3f
	.zero		1


	//   ....[22]....
        /*01f0*/ 	.word	0x0000aef0
        /*01f4*/ 	.word	0x00000011
        /*01f8*/ 	.word	0x00031800
        /*01fc*/ 	.short	0x010a
        /*01fe*/ 	.byte	0x3f
	.zero		1


	//   ....[23]....
        /*0200*/ 	.word	0x0000af40
        /*0204*/ 	.word	0x00000010
        /*0208*/ 	.word	0x00031810
        /*020c*/ 	.short	0x010a
        /*020e*/ 	.byte	0x3f
	.zero		1


	//   ....[24]....
        /*0210*/ 	.word	0x0000af90
        /*0214*/ 	.word	0x00000011
        /*0218*/ 	.word	0x00031830
        /*021c*/ 	.short	0x010a
        /*021e*/ 	.byte	0x3f
	.zero		1


	//   ....[25]....
        /*0220*/ 	.word	0x0000afe0
        /*0224*/ 	.word	0x00000006
        /*0228*/ 	.word	0x00031820
        /*022c*/ 	.short	0x010a
        /*022e*/ 	.byte	0x3f
	.zero		1


	//   ....[26]....
        /*0230*/ 	.word	0x0000b030
        /*0234*/ 	.word	0x00000006
        /*0238*/ 	.word	0x00031838
        /*023c*/ 	.short	0x010a
        /*023e*/ 	.byte	0x3f
	.zero		1


	//   ....[27]....
        /*0240*/ 	.word	0x0000b090
        /*0244*/ 	.word	0x00000014
        /*0248*/ 	.word	0x00031820
        /*024c*/ 	.short	0x010a
        /*024e*/ 	.byte	0x3f
	.zero		1


	//   ....[28]....
        /*0250*/ 	.word	0x0000b0e0
        /*0254*/ 	.word	0x00000006
        /*0258*/ 	.word	0x00031838
        /*025c*/ 	.short	0x010a
        /*025e*/ 	.byte	0x3f
	.zero		1


	//   ....[29]....
        /*0260*/ 	.word	0x0000b130
        /*0264*/ 	.word	0x00000005
        /*0268*/ 	.word	0x00000000
        /*026c*/ 	.short	0x010a
        /*026e*/ 	.byte	0x3f
	.zero		1


	//   ....[30]....
        /*0270*/ 	.word	0x0000b180
        /*0274*/ 	.word	0x00000003
        /*0278*/ 	.word	0x00000000
        /*027c*/ 	.short	0x010a
        /*027e*/ 	.byte	0x3f
	.zero		1


	//----- nvinfo : EIATTR_NUM_MBARRIERS
	.align		4
.L_252:
        /*0280*/ 	.byte	0x03, 0x38
        /*0282*/ 	.short	0x0007


	//----- nvinfo : EIATTR_EXIT_INSTR_OFFSETS
	.align		4
        /*0284*/ 	.byte	0x04, 0x1c
        /*0286*/ 	.short	(.L_254 - .L_253)


	//   ....[0]....
.L_253:
        /*0288*/ 	.word	0x0000aee0


	//----- nvinfo : EIATTR_MAX_THREADS
	.align		4
.L_254:
        /*028c*/ 	.byte	0x04, 0x05
        /*028e*/ 	.short	(.L_256 - .L_255)
.L_255:
        /*0290*/ 	.word	0x00000180
        /*0294*/ 	.word	0x00000001
        /*0298*/ 	.word	0x00000001


	//----- nvinfo : EIATTR_CRS_STACK_SIZE
	.align		4
.L_256:
        /*029c*/ 	.byte	0x04, 0x1e
        /*029e*/ 	.short	(.L_258 - .L_257)
.L_257:
        /*02a0*/ 	.word	0x00000000


	//----- nvinfo : EIATTR_CBANK_PARAM_SIZE
	.align		4
.L_258:
        /*02a4*/ 	.byte	0x03, 0x19
        /*02a6*/ 	.short	0x06f0


	//----- nvinfo : EIATTR_PARAM_CBANK
	.align		4
        /*02a8*/ 	.byte	0x04, 0x0a
        /*02aa*/ 	.short	(.L_260 - .L_259)
	.align		4
.L_259:
        /*02ac*/ 	.word	index@(.nv.constant0._ZN7cutlass13device_kernelIN5flash11enable_sm90INS1_16FlashAttnBwdSm90INS1_25CollectiveMainloopBwdSm90ILi2ELi1ELi1EN4cute5tupleIJNS5_1CILi1EEES8_S8_EEENS6_IJNS7_ILi64EEENS7_ILi80EEENS7_ILi256EEEEEENS_10bfloat16_tEfNS_4arch4Sm90ELb0ELb1ELb0ELb0ELb0ELb0ELb1ELb1ELi2ELi1ELi1ELi1ELb0EEENS1_24CollectiveEpilogueBwdGQAISD_fSG_Li256ELb0ELb0EEENS1_19SingleTileSchedulerILb0ELb0ELb0ELi80EEEEEEEEEvNT_6ParamsE)
        /*02b0*/ 	.short	0x0210
        /*02b2*/ 	.short	0x06f0


	//----- nvinfo : EIATTR_SW_WAR
	.align		4
.L_260:
        /*02b4*/ 	.byte	0x04, 0x36
        /*02b6*/ 	.short	(.L_262 - .L_261)
.L_261:
        /*02b8*/ 	.word	0x00000008
.L_262:


//--------------------- .nv.info._ZN7cutlass13device_kernelIN5flash11enable_sm90INS1_16FlashAttnBwdSm90INS1_25CollectiveMainloopBwdSm90ILi2ELi1ELi1EN4cute5tupleIJNS5_1CILi1EEES8_S8_EEENS6_IJNS7_ILi64EEENS7_ILi80EEENS7_ILi256EEEEEENS_10bfloat16_tEfNS_4arch4Sm90ELb0ELb1ELb0ELb1ELb0ELb0ELb1ELb1ELi2ELi1ELi1ELi1ELb0EEENS1_21CollectiveEpilogueBwdISD_SE_SG_Li256ELb1ELb1ELi2EEENS1_19SingleTileSchedulerILb1ELb0ELb0ELi80EEEEEEEEEvNT_6ParamsE --------------------------
	.section	.nv.info._ZN7cutlass13device_kernelIN5flash11enable_sm90INS1_16FlashAttnBwdSm90INS1_25CollectiveMainloopBwdSm90ILi2ELi1ELi1EN4cute5tupleIJNS5_1CILi1EEES8_S8_EEENS6_IJNS7_ILi64EEENS7_ILi80EEENS7_ILi256EEEEEENS_10bfloat16_tEfNS_4arch4Sm90ELb0ELb1ELb0ELb1ELb0ELb0ELb1ELb1ELi2ELi1ELi1ELi1ELb0EEENS1_21CollectiveEpilogueBwdISD_SE_SG_Li256ELb1ELb1ELi2EEENS1_19SingleTileSchedulerILb1ELb0ELb0ELi80EEEEEEEEEvNT_6ParamsE,"",@"SHT_CUDA_INFO"
	.sectionflags	@""
	.align	4


	//----- nvinfo : EIATTR_CUDA_API_VERSION
	.align		4
        /*0000*/ 	.byte	0x04, 0x37
        /*0002*/ 	.short	(.L_264 - .L_263)
.L_263:
        /*0004*/ 	.word	0x00000082


	//----- nvinfo : EIATTR_KPARAM_INFO
	.align		4
.L_264:
        /*0008*/ 	.byte	0x04, 0x17
        /*000a*/ 	.short	(.L_266 - .L_265)
.L_265:
        /*000c*/ 	.word	0x00000000
        /*0010*/ 	.short	0x0000
        /*0012*/ 	.short	0x0070
        /*0014*/ 	.byte	0x00, 0xf0, 0x01, 0x1a


	//----- nvinfo : EIATTR_SPARSE_MMA_MASK
	.align		4
.L_266:
        /*0018*/ 	.byte	0x03, 0x50
        /*001a*/ 	.short	0x0000


	//----- nvinfo : EIATTR_MAXREG_COUNT
	.align		4
        /*001c*/ 	.byte	0x03, 0x1b
        /*001e*/ 	.short	0x00a8


	//----- nvinfo : EIATTR_NUM_BARRIERS
	.align		4
        /*0020*/ 	.byte	0x02, 0x4c
        /*0022*/ 	.byte	0x0a
	.zero		1


	//----- nvinfo : EIATTR_ANNOTATIONS
	.align		4
        /*0024*/ 	.byte	0x04, 0x55
        /*0026*/ 	.short	(.L_268 - .L_267)


	//   ....[0]....
.L_267:
        /*0028*/ 	.word	0x00000001
        /*002c*/ 	.byte	0xc0, 0x02, 0x00, 0x00, 0x01, 0x00, 0x00, 0x00, 0x20, 0x12, 0x00, 0x00, 0x01, 0x00, 0x00, 0x00
        /*003c*/ 	.byte	0x20, 0xf4, 0x00, 0x00


	//----- nvinfo : EIATTR_MERCURY_ISA_VERSION
	.align		4
.L_268:
        /*0040*/ 	.byte	0x03, 0x5f
        /*0042*/ 	.short	0x0101


	//----- nvinfo : EIATTR_INT_WARP_WIDE_INSTR_OFFSETS
	.align		4
        /*0044*/ 	.byte	0x04, 0x31
        /*0046*/ 	.short	(.L_270 - .L_269)


	//   ....[0]....
.L_269:
        /*0048*/ 	.word	0x00000190


	//   ....[1]....
        /*004c*/ 	.word	0x000001c0


	//----- nvinfo : EIATTR_COOP_GROUP_MASK_REGIDS
	.align		4
.L_270:
        /*0050*/ 	.byte	0x04, 0x29
        /*0052*/ 	.short	(.L_272 - .L_271)


	//   ....[0]....
.L_271:
        /*0054*/ 	.word	0xffffffff


	//   ....[1]....
        /*0058*/ 	.word	0xffffffff


	//   ....[2]....
        /*005c*/ 	.word	0xffffffff


	//   ....[3]....
        /*0060*/ 	.word	0xffffffff


	//   ....[4]....
        /*0064*/ 	.word	0xffffffff


	//   ....[5]....
        /*0068*/ 	.word	0xffffffff


	//----- nvinfo : EIATTR_COOP_GROUP_INSTR_OFFSETS
	.align		4
.L_272:
        /*006c*/ 	.byte	0x04, 0x28
        /*006e*/ 	.short	(.L_274 - .L_273)


	//   ....[0]....
.L_273:
        /*0070*/ 	.word	0x00000060


	//   ....[1]....
        /*0074*/ 	.word	0x000001a0


	//   ....[2]....
        /*0078*/ 	.word	0x00000220


	//   ....[3]....
        /*007c*/ 	.word	0x00000400


	//   ....[4]....
        /*0080*/ 	.word	0x000011e0


	//   ....[5]....
        /*0084*/ 	.word	0x0000d300


	//----- nvinfo : EIATTR_REG_RECONFIG
	.align		4
.L_274:
        /*0088*/ 	.byte	0x01, 0x54
	.zero		2


	//----- nvinfo : EIATTR_MBARRIER_INSTR_OFFSETS
	.align		4
        /*008c*/ 	.byte	0x04, 0x39
        /*008e*/ 	.short	(.L_276 - .L_275)


	//   ....[0]....
.L_275:
        /*0090*/ 	.word	0x00000290
        /*0094*/ 	.word	0x000000ff
        /*0098*/ 	.word	0x00031600
        /*009c*/ 	.short	0x0100
        /*009e*/ 	.byte	0x06
	.zero		1


	//   ....[1]....
        /*00a0*/ 	.word	0x000003b0
        /*00a4*/ 	.word	0x000000ff
        /*00a8*/ 	.word	0x00031610
        /*00ac*/ 	.short	0x0100
        /*00ae*/ 	.byte	0x08
	.zero		1


	//   ....[2]....
        /*00b0*/ 	.word	0x000003c0
        /*00b4*/ 	.word	0x000000ff
        /*00b8*/ 	.word	0x00031620
        /*00bc*/ 	.short	0x0100
        /*00be*/ 	.byte	0x08
	.zero		1


	//   ....[3]....
        /*00c0*/ 	.word	0x000003d0
        /*00c4*/ 	.word	0x000000ff
        /*00c8*/ 	.word	0x00031618
        /*00cc*/ 	.short	0x0100
        /*00ce*/ 	.byte	0x08
	.zero		1


	//   ....[4]....
        /*00d0*/ 	.word	0x000003e0
        /*00d4*/ 	.word	0x000000ff
        /*00d8*/ 	.word	0x00031628
        /*00dc*/ 	.short	0x0100
        /*00de*/ 	.byte	0x08
	.zero		1


	//   ....[5]....
        /*00e0*/ 	.word	0x00000510
        /*00e4*/ 	.word	0x000000ff
        /*00e8*/ 	.word	0x00031630
        /*00ec*/ 	.short	0x0100
        /*00ee*/ 	.byte	0x08
	.zero		1


	//   ....[6]....
        /*00f0*/ 	.word	0x00000520
        /*00f4*/ 	.word	0x000000ff
        /*00f8*/ 	.word	0x00031638
        /*00fc*/ 	.short	0x0100
        /*00fe*/ 	.byte	0x08
	.zero		1


	//   ....[7]....
        /*0100*/ 	.word	0x00001190
        /*0104*/ 	.word	0x00000011
        /*0108*/ 	.word	0x00031600
        /*010c*/ 	.short	0x010a
        /*010e*/ 	.byte	0x3f
	.zero		1


	//   ....[8]....
        /*0110*/ 	.word	0x00001200
        /*0114*/ 	.word	0x00000011
        /*0118*/ 	.word	0x00031600
        /*011c*/ 	.short	0x010a
        /*011e*/ 	.byte	0x3f
	.zero		1


	//   ....[9]....
        /*0120*/ 	.word	0x00001be0
        /*0124*/ 	.word	0x00000010
        /*0128*/ 	.word	0x00031610
        /*012c*/ 	.short	0x010a
        /*012e*/ 	.byte	0x3f
	.zero		1


	//   ....[10]....
        /*0130*/ 	.word	0x00001ca0
        /*0134*/ 	.word	0x00000010
        /*0138*/ 	.word	0x00031610
        /*013c*/ 	.short	0x010a
        /*013e*/ 	.byte	0x3f
	.zero		1


	//   ....[11]....
        /*0140*/ 	.word	0x00003860
        /*0144*/ 	.word	0x00000011
        /*0148*/ 	.word	0x00031630
        /*014c*/ 	.short	0x010a
        /*014e*/ 	.byte	0x3f
	.zero		1


	//   ....[12]....
        /*0150*/ 	.word	0x00003920
        /*0154*/ 	.word	0x00000011
        /*0158*/ 	.word	0x00031630
        /*015c*/ 	.short	0x010a
        /*015e*/ 	.byte	0x3f
	.zero		1


	//   ....[13]....
        /*0160*/ 	.word	0x00008390
        /*0164*/ 	.word	0x00000018
        /*0168*/ 	.word	0x00000000
        /*016c*/ 	.short	0x0101
        /*016e*/ 	.byte	0x3f
	.zero		1


	//   ....[14]....
        /*0170*/ 	.word	0x00008a90
        /*0174*/ 	.word	0x00000010
        /*0178*/ 	.word	0x00000000
        /*017c*/ 	.short	0x0101
        /*017e*/ 	.byte	0x3f
	.zero		1


	//   ....[15]....
        /*0180*/ 	.word	0x0000ddb0
        /*0184*/ 	.word	0x00000006
        /*0188*/ 	.word	0x00031620
        /*018c*/ 	.short	0x010a
        /*018e*/ 	.byte	0x3f
	.zero		1


	//   ....[16]....
        /*0190*/ 	.word	0x0000e7f0
        /*0194*/ 	.word	0x00000006
        /*0198*/ 	.word	0x00031638
        /*019c*/ 	.short	0x010a
        /*019e*/ 	.byte	0x3f
	.zero		1


	//   ....[17]....
        /*01a0*/ 	.word	0x0000eb40
        /*01a4*/ 	.word	0x00000014
        /*01a8*/ 	.word	0x00031620
        /*01ac*/ 	.short	0x010a
        /*01ae*/ 	.byte	0x3f
	.zero		1


	//   ....[18]....
        /*01b0*/ 	.word	0x0000ef80
        /*01b4*/ 	.word	0x00000006
        /*01b8*/ 	.word	0x00031638
        /*01bc*/ 	.short	0x010a
        /*01be*/ 	.byte	0x3f
	.zero		1


	//   ....[19]....
        /*01c0*/ 	.word	0x0000f4f0
        /*01c4*/ 	.word	0x00000005
        /*01c8*/ 	.word	0x00000000
        /*01cc*/ 	.short	0x010a
        /*01ce*/ 	.byte	0x3f
	.zero		1


	//   ....[20]....
        /*01d0*/ 	.word	0x0000f580
        /*01d4*/ 	.word	0x00000003
        /*01d8*/ 	.word	0x00000000
        /*01dc*/ 	.short	0x010a
        /*01de*/ 	.byte	0x3f
	.zero		1


	//   ....[21]....
        /*01e0*/ 	.word	0x0000f5d0
        /*01e4*/ 	.word	0x00000002
        /*01e8*/ 	.word	0x00031638
        /*01ec*/ 	.short	0x010a
        /*01ee*/ 	.byte	0x3f
	.zero		1


	//   ....[22]....
        /*01f0*/ 	.word	0x0000f630
        /*01f4*/ 	.word	0x00000011
        /*01f8*/ 	.word	0x00031600
        /*01fc*/ 	.short	0x010a
        /*01fe*/ 	.byte	0x3f
	.zero		1


	//   ....[23]....
        /*0200*/ 	.word	0x0000f680
        /*0204*/ 	.word	0x00000010
        /*0208*/ 	.word	0x00031610
        /*020c*/ 	.short	0x010a
        /*020e*/ 	.byte	0x3f
	.zero		1


	//   ....[24]....
        /*0210*/ 	.word	0x0000f6d0
        /*0214*/ 	.word	0x00000011
        /*0218*/ 	.word	0x00031630
        /*021c*/ 	.short	0x010a
        /*021e*/ 	.byte	0x3f
	.zero		1


	//   ....[25]....
        /*0220*/ 	.word	0x0000f720
        /*0224*/ 	.word	0x00000006
        /*0228*/ 	.word	0x00031620
        /*022c*/ 	.short	0x010a
        /*022e*/ 	.byte	0x3f
	.zero		1


	//   ....[26]....
        /*0230*/ 	.word	0x0000f770
        /*0234*/ 	.word	0x00000006
        /*0238*/ 	.word	0x00031638
        /*023c*/ 	.short	0x010a
        /*023e*/ 	.byte	0x3f
	.zero		1


	//   ....[27]....
        /*0240*/ 	.word	0x0000f7d0
        /*0244*/ 	.word	0x00000014
        /*0248*/ 	.word	0x00031620
        /*024c*/ 	.short	0x010a
        /*024e*/ 	.byte	0x3f
	.zero		1


	//   ....[28]....
        /*0250*/ 	.word	0x0000f820
        /*0254*/ 	.word	0x00000006
        /*0258*/ 	.word	0x00031638
        /*025c*/ 	.short	0x010a
        /*025e*/ 	.byte	0x3f
	.zero		1


	//   ....[29]....
        /*0260*/ 	.word	0x0000f870
        /*0264*/ 	.word	0x00000005
        /*0268*/ 	.word	0x00000000
        /*026c*/ 	.short	0x010a
        /*026e*/ 	.byte	0x3f
	.zero		1


	//   ....[30]....
        /*0270*/ 	.word	0x0000f8c0
        /*0274*/ 	.word	0x00000003
        /*0278*/ 	.word	0x00000000
        /*027c*/ 	.short	0x010a
        /*027e*/ 	.byte	0x3f
	.zero		1


	//----- nvinfo : EIATTR_NUM_MBARRIERS
	.align		4
.L_276:
        /*0280*/ 	.byte	0x03, 0x38
        /*0282*/ 	.short	0x0007


	//----- nvinfo : EIATTR_EXIT_INSTR_OFFSETS
	.align		4
        /*0284*/ 	.byte	0x04, 0x1c
        /*0286*/ 	.short	(.L_278 - .L_277)


	//   ....[0]....
.L_277:
        /*0288*/ 	.word	0x0000f620


	//----- nvinfo : EIATTR_MAX_THREADS
	.align		4
.L_278:
        /*028c*/ 	.byte	0x04, 0x05
        /*028e*/ 	.short	(.L_280 - .L_279)
.L_279:
        /*0290*/ 	.word	0x00000180
        /*0294*/ 	.word	0x00000001
        /*0298*/ 	.word	0x00000001


	//----- nvinfo : EIATTR_CRS_STACK_SIZE
	.align		4
.L_280:
        /*029c*/ 	.byte	0x04, 0x1e
        /*029e*/ 	.short	(.L_282 - .L_281)
.L_281:
        /*02a0*/ 	.word	0x00000000


	//----- nvinfo : EIATTR_CBANK_PARAM_SIZE
	.align		4
.L_282:
        /*02a4*/ 	.byte	0x03, 0x19
        /*02a6*/ 	.short	0x06f0


	//----- nvinfo : EIATTR_PARAM_CBANK
	.align		4
        /*02a8*/ 	.byte	0x04, 0x0a
        /*02aa*/ 	.short	(.L_284 - .L_283)
	.align		4
.L_283:
        /*02ac*/ 	.word	index@(.nv.constant0._ZN7cutlass13device_kernelIN5flash11enable_sm90INS1_16FlashAttnBwdSm90INS1_25CollectiveMainloopBwdSm90ILi2ELi1ELi1EN4cute5tupleIJNS5_1CILi1EEES8_S8_EEENS6_IJNS7_ILi64EEENS7_ILi80EEENS7_ILi256EEEEEENS_10bfloat16_tEfNS_4arch4Sm90ELb0ELb1ELb0ELb1ELb0ELb0ELb1ELb1ELi2ELi1ELi1ELi1ELb0EEENS1_21CollectiveEpilogueBwdISD_SE_SG_Li256ELb1ELb1ELi2EEENS1_19SingleTileSchedulerILb1ELb0ELb0ELi80EEEEEEEEEvNT_6ParamsE)
        /*02b0*/ 	.short	0x0210
        /*02b2*/ 	.short	0x06f0


	//----- nvinfo : EIATTR_SW_WAR
	.align		4
.L_284:
        /*02b4*/ 	.byte	0x04, 0x36
        /*02b6*/ 	.short	(.L_286 - .L_285)
.L_285:
        /*02b8*/ 	.word	0x00000008
.L_286:


//--------------------- .nv.info._ZN7cutlass13device_kernelIN5flash11enable_sm90INS1_16FlashAttnBwdSm90INS1_25CollectiveMainloopBwdSm90ILi2ELi1ELi1EN4cute5tupleIJNS5_1CILi1EEES8_S8_EEENS6_IJNS7_ILi64EEENS7_ILi80EEENS7_ILi256EEEEEENS_10bfloat16_tEfNS_4arch4Sm90ELb0ELb1ELb0ELb1ELb0ELb0ELb1ELb1ELi2ELi1ELi1ELi1ELb0EEENS1_24CollectiveEpilogueBwdGQAISD_fSG_Li256ELb1ELb0EEENS1_19SingleTileSchedulerILb1ELb0ELb0ELi80EEEEEEEEEvNT_6ParamsE --------------------------
	.section	.nv.info._ZN7cutlass13device_kernelIN5flash11enable_sm90INS1_16FlashAttnBwdSm90INS1_25CollectiveMainloopBwdSm90ILi2ELi1ELi1EN4cute5tupleIJNS5_1CILi1EEES8_S8_EEENS6_IJNS7_ILi64EEENS7_ILi80EEENS7_ILi256EEEEEENS_10bfloat16_tEfNS_4arch4Sm90ELb0ELb1ELb0ELb1ELb0ELb0ELb1ELb1ELi2ELi1ELi1ELi1ELb0EEENS1_24CollectiveEpilogueBwdGQAISD_fSG_Li256ELb1ELb0EEENS1_19SingleTileSchedulerILb1ELb0ELb0ELi80EEEEEEEEEvNT_6ParamsE,"",@"SHT_CUDA_INFO"
	.sectionflags	@""
	.align	4


	//----- nvinfo : EIATTR_CUDA_API_VERSION
	.align		4
        /*0000*/ 	.byte	0x04, 0x37
        /*0002*/ 	.short	(.L_288 - .L_287)
.L_287:
        /*0004*/ 	.word	0x00000082


	//----- nvinfo : EIATTR_KPARAM_INFO
	.align		4
.L_288:
        /*0008*/ 	.byte	0x04, 0x17
        /*000a*/ 	.short	(.L_290 - .L_289)
.L_289:
        /*000c*/ 	.word	0x00000000
        /*0010*/ 	.short	0x0000
        /*0012*/ 	.short	0x0070
        /*0014*/ 	.byte	0x00, 0xf0, 0x01, 0x1a


	//----- nvinfo : EIATTR_SPARSE_MMA_MASK
	.align		4
.L_290:
        /*0018*/ 	.byte	0x03, 0x50
        /*001a*/ 	.short	0x0000


	//----- nvinfo : EIATTR_MAXREG_COUNT
	.align		4
        /*001c*/ 	.byte	0x03, 0x1b
        /*001e*/ 	.short	0x00a8


	//----- nvinfo : EIATTR_NUM_BARRIERS
	.align		4
        /*0020*/ 	.byte	0x02, 0x4c
        /*0022*/ 	.byte	0x0a
	.zero		1


	//----- nvinfo : EIATTR_ANNOTATIONS
	.align		4
        /*0024*/ 	.byte	0x04, 0x55
        /*0026*/ 	.short	(.L_292 - .L_291)


	//   ....[0]....
.L_291:
        /*0028*/ 	.word	0x00000001
        /*002c*/ 	.byte	0xc0, 0x02, 0x00, 0x00, 0x01, 0x00, 0x00, 0x00, 0x90, 0x07, 0x00, 0x00, 0x01, 0x00, 0x00, 0x00
        /*003c*/ 	.byte	0x60, 0x12, 0x00, 0x00, 0x01, 0x00, 0x00, 0x00, 0x70, 0x12, 0x00, 0x00, 0x01, 0x00, 0x00, 0x00
        /*004c*/ 	.byte	0x20, 0x90, 0x00, 0x00, 0x01, 0x00, 0x00, 0x00, 0xd0, 0xba, 0x00, 0x00


	//----- nvinfo : EIATTR_MERCURY_ISA_VERSION
	.align		4
.L_292:
        /*0058*/ 	.byte	0x03, 0x5f
        /*005a*/ 	.short	0x0101


	//----- nvinfo : EIATTR_INT_WARP_WIDE_INSTR_OFFSETS
	.align		4
        /*005c*/ 	.byte	0x04, 0x31
        /*005e*/ 	.short	(.L_294 - .L_293)


	//   ....[0]....
.L_293:
        /*0060*/ 	.word	0x00000190


	//   ....[1]....
        /*0064*/ 	.word	0x000001c0


	//----- nvinfo : EIATTR_COOP_GROUP_MASK_REGIDS
	.align		4
.L_294:
        /*0068*/ 	.byte	0x04, 0x29
        /*006a*/ 	.short	(.L_296 - .L_295)


	//   ....[0]....
.L_295:
        /*006c*/ 	.word	0xffffffff


	//   ....[1]....
        /*0070*/ 	.word	0xffffffff


	//   ....[2]....
        /*0074*/ 	.word	0xffffffff


	//   ....[3]....
        /*0078*/ 	.word	0xffffffff


	//   ....[4]....
        /*007c*/ 	.word	0xffffffff


	//   ....[5]....
        /*0080*/ 	.word	0xffffffff


	//----- nvinfo : EIATTR_COOP_GROUP_INSTR_OFFSETS
	.align		4
.L_296:
        /*0084*/ 	.byte	0x04, 0x28
        /*0086*/ 	.short	(.L_298 - .L_297)


	//   ....[0]....
.L_297:
        /*0088*/ 	.word	0x00000060


	//   ....[1]....
        /*008c*/ 	.word	0x000001a0


	//   ....[2]....
        /*0090*/ 	.word	0x00000220


	//   ....[3]....
        /*0094*/ 	.word	0x00000400


	//   ....[4]....
        /*0098*/ 	.word	0x00001220


	//   ....[5]....
        /*009c*/ 	.word	0x000099b0


	//----- nvinfo : EIATTR_REG_RECONFIG
	.align		4
.L_298:
        /*00a0*/ 	.byte	0x01, 0x54
	.zero		2


	//----- nvinfo : EIATTR_MBARRIER_INSTR_OFFSETS
	.align		4
        /*00a4*/ 	.byte	0x04, 0x39
        /*00a6*/ 	.short	(.L_300 - .L_299)


	//   ....[0]....
.L_299:
        /*00a8*/ 	.word	0x00000290
        /*00ac*/ 	.word	0x000000ff
        /*00b0*/ 	.word	0x00031800
        /*00b4*/ 	.short	0x0100
        /*00b6*/ 	.byte	0x06
	.zero		1


	//   ....[1]....
        /*00b8*/ 	.word	0x000003b0
        /*00bc*/ 	.word	0x000000ff
        /*00c0*/ 	.word	0x00031810
        /*00c4*/ 	.short	0x0100
        /*00c6*/ 	.byte	0x08
	.zero		1


	//   ....[2]....
        /*00c8*/ 	.word	0x000003c0
        /*00cc*/ 	.word	0x000000ff
        /*00d0*/ 	.word	0x00031820
        /*00d4*/ 	.short	0x0100
        /*00d6*/ 	.byte	0x08
	.zero		1


	//   ....[3]....
        /*00d8*/ 	.word	0x000003d0
        /*00dc*/ 	.word	0x000000ff
        /*00e0*/ 	.word	0x00031818
        /*00e4*/ 	.short	0x0100
        /*00e6*/ 	.byte	0x08
	.zero		1


	//   ....[4]....
        /*00e8*/ 	.word	0x000003e0
        /*00ec*/ 	.word	0x000000ff
        /*00f0*/ 	.word	0x00031828
        /*00f4*/ 	.short	0x0100
        /*00f6*/ 	.byte	0x08
	.zero		1


	//   ....[5]....
        /*00f8*/ 	.word	0x00000510
        /*00fc*/ 	.word	0x000000ff
        /*0100*/ 	.word	0x00031830
        /*0104*/ 	.short	0x0100
        /*0106*/ 	.byte	0x08
	.zero		1


	//   ....[6]....
        /*0108*/ 	.word	0x00000520
        /*010c*/ 	.word	0x000000ff
        /*0110*/ 	.word	0x00031838
        /*0114*/ 	.short	0x0100
        /*0116*/ 	.byte	0x08
	.zero		1


	//   ....[7]....
        /*0118*/ 	.word	0x00001200
        /*011c*/ 	.word	0x00000011
        /*0120*/ 	.word	0x00031800
        /*0124*/ 	.short	0x010a
        /*0126*/ 	.byte	0x3f
	.zero		1


	//   ....[8]....
        /*0128*/ 	.word	0x00001240
        /*012c*/ 	.word	0x00000011
        /*0130*/ 	.word	0x00031800
        /*0134*/ 	.short	0x010a
        /*0136*/ 	.byte	0x3f
	.zero		1


	//   ....[9]....
        /*0138*/ 	.word	0x00001c20
        /*013c*/ 	.word	0x00000010
        /*0140*/ 	.word	0x00031810
        /*0144*/ 	.short	0x010a
        /*0146*/ 	.byte	0x3f
	.zero		1


	//   ....[10]....
        /*0148*/ 	.word	0x00001ce0
        /*014c*/ 	.word	0x00000010
        /*0150*/ 	.word	0x00031810
        /*0154*/ 	.short	0x010a
        /*0156*/ 	.byte	0x3f
	.zero		1


	//   ....[11]....
        /*0158*/ 	.word	0x000038a0
        /*015c*/ 	.word	0x00000011
        /*0160*/ 	.word	0x00031830
        /*0164*/ 	.short	0x010a
        /*0166*/ 	.byte	0x3f
	.zero		1


	//   ....[12]....
        /*0168*/ 	.word	0x00003960
        /*016c*/ 	.word	0x00000011
        /*0170*/ 	.word	0x00031830
        /*0174*/ 	.short	0x010a
        /*0176*/ 	.byte	0x3f
	.zero		1


	//   ....[13]....
        /*0178*/ 	.word	0x000083b0
        /*017c*/ 	.word	0x00000018
        /*0180*/ 	.word	0x00000000
        /*0184*/ 	.short	0x0101
        /*0186*/ 	.byte	0x3f
	.zero		1


	//   ....[14]....
        /*0188*/ 	.word	0x00008ab0
        /*018c*/ 	.word	0x00000010
        /*0190*/ 	.word	0x00000000
        /*0194*/ 	.short	0x0101
        /*0196*/ 	.byte	0x3f
	.zero		1


	//   ....[15]....
        /*0198*/ 	.word	0x0000a460
        /*019c*/ 	.word	0x00000006
        /*01a0*/ 	.word	0x00031820
        /*01a4*/ 	.short	0x010a
        /*01a6*/ 	.byte	0x3f
	.zero		1


	//   ....[16]....
        /*01a8*/ 	.word	0x0000aea0
        /*01ac*/ 	.word	0x00000006
        /*01b0*/ 	.word	0x00031838
        /*01b4*/ 	.short	0x010a
        /*01b6*/ 	.byte	0x3f
	.zero		1


	//   ....[17]....
        /*01b8*/ 	.word	0x0000b1f0
        /*01bc*/ 	.word	0x00000014
        /*01c0*/ 	.word	0x00031820
        /*01c4*/ 	.short	0x010a
        /*01c6*/ 	.byte	0x3f
	.zero		1


	//   ....[18]....
        /*01c8*/ 	.word	0x0000b630
        /*01cc*/ 	.word	0x00000006
        /*01d0*/ 	.word	0x00031838
        /*01d4*/ 	.short	0x010a
        /*01d6*/ 	.byte	0x3f
	.zero		1


	//   ....[19]....
        /*01d8*/ 	.word	0x0000bba0
        /*01dc*/ 	.word	0x00000005
        /*01e0*/ 	.word	0x00000000
        /*01e4*/ 	.short	0x010a
        /*01e6*/ 	.byte	0x3f
	.zero		1


	//   ....[20]....
        /*01e8*/ 	.word	0x0000bc30
        /*01ec*/ 	.word	0x00000003
        /*01f0*/ 	.word	0x00000000
        /*01f4*/ 	.short	0x010a
        /*01f6*/ 	.byte	0x3f
	.zero		1


	//   ....[21]....
        /*01f8*/ 	.word	0x0000bc80
        /*01fc*/ 	.word	0x00000002
        /*0200*/ 	.word	0x00031838
        /*0204*/ 	.short	0x010a
        /*0206*/ 	.byte	0x3f
	.zero		1


	//   ....[22]....
        /*0208*/ 	.word	0x0000bce0
        /*020c*/ 	.word	0x00000011
        /*0210*/ 	.word	0x00031800
        /*0214*/ 	.short	0x010a
        /*0216*/ 	.byte	0x3f
	.zero		1


	//   ....[23]....
        /*0218*/ 	.word	0x0000bd30
        /*021c*/ 	.word	0x00000010
        /*0220*/ 	.word	0x00031810
        /*0224*/ 	.short	0x010a
        /*0226*/ 	.byte	0x3f
	.zero		1


	//   ....[24]....
        /*0228*/ 	.word	0x0000bd80
        /*022c*/ 	.word	0x00000011
        /*0230*/ 	.word	0x00031830
        /*0234*/ 	.short	0x010a
        /*0236*/ 	.byte	0x3f
	.zero		1


	//   ....[25]....
        /*0238*/ 	.word	0x0000bdd0
        /*023c*/ 	.word	0x00000006
        /*0240*/ 	.word	0x00031820
        /*0244*/ 	.short	0x010a
        /*0246*/ 	.byte	0x3f
	.zero		1


	//   ....[26]....
        /*0248*/ 	.word	0x0000be20
        /*024c*/ 	.word	0x00000006
        /*0250*/ 	.word	0x00031838
        /*0254*/ 	.short	0x010a
        /*0256*/ 	.byte	0x3f
	.zero		1


	//   ....[27]....
        /*0258*/ 	.word	0x0000be80
        /*025c*/ 	.word	0x00000014
        /*0260*/ 	.word	0x00031820
        /*0264*/ 	.short	0x010a
        /*0266*/ 	.byte	0x3f
	.zero		1


	//   ....[28]....
        /*0268*/ 	.word	0x0000bed0
        /*026c*/ 	.word	0x00000006
        /*0270*/ 	.word	0x00031838
        /*0274*/ 	.short	0x010a
        /*0276*/ 	.byte	0x3f
	.zero		1


	//   ....[29]....
        /*0278*/ 	.word	0x0000bf20
        /*027c*/ 	.word	0x00000005
        /*0280*/ 	.word	0x00000000
        /*0284*/ 	.short	0x010a
        /*0286*/ 	.byte	0x3f
	.zero		1


	//   ....[30]....
        /*0288*/ 	.word	0x0000bf70
        /*028c*/ 	.word	0x00000003
        /*0290*/ 	.word	0x00000000
        /*0294*/ 	.short	0x010a
        /*0296*/ 	.byte	0x3f
	.zero		1


	//----- nvinfo : EIATTR_NUM_MBARRIERS
	.align		4
.L_300:
        /*0298*/ 	.byte	0x03, 0x38
        /*029a*/ 	.short	0x0007


	//----- nvinfo : EIATTR_EXIT_INSTR_OFFSETS
	.align		4
        /*029c*/ 	.byte	0x04, 0x1c
        /*029e*/ 	.short	(.L_302 - .L_301)


	//   ....[0]....
.L_301:
        /*02a0*/ 	.word	0x0000bcd0


	//----- nvinfo : EIATTR_MAX_THREADS
	.align		4
.L_302:
        /*02a4*/ 	.byte	0x04, 0x05
        /*02a6*/ 	.short	(.L_304 - .L_303)
.L_303:
        /*02a8*/ 	.word	0x00000180
        /*02ac*/ 	.word	0x00000001
        /*02b0*/ 	.word	0x00000001


	//----- nvinfo : EIATTR_CRS_STACK_SIZE
	.align		4
.L_304:
        /*02b4*/ 	.byte	0x04, 0x1e
        /*02b6*/ 	.short	(.L_306 - .L_305)
.L_305:
        /*02b8*/ 	.word	0x00000000


	//----- nvinfo : EIATTR_CBANK_PARAM_SIZE
	.align		4
.L_306:
        /*02bc*/ 	.byte	0x03, 0x19
        /*02be*/ 	.short	0x06f0


	//----- nvinfo : EIATTR_PARAM_CBANK
	.align		4
        /*02c0*/ 	.byte	0x04, 0x0a
        /*02c2*/ 	.short	(.L_308 - .L_307)
	.align		4
.L_307:
        /*02c4*/ 	.word	index@(.nv.constant0._ZN7cutlass13device_kernelIN5flash11enable_sm90INS1_16FlashAttnBwdSm90INS1_25CollectiveMainloopBwdSm90ILi2ELi1ELi1EN4cute5tupleIJNS5_1CILi1EEES8_S8_EEENS6_IJNS7_ILi64EEENS7_ILi80EEENS7_ILi256EEEEEENS_10bfloat16_tEfNS_4arch4Sm90ELb0ELb1ELb0ELb1ELb0ELb0ELb1ELb1ELi2ELi1ELi1ELi1ELb0EEENS1_24CollectiveEpilogueBwdGQAISD_fSG_Li256ELb1ELb0EEENS1_19SingleTileSchedulerILb1ELb0ELb0ELi80EEEEEEEEEvNT_6ParamsE)
        /*02c8*/ 	.short	0x0210
        /*02ca*/ 	.short	0x06f0


	//----- nvinfo : EIATTR_SW_WAR
	.align		4
.L_308:
        /*02cc*/ 	.byte	0x04, 0x36
        /*02ce*/ 	.short	(.L_310 - .L_309)
.L_309:
        /*02d0*/ 	.word	0x00000008
.L_310:


//--------------------- .nv.info._ZN7cutlass13device_kernelIN5flash11enable_sm90INS1_16FlashAttnBwdSm90INS1_25CollectiveMainloopBwdSm90ILi2ELi1ELi1EN4cute5tupleIJNS5_1CILi1EEES8_S8_EEENS6_IJNS7_ILi64EEENS7_ILi80EEENS7_ILi256EEEEEENS_10bfloat16_tEfNS_4arch4Sm90ELb1ELb0ELb0ELb0ELb0ELb0ELb1ELb1ELi2ELi1ELi1ELi1ELb0EEENS1_21CollectiveEpilogueBwdISD_SE_SG_Li256ELb0ELb1ELi2EEENS1_25SingleTileBwdLPTSchedulerILb0ELi80ELb0EEEEEEEEEvNT_6ParamsE --------------------------
	.section	.nv.info._ZN7cutlass13device_kernelIN5flash11enable_sm90INS1_16FlashAttnBwdSm90INS1_25CollectiveMainloopBwdSm90ILi2ELi1ELi1EN4cute5tupleIJNS5_1CILi1EEES8_S8_EEENS6_IJNS7_ILi64EEENS7_ILi80EEENS7_ILi256EEEEEENS_10bfloat16_tEfNS_4arch4Sm90ELb1ELb0ELb0ELb0ELb0ELb0ELb1ELb1ELi2ELi1ELi1ELi1ELb0EEENS1_21CollectiveEpilogueBwdISD_SE_SG_Li256ELb0ELb1ELi2EEENS1_25SingleTileBwdLPTSchedulerILb0ELi80ELb0EEEEEEEEEvNT_6ParamsE,"",@"SHT_CUDA_INFO"
	.sectionflags	@""
	.align	4


	//----- nvinfo : EIATTR_CUDA_API_VERSION
	.align		4
        /*0000*/ 	.byte	0x04, 0x37
        /*0002*/ 	.short	(.L_312 - .L_311)
.L_311:
        /*0004*/ 	.word	0x00000082


	//----- nvinfo : EIATTR_KPARAM_INFO
	.align		4
.L_312:
        /*0008*/ 	.byte	0x04, 0x17
        /*000a*/ 	.short	(.L_314 - .L_313)
.L_313:
        /*000c*/ 	.word	0x00000000
        /*0010*/ 	.short	0x0000
        /*0012*/ 	.short	0x0070
        /*0014*/ 	.byte	0x00, 0xf0, 0x01, 0x24


	//----- nvinfo : EIATTR_SPARSE_MMA_MASK
	.align		4
.L_314:
        /*0018*/ 	.byte	0x03, 0x50
        /*001a*/ 	.short	0x0000


	//----- nvinfo : EIATTR_MAXREG_COUNT
	.align		4
        /*001c*/ 	.byte	0x03, 0x1b
        /*001e*/ 	.short	0x00a8


	//----- nvinfo : EIATTR_NUM_BARRIERS
	.align		4
        /*0020*/ 	.byte	0x02, 0x4c
        /*0022*/ 	.byte	0x0a
	.zero		1


	//----- nvinfo : EIATTR_EXTERNS
	.align		4
        /*0024*/ 	.byte	0x04, 0x0f
        /*0026*/ 	.short	(.L_316 - .L_315)


	//   ....[0]....
	.align		4
.L_315:
        /*0028*/ 	.word	index@(__assertfail)


	//----- nvinfo : EIATTR_ANNOTATIONS
	.align		4
.L_316:
        /*002c*/ 	.byte	0x04, 0x55
        /*002e*/ 	.short	(.L_318 - .L_317)


	//   ....[0]....
.L_317:
        /*0030*/ 	.word	0x00000001
        /*0034*/ 	.byte	0x80, 0x13, 0x00, 0x00, 0x01, 0x00, 0x00, 0x00, 0xc0, 0x13, 0x00, 0x00, 0x01, 0x00, 0x00, 0x00
        /*0044*/ 	.byte	0x10, 0x3f, 0x00, 0x00, 0x01, 0x00, 0x00, 0x00, 0xc0, 0x3f, 0x00, 0x00, 0x01, 0x00, 0x00, 0x00
        /*0054*/ 	.byte	0x60, 0x46, 0x00, 0x00, 0x01, 0x00, 0x00, 0x00, 0xc0, 0xe0, 0x00, 0x00, 0x01, 0x00, 0x00, 0x00
        /*0064*/ 	.byte	0x40, 0xe1, 0x00, 0x00


	//----- nvinfo : EIATTR_MERCURY_ISA_VERSION
	.align		4
.L_318:
        /*0068*/ 	.byte	0x03, 0x5f
        /*006a*/ 	.short	0x0101


	//----- nvinfo : EIATTR_INT_WARP_WIDE_INSTR_OFFSETS
	.align		4
        /*006c*/ 	.byte	0x04, 0x31
        /*006e*/ 	.short	(.L_320 - .L_319)


	//   ....[0]....
.L_319:
        /*0070*/ 	.word	0x000001e0


	//   ....[1]....
        /*0074*/ 	.word	0x00000290


	//----- nvinfo : EIATTR_COOP_GROUP_MASK_REGIDS
	.align		4
.L_320:
        /*0078*/ 	.byte	0x04, 0x29
        /*007a*/ 	.short	(.L_322 - .L_321)


	//   ....[0]....
.L_321:
        /*007c*/ 	.word	0xffffffff


	//   ....[1]....
        /*0080*/ 	.word	0xffffffff


	//   ....[2]....
        /*0084*/ 	.word	0xffffffff


	//   ....[3]....
        /*0088*/ 	.word	0xffffffff


	//   ....[4]....
        /*008c*/ 	.word	0xffffffff


	//   ....[5]....
        /*0090*/ 	.word	0xffffffff


	//   ....[6]....
        /*0094*/ 	.word	0xffffffff


	//----- nvinfo : EIATTR_COOP_GROUP_INSTR_OFFSETS
	.align		4
.L_322:
        /*0098*/ 	.byte	0x04, 0x28
        /*009a*/ 	.short	(.L_324 - .L_323)


	//   ....[0]....
.L_323:
        /*009c*/ 	.word	0x00000060


	//   ....[1]....
        /*00a0*/ 	.word	0x000001f0


	//   ....[2]....
        /*00a4*/ 	.word	0x000002a0


	//   ....[3]....
        /*00a8*/ 	.word	0x00000400


	//   ....[4]....
        /*00ac*/ 	.word	0x00000f80


	//   ....[5]....
        /*00b0*/ 	.word	0x0000aee0


	//   ....[6]....
        /*00b4*/ 	.word	0x0000d120


	//----- nvinfo : EIATTR_REG_RECONFIG
	.align		4
.L_324:
        /*00b8*/ 	.byte	0x01, 0x54
	.zero		2


	//----- nvinfo : EIATTR_SYSCALL_OFFSETS
	.align		4
        /*00bc*/ 	.byte	0x04, 0x46
        /*00be*/ 	.short	(.L_326 - .L_325)


	//   ....[0]....
.L_325:
        /*00c0*/ 	.word	0x0000a900


	//   ....[1]....
        /*00c4*/ 	.word	0x0000aa40


	//   ....[2]....
        /*00c8*/ 	.word	0x0000ab60


	//   ....[3]....
        /*00cc*/ 	.word	0x0000ac80


	//----- nvinfo : EIATTR_MBARRIER_INSTR_OFFSETS
	.align		4
.L_326:
        /*00d0*/ 	.byte	0x04, 0x39
        /*00d2*/ 	.short	(.L_328 - .L_327)


	//   ....[0]....
.L_327:
        /*00d4*/ 	.word	0x000002c0
        /*00d8*/ 	.word	0x000000ff
        /*00dc*/ 	.word	0x00031800
        /*00e0*/ 	.short	0x0100
        /*00e2*/ 	.byte	0x06
	.zero		1


	//   ....[1]....
        /*00e4*/ 	.word	0x000003b0
        /*00e8*/ 	.word	0x000000ff
        /*00ec*/ 	.word	0x00031810
        /*00f0*/ 	.short	0x0100
        /*00f2*/ 	.byte	0x08
	.zero		1


	//   ....[2]....
        /*00f4*/ 	.word	0x000003c0
        /*00f8*/ 	.word	0x000000ff
        /*00fc*/ 	.word	0x00031820
        /*0100*/ 	.short	0x0100
        /*0102*/ 	.byte	0x08
	.zero		1


	//   ....[3]....
        /*0104*/ 	.word	0x000003d0
        /*0108*/ 	.word	0x000000ff
        /*010c*/ 	.word	0x00031818
        /*0110*/ 	.short	0x0100
        /*0112*/ 	.byte	0x08
	.zero		1


	//   ....[4]....
        /*0114*/ 	.word	0x000003e0
        /*0118*/ 	.word	0x000000ff
        /*011c*/ 	.word	0x00031828
        /*0120*/ 	.short	0x0100
        /*0122*/ 	.byte	0x08
	.zero		1


	//   ....[5]....
        /*0124*/ 	.word	0x00000510
        /*0128*/ 	.word	0x000000ff
        /*012c*/ 	.word	0x00031830
        /*0130*/ 	.short	0x0100
        /*0132*/ 	.byte	0x08
	.zero		1


	//   ....[6]....
        /*0134*/ 	.word	0x00000520
        /*0138*/ 	.word	0x000000ff
        /*013c*/ 	.word	0x00031838
        /*0140*/ 	.short	0x0100
        /*0142*/ 	.byte	0x08
	.zero		1


	//   ....[7]....
        /*0144*/ 	.word	0x00000f00
        /*0148*/ 	.word	0x00000011
        /*014c*/ 	.word	0x00031800
        /*0150*/ 	.short	0x010a
        /*0152*/ 	.byte	0x3f
	.zero		1


	//   ....[8]....
        /*0154*/ 	.word	0x00001000
        /*0158*/ 	.word	0x00000011
        /*015c*/ 	.word	0x00031800
        /*0160*/ 	.short	0x010a
        /*0162*/ 	.byte	0x3f
	.zero		1


	//   ....[9]....
        /*0164*/ 	.word	0x000018a0
        /*0168*/ 	.word	0x00000010
        /*016c*/ 	.word	0x00031810
        /*0170*/ 	.short	0x010a
        /*0172*/ 	.byte	0x3f
	.zero		1


	//   ....[10]....
        /*0174*/ 	.word	0x00001970
        /*0178*/ 	.word	0x00000010
        /*017c*/ 	.word	0x00031810
        /*0180*/ 	.short	0x010a
        /*0182*/ 	.byte	0x3f
	.zero		1


	//   ....[11]....
        /*0184*/ 	.word	0x00003ee0
        /*0188*/ 	.word	0x00000011
        /*018c*/ 	.word	0x00031830
        /*0190*/ 	.short	0x010a
        /*0192*/ 	.byte	0x3f
	.zero		1


	//   ....[12]....
        /*0194*/ 	.word	0x00003f90
        /*0198*/ 	.word	0x00000011
        /*019c*/ 	.word	0x00031830
        /*01a0*/ 	.short	0x010a
        /*01a2*/ 	.byte	0x3f
	.zero		1


	//   ....[13]....
        /*01a4*/ 	.word	0x00009870
        /*01a8*/ 	.word	0x00000018
        /*01ac*/ 	.word	0x00000000
        /*01b0*/ 	.short	0x0101
        /*01b2*/ 	.byte	0x3f
	.zero		1


	//   ....[14]....
        /*01b4*/ 	.word	0x0000a240
        /*01b8*/ 	.word	0x00000010
        /*01bc*/ 	.word	0x00000000
        /*01c0*/ 	.short	0x0101
        /*01c2*/ 	.byte	0x3f
	.zero		1


	//   ....[15]....
        /*01c4*/ 	.word	0x0000d7a0
        /*01c8*/ 	.word	0x00000007
        /*01cc*/ 	.word	0x00031820
        /*01d0*/ 	.short	0x010a
        /*01d2*/ 	.byte	0x3f
	.zero		1


	//   ....[16]....
        /*01d4*/ 	.word	0x0000e040
        /*01d8*/ 	.word	0x00000007
        /*01dc*/ 	.word	0x00031838
        /*01e0*/ 	.short	0x010a
        /*01e2*/ 	.byte	0x3f
	.zero		1


	//   ....[17]....
        /*01e4*/ 	.word	0x0000e3d0
        /*01e8*/ 	.word	0x00000013
        /*01ec*/ 	.word	0x00031820
        /*01f0*/ 	.short	0x010a
        /*01f2*/ 	.byte	0x3f
	.zero		1


	//   ....[18]....
        /*01f4*/ 	.word	0x0000e7b0
        /*01f8*/ 	.word	0x00000007
        /*01fc*/ 	.word	0x00031838
        /*0200*/ 	.short	0x010a
        /*0202*/ 	.byte	0x3f
	.zero		1


	//   ....[19]....
        /*0204*/ 	.word	0x0000ec70
        /*0208*/ 	.word	0x00000003
        /*020c*/ 	.word	0x00000000
        /*0210*/ 	.short	0x010a
        /*0212*/ 	.byte	0x3f
	.zero		1


	//   ....[20]....
        /*0214*/ 	.word	0x0000ed00
        /*0218*/ 	.word	0x00000011
        /*021c*/ 	.word	0x00000000
        /*0220*/ 	.short	0x010a
        /*0222*/ 	.byte	0x3f
	.zero		1


	//   ....[21]....
        /*0224*/ 	.word	0x0000ed50
        /*0228*/ 	.word	0x00000005
        /*022c*/ 	.word	0x00031838
        /*0230*/ 	.short	0x010a
        /*0232*/ 	.byte	0x3f
	.zero		1


	//   ....[22]....
        /*0234*/ 	.word	0x0000edb0
        /*0238*/ 	.word	0x00000011
        /*023c*/ 	.word	0x00031800
        /*0240*/ 	.short	0x010a
        /*0242*/ 	.byte	0x3f
	.zero		1


	//   ....[23]....
        /*0244*/ 	.word	0x0000ee00
        /*0248*/ 	.word	0x00000010
        /*024c*/ 	.word	0x00031810
        /*0250*/ 	.short	0x010a
        /*0252*/ 	.byte	0x3f
	.zero		1


	//   ....[24]....
        /*0254*/ 	.word	0x0000ee50
        /*0258*/ 	.word	0x00000011
        /*025c*/ 	.word	0x00031830
        /*0260*/ 	.short	0x010a
        /*0262*/ 	.byte	0x3f
	.zero		1


	//   ....[25]....
        /*0264*/ 	.word	0x0000eea0
        /*0268*/ 	.word	0x00000007
        /*026c*/ 	.word	0x00031820
        /*0270*/ 	.short	0x010a
        /*0272*/ 	.byte	0x3f
	.zero		1


	//   ....[26]....
        /*0274*/ 	.word	0x0000eef0
        /*0278*/ 	.word	0x00000007
        /*027c*/ 	.word	0x00031838
        /*0280*/ 	.short	0x010a
        /*0282*/ 	.byte	0x3f
	.zero		1


	//   ....[27]....
        /*0284*/ 	.word	0x0000ef50
        /*0288*/ 	.word	0x00000013
        /*028c*/ 	.word	0x00031820
        /*0290*/ 	.short	0x010a
        /*0292*/ 	.byte	0x3f
	.zero		1


	//   ....[28]....
        /*0294*/ 	.word	0x0000efa0
        /*0298*/ 	.word	0x00000007
        /*029c*/ 	.word	0x00031838
        /*02a0*/ 	.short	0x010a
        /*02a2*/ 	.byte	0x3f
	.zero		1


	//   ....[29]....
        /*02a4*/ 	.word	0x0000f070
        /*02a8*/ 	.word	0x00000003
        /*02ac*/ 	.word	0x00000000
        /*02b0*/ 	.short	0x010a
        /*02b2*/ 	.byte	0x3f
	.zero		1


	//   ....[30]....
        /*02b4*/ 	.word	0x0000f0c0
        /*02b8*/ 	.word	0x00000011
        /*02bc*/ 	.word	0x00000000
        /*02c0*/ 	.short	0x010a
        /*02c2*/ 	.byte	0x3f
	.zero		1


	//----- nvinfo : EIATTR_NUM_MBARRIERS
	.align		4
.L_328:
        /*02c4*/ 	.byte	0x03, 0x38
        /*02c6*/ 	.short	0x0007


	//----- nvinfo : EIATTR_EXIT_INSTR_OFFSETS
	.align		4
        /*02c8*/ 	.byte	0x04, 0x1c
        /*02ca*/ 	.short	(.L_330 - .L_329)


	//   ....[0]....
.L_329:
        /*02cc*/ 	.word	0x00000880


	//   ....[1]....
        /*02d0*/ 	.word	0x0000b7d0


	//   ....[2]....
        /*02d4*/ 	.word	0x0000d0d0


	//   ....[3]....
        /*02d8*/ 	.word	0x0000eda0


	//----- nvinfo : EIATTR_MAX_THREADS
	.align		4
.L_330:
        /*02dc*/ 	.byte	0x04, 0x05
        /*02de*/ 	.short	(.L_332 - .L_331)
.L_331:
        /*02e0*/ 	.word	0x00000180
        /*02e4*/ 	.word	0x00000001
        /*02e8*/ 	.word	0x00000001


	//----- nvinfo : EIATTR_CRS_STACK_SIZE
	.align		4
.L_332:
        /*02ec*/ 	.byte	0x04, 0x1e
        /*02ee*/ 	.short	(.L_334 - .L_333)
.L_333:
        /*02f0*/ 	.word	0x00000000


	//----- nvinfo : EIATTR_CBANK_PARAM_SIZE
	.align		4
.L_334:
        /*02f4*/ 	.byte	0x03, 0x19
        /*02f6*/ 	.short	0x0970


	//----- nvinfo : EIATTR_PARAM_CBANK
	.align		4
        /*02f8*/ 	.byte	0x04, 0x0a
        /*02fa*/ 	.short	(.L_336 - .L_335)
	.align		4
.L_335:
        /*02fc*/ 	.word	index@(.nv.constant0._ZN7cutlass13device_kernelIN5flash11enable_sm90INS1_16FlashAttnBwdSm90INS1_25CollectiveMainloopBwdSm90ILi2ELi1ELi1EN4cute5tupleIJNS5_1CILi1EEES8_S8_EEENS6_IJNS7_ILi64EEENS7_ILi80EEENS7_ILi256EEEEEENS_10bfloat16_tEfNS_4arch4Sm90ELb1ELb0ELb0ELb0ELb0ELb0ELb1ELb1ELi2ELi1ELi1ELi1ELb0EEENS1_21CollectiveEpilogueBwdISD_SE_SG_Li256ELb0ELb1ELi2EEENS1_25SingleTileBwdLPTSchedulerILb0ELi80ELb0EEEEEEEEEvNT_6ParamsE)
        /*0300*/ 	.short	0x0210
        /*0302*/ 	.short	0x0970


	//----- nvinfo : EIATTR_SW_WAR
	.align		4
.L_336:
        /*0304*/ 	.byte	0x04, 0x36
        /*0306*/ 	.short	(.L_338 - .L_337)
.L_337:
        /*0308*/ 	.word	0x00000008
.L_338:


//--------------------- .nv.info._ZN7cutlass13device_kernelIN5flash11enable_sm90INS1_16FlashAttnBwdSm90INS1_25CollectiveMainloopBwdSm90ILi2ELi1ELi1EN4cute5tupleIJNS5_1CILi1EEES8_S8_EEENS6_IJNS7_ILi64EEENS7_ILi80EEENS7_ILi256EEEEEENS_10bfloat16_tEfNS_4arch4Sm90ELb1ELb0ELb0ELb0ELb0ELb0ELb1ELb1ELi2ELi1ELi1ELi1ELb0EEENS1_24CollectiveEpilogueBwdGQAISD_fSG_Li256ELb0ELb0EEENS1_25SingleTileBwdLPTSchedulerILb0ELi80ELb0EEEEEEEEEvNT_6ParamsE --------------------------
	.section	.nv.info._ZN7cutlass13device_kernelIN5flash11enable_sm90INS1_16FlashAttnBwdSm90INS1_25CollectiveMainloopBwdSm90ILi2ELi1ELi1EN4cute5tupleIJNS5_1CILi1EEES8_S8_EEENS6_IJNS7_ILi64EEENS7_ILi80EEENS7_ILi256EEEEEENS_10bfloat16_tEfNS_4arch4Sm90ELb1ELb0ELb0ELb0ELb0ELb0ELb1ELb1ELi2ELi1ELi1ELi1ELb0EEENS1_24CollectiveEpilogueBwdGQAISD_fSG_Li256ELb0ELb0EEENS1_25SingleTileBwdLPTSchedulerILb0ELi80ELb0EEEEEEEEEvNT_6ParamsE,"",@"SHT_CUDA_INFO"
	.sectionflags	@""
	.align	4


	//----- nvinfo : EIATTR_CUDA_API_VERSION
	.align		4
        /*0000*/ 	.byte	0x04, 0x37
        /*0002*/ 	.short	(.L_340 - .L_339)
.L_339:
        /*0004*/ 	.word	0x00000082


	//----- nvinfo : EIATTR_KPARAM_INFO
	.align		4
.L_340:
        /*0008*/ 	.byte	0x04, 0x17
        /*000a*/ 	.short	(.L_342 - .L_341)
.L_341:
        /*000c*/ 	.word	0x00000000
        /*0010*/ 	.short	0x0000
        /*0012*/ 	.short	0x0070
        /*0014*/ 	.byte	0x00, 0xf0, 0x01, 0x1c


	//----- nvinfo : EIATTR_SPARSE_MMA_MASK
	.align		4
.L_342:
        /*0018*/ 	.byte	0x03, 0x50
        /*001a*/ 	.short	0x0000


	//----- nvinfo : EIATTR_MAXREG_COUNT
	.align		4
        /*001c*/ 	.byte	0x03, 0x1b
        /*001e*/ 	.short	0x00a8


	//----- nvinfo : EIATTR_NUM_BARRIERS
	.align		4
        /*0020*/ 	.byte	0x02, 0x4c
        /*0022*/ 	.byte	0x0a
	.zero		1


	//----- nvinfo : EIATTR_ANNOTATIONS
	.align		4
        /*0024*/ 	.byte	0x04, 0x55
        /*0026*/ 	.short	(.L_344 - .L_343)


	//   ....[0]....
.L_343:
        /*0028*/ 	.word	0x00000001
        /*002c*/ 	.byte	0xf0, 0x06, 0x00, 0x00, 0x01, 0x00, 0x00, 0x00, 0x90, 0x07, 0x00, 0x00, 0x01, 0x00, 0x00, 0x00
        /*003c*/ 	.byte	0x80, 0x08, 0x00, 0x00, 0x01, 0x00, 0x00, 0x00, 0xa0, 0x08, 0x00, 0x00, 0x01, 0x00, 0x00, 0x00
        /*004c*/ 	.byte	0x60, 0x10, 0x00, 0x00, 0x01, 0x00, 0x00, 0x00, 0x90, 0x10, 0x00, 0x00, 0x01, 0x00, 0x00, 0x00
        /*005c*/ 	.byte	0xd0, 0x86, 0x00, 0x00, 0x01, 0x00, 0x00, 0x00, 0x20, 0x87, 0x00, 0x00, 0x01, 0x00, 0x00, 0x00
        /*006c*/ 	.byte	0x00, 0x9f, 0x00, 0x00, 0x01, 0x00, 0x00, 0x00, 0x80, 0x9f, 0x00, 0x00


	//----- nvinfo : EIATTR_MERCURY_ISA_VERSION
	.align		4
.L_344:
        /*0078*/ 	.byte	0x03, 0x5f
        /*007a*/ 	.short	0x0101


	//----- nvinfo : EIATTR_INT_WARP_WIDE_INSTR_OFFSETS
	.align		4
        /*007c*/ 	.byte	0x04, 0x31
        /*007e*/ 	.short	(.L_346 - .L_345)


	//   ....[0]....
.L_345:
        /*0080*/ 	.word	0x00000180


	//   ....[1]....
        /*0084*/ 	.word	0x00000230


	//----- nvinfo : EIATTR_COOP_GROUP_MASK_REGIDS
	.align		4
.L_346:
        /*0088*/ 	.byte	0x04, 0x29
        /*008a*/ 	.short	(.L_348 - .L_347)


	//   ....[0]....
.L_347:
        /*008c*/ 	.word	0xffffffff


	//   ....[1]....
        /*0090*/ 	.word	0xffffffff


	//   ....[2]....
        /*0094*/ 	.word	0xffffffff


	//   ....[3]....
        /*0098*/ 	.word	0xffffffff


	//   ....[4]....
        /*009c*/ 	.word	0xffffffff


	//   ....[5]....
        /*00a0*/ 	.word	0xffffffff


	//----- nvinfo : EIATTR_COOP_GROUP_INSTR_OFFSETS
	.align		4
.L_348:
        /*00a4*/ 	.byte	0x04, 0x28
        /*00a6*/ 	.short	(.L_350 - .L_349)


	//   ....[0]....
.L_349:
        /*00a8*/ 	.word	0x00000060


	//   ....[1]....
        /*00ac*/ 	.word	0x00000190


	//   ....[2]....
        /*00b0*/ 	.word	0x00000240


	//   ....[3]....
        /*00b4*/ 	.word	0x000003a0


	//   ....[4]....
        /*00b8*/ 	.word	0x00000fc0


	//   ....[5]....
        /*00bc*/ 	.word	0x00008f70


	//----- nvinfo : EIATTR_REG_RECONFIG
	.align		4
.L_350:
        /*00c0*/ 	.byte	0x01, 0x54
	.zero		2


	//----- nvinfo : EIATTR_MBARRIER_INSTR_OFFSETS
	.align		4
        /*00c4*/ 	.byte	0x04, 0x39
        /*00c6*/ 	.short	(.L_352 - .L_351)


	//   ....[0]....
.L_351:
        /*00c8*/ 	.word	0x00000260
        /*00cc*/ 	.word	0x000000ff
        /*00d0*/ 	.word	0x00031800
        /*00d4*/ 	.short	0x0100
        /*00d6*/ 	.byte	0x06
	.zero		1


	//   ....[1]....
        /*00d8*/ 	.word	0x00000350
        /*00dc*/ 	.word	0x000000ff
        /*00e0*/ 	.word	0x00031810
        /*00e4*/ 	.short	0x0100
        /*00e6*/ 	.byte	0x08
	.zero		1


	//   ....[2]....
        /*00e8*/ 	.word	0x00000360
        /*00ec*/ 	.word	0x000000ff
        /*00f0*/ 	.word	0x00031820
        /*00f4*/ 	.short	0x0100
        /*00f6*/ 	.byte	0x08
	.zero		1


	//   ....[3]....
        /*00f8*/ 	.word	0x00000370
        /*00fc*/ 	.word	0x000000ff
        /*0100*/ 	.word	0x00031818
        /*0104*/ 	.short	0x0100
        /*0106*/ 	.byte	0x08
	.zero		1


	//   ....[4]....
        /*0108*/ 	.word	0x00000380
        /*010c*/ 	.word	0x000000ff
        /*0110*/ 	.word	0x00031828
        /*0114*/ 	.short	0x0100
        /*0116*/ 	.byte	0x08
	.zero		1


	//   ....[5]....
        /*0118*/ 	.word	0x000004b0
        /*011c*/ 	.word	0x000000ff
        /*0120*/ 	.word	0x00031830
        /*0124*/ 	.short	0x0100
        /*0126*/ 	.byte	0x08
	.zero		1


	//   ....[6]....
        /*0128*/ 	.word	0x000004c0
        /*012c*/ 	.word	0x000000ff
        /*0130*/ 	.word	0x00031838
        /*0134*/ 	.short	0x0100
        /*0136*/ 	.byte	0x08
	.zero		1


	//   ....[7]....
        /*0138*/ 	.word	0x00000f40
        /*013c*/ 	.word	0x00000011
        /*0140*/ 	.word	0x00031800
        /*0144*/ 	.short	0x010a
        /*0146*/ 	.byte	0x3f
	.zero		1


	//   ....[8]....
        /*0148*/ 	.word	0x00001040
        /*014c*/ 	.word	0x00000011
        /*0150*/ 	.word	0x00031800
        /*0154*/ 	.short	0x010a
        /*0156*/ 	.byte	0x3f
	.zero		1


	//   ....[9]....
        /*0158*/ 	.word	0x00001920
        /*015c*/ 	.word	0x00000010
        /*0160*/ 	.word	0x00031810
        /*0164*/ 	.short	0x010a
        /*0166*/ 	.byte	0x3f
	.zero		1


	//   ....[10]....
        /*0168*/ 	.word	0x000019e0
        /*016c*/ 	.word	0x00000010
        /*0170*/ 	.word	0x00031810
        /*0174*/ 	.short	0x010a
        /*0176*/ 	.byte	0x3f
	.zero		1


	//   ....[11]....
        /*0178*/ 	.word	0x00003570
        /*017c*/ 	.word	0x00000011
        /*0180*/ 	.word	0x00031830
        /*0184*/ 	.short	0x010a
        /*0186*/ 	.byte	0x3f
	.zero		1


	//   ....[12]....
        /*0188*/ 	.word	0x00003630
        /*018c*/ 	.word	0x00000011
        /*0190*/ 	.word	0x00031830
        /*0194*/ 	.short	0x010a
        /*0196*/ 	.byte	0x3f
	.zero		1


	//   ....[13]....
        /*0198*/ 	.word	0x00007a60
        /*019c*/ 	.word	0x00000018
        /*01a0*/ 	.word	0x00000000
        /*01a4*/ 	.short	0x0101
        /*01a6*/ 	.byte	0x3f
	.zero		1


	//   ....[14]....
        /*01a8*/ 	.word	0x00008160
        /*01ac*/ 	.word	0x00000010
        /*01b0*/ 	.word	0x00000000
        /*01b4*/ 	.short	0x0101
        /*01b6*/ 	.byte	0x3f
	.zero		1


	//   ....[15]....
        /*01b8*/ 	.word	0x000095e0
        /*01bc*/ 	.word	0x00000007
        /*01c0*/ 	.word	0x00031820
        /*01c4*/ 	.short	0x010a
        /*01c6*/ 	.byte	0x3f
	.zero		1


	//   ....[16]....
        /*01c8*/ 	.word	0x00009e80
        /*01cc*/ 	.word	0x00000007
        /*01d0*/ 	.word	0x00031838
        /*01d4*/ 	.short	0x010a
        /*01d6*/ 	.byte	0x3f
	.zero		1


	//   ....[17]....
        /*01d8*/ 	.word	0x0000a210
        /*01dc*/ 	.word	0x00000013
        /*01e0*/ 	.word	0x00031820
        /*01e4*/ 	.short	0x010a
        /*01e6*/ 	.byte	0x3f
	.zero		1


	//   ....[18]....
        /*01e8*/ 	.word	0x0000a5f0
        /*01ec*/ 	.word	0x00000007
        /*01f0*/ 	.word	0x00031838
        /*01f4*/ 	.short	0x010a
        /*01f6*/ 	.byte	0x3f
	.zero		1


	//   ....[19]....
        /*01f8*/ 	.word	0x0000aa90
        /*01fc*/ 	.word	0x00000003
        /*0200*/ 	.word	0x00000000
        /*0204*/ 	.short	0x010a
        /*0206*/ 	.byte	0x3f
	.zero		1


	//   ....[20]....
        /*0208*/ 	.word	0x0000ab20
        /*020c*/ 	.word	0x00000011
        /*0210*/ 	.word	0x00000000
        /*0214*/ 	.short	0x010a
        /*0216*/ 	.byte	0x3f
	.zero		1


	//   ....[21]....
        /*0218*/ 	.word	0x0000ab70
        /*021c*/ 	.word	0x00000004
        /*0220*/ 	.word	0x00031838
        /*0224*/ 	.short	0x010a
        /*0226*/ 	.byte	0x3f
	.zero		1


	//   ....[22]....
        /*0228*/ 	.word	0x0000abd0
        /*022c*/ 	.word	0x00000011
        /*0230*/ 	.word	0x00031800
        /*0234*/ 	.short	0x010a
        /*0236*/ 	.byte	0x3f
	.zero		1


	//   ....[23]....
        /*0238*/ 	.word	0x0000ac20
        /*023c*/ 	.word	0x00000010
        /*0240*/ 	.word	0x00031810
        /*0244*/ 	.short	0x010a
        /*0246*/ 	.byte	0x3f
	.zero		1


	//   ....[24]....
        /*0248*/ 	.word	0x0000ac70
        /*024c*/ 	.word	0x00000011
        /*0250*/ 	.word	0x00031830
        /*0254*/ 	.short	0x010a
        /*0256*/ 	.byte	0x3f
	.zero		1


	//   ....[25]....
        /*0258*/ 	.word	0x0000acc0
        /*025c*/ 	.word	0x00000007
        /*0260*/ 	.word	0x00031820
        /*0264*/ 	.short	0x010a
        /*0266*/ 	.byte	0x3f
	.zero		1


	//   ....[26]....
        /*0268*/ 	.word	0x0000ad10
        /*026c*/ 	.word	0x00000007
        /*0270*/ 	.word	0x00031838
        /*0274*/ 	.short	0x010a
        /*0276*/ 	.byte	0x3f
	.zero		1


	//   ....[27]....
        /*0278*/ 	.word	0x0000ad70
        /*027c*/ 	.word	0x00000013
        /*0280*/ 	.word	0x00031820
        /*0284*/ 	.short	0x010a
        /*0286*/ 	.byte	0x3f
	.zero		1


	//   ....[28]....
        /*0288*/ 	.word	0x0000adc0
        /*028c*/ 	.word	0x00000007
        /*0290*/ 	.word	0x00031838
        /*0294*/ 	.short	0x010a
        /*0296*/ 	.byte	0x3f
	.zero		1


	//   ....[29]....
        /*0298*/ 	.word	0x0000ae10
        /*029c*/ 	.word	0x00000003
        /*02a0*/ 	.word	0x00000000
        /*02a4*/ 	.short	0x010a
        /*02a6*/ 	.byte	0x3f
	.zero		1


	//   ....[30]....
        /*02a8*/ 	.word	0x0000ae60
        /*02ac*/ 	.word	0x00000011
        /*02b0*/ 	.word	0x00000000
        /*02b4*/ 	.short	0x010a
        /*02b6*/ 	.byte	0x3f
	.zero		1


	//----- nvinfo : EIATTR_NUM_MBARRIERS
	.align		4
.L_352:
        /*02b8*/ 	.byte	0x03, 0x38
        /*02ba*/ 	.short	0x0007


	//----- nvinfo : EIATTR_EXIT_INSTR_OFFSETS
	.align		4
        /*02bc*/ 	.byte	0x04, 0x1c
        /*02be*/ 	.short	(.L_354 - .L_353)


	//   ....[0]....
.L_353:
        /*02c0*/ 	.word	0x0000abc0


	//----- nvinfo : EIATTR_MAX_THREADS
	.align		4
.L_354:
        /*02c4*/ 	.byte	0x04, 0x05
        /*02c6*/ 	.short	(.L_356 - .L_355)
.L_355:
        /*02c8*/ 	.word	0x00000180
        /*02cc*/ 	.word	0x00000001
        /*02d0*/ 	.word	0x00000001


	//----- nvinfo : EIATTR_CRS_STACK_SIZE
	.align		4
.L_356:
        /*02d4*/ 	.byte	0x04, 0x1e
        /*02d6*/ 	.short	(.L_358 - .L_357)
.L_357:
        /*02d8*/ 	.word	0x00000000


	//----- nvinfo : EIATTR_CBANK_PARAM_SIZE
	.align		4
.L_358:
        /*02dc*/ 	.byte	0x03, 0x19
        /*02de*/ 	.short	0x0770


	//----- nvinfo : EIATTR_PARAM_CBANK
	.align		4
        /*02e0*/ 	.byte	0x04, 0x0a
        /*02e2*/ 	.short	(.L_360 - .L_359)
	.align		4
.L_359:
        /*02e4*/ 	.word	index@(.nv.constant0._ZN7cutlass13device_kernelIN5flash11enable_sm90INS1_16FlashAttnBwdSm90INS1_25CollectiveMainloopBwdSm90ILi2ELi1ELi1EN4cute5tupleIJNS5_1CILi1EEES8_S8_EEENS6_IJNS7_ILi64EEENS7_ILi80EEENS7_ILi256EEEEEENS_10bfloat16_tEfNS_4arch4Sm90ELb1ELb0ELb0ELb0ELb0ELb0ELb1ELb1ELi2ELi1ELi1ELi1ELb0EEENS1_24CollectiveEpilogueBwdGQAISD_fSG_Li256ELb0ELb0EEENS1_25SingleTileBwdLPTSchedulerILb0ELi80ELb0EEEEEEEEEvNT_6ParamsE)
        /*02e8*/ 	.short	0x0210
        /*02ea*/ 	.short	0x0770


	//----- nvinfo : EIATTR_SW_WAR
	.align		4
.L_360:
        /*02ec*/ 	.byte	0x04, 0x36
        /*02ee*/ 	.short	(.L_362 - .L_361)
.L_361:
        /*02f0*/ 	.word	0x00000008
.L_362:


//--------------------- .nv.info._ZN7cutlass13device_kernelIN5flash22FlashAttnBwdPreprocessIN4cute5tupleIJNS3_1CILi64EEENS5_ILi256EEEEEENS_10bfloat16_tEfNS_4arch4Sm90ELb1ELb0EEEEEvNT_6ParamsE --------------------------
	.section	.nv.info._ZN7cutlass13device_kernelIN5flash22FlashAttnBwdPreprocessIN4cute5tupleIJNS3_1CILi64EEENS5_ILi256EEEEEENS_10bfloat16_tEfNS_4arch4Sm90ELb1ELb0EEEEEvNT_6ParamsE,"",@"SHT_CUDA_INFO"
	.sectionflags	@""
	.align	4


	//----- nvinfo : EIATTR_CUDA_API_VERSION
	.align		4
        /*0000*/ 	.byte	0x04, 0x37
        /*0002*/ 	.short	(.L_364 - .L_363)
.L_363:
        /*0004*/ 	.word	0x00000082


	//----- nvinfo : EIATTR_KPARAM_INFO
	.align		4
.L_364:
        /*0008*/ 	.byte	0x04, 0x17
        /*000a*/ 	.short	(.L_366 - .L_365)
.L_365:
        /*000c*/ 	.word	0x00000000
        /*0010*/ 	.short	0x0000
        /*0012*/ 	.short	0x0000
        /*0014*/ 	.byte	0x00, 0xf0, 0xc1, 0x03


	//----- nvinfo : EIATTR_SPARSE_MMA_MASK
	.align		4
.L_366:
        /*0018*/ 	.byte	0x03, 0x50
        /*001a*/ 	.short	0x0000


	//----- nvinfo : EIATTR_MAXREG_COUNT
	.align		4
        /*001c*/ 	.byte	0x03, 0x1b
        /*001e*/ 	.short	0x0080


	//----- nvinfo : EIATTR_MERCURY_ISA_VERSION
	.align		4
        /*0020*/ 	.byte	0x03, 0x5f
        /*0022*/ 	.short	0x0101


	//----- nvinfo : EIATTR_COOP_GROUP_MASK_REGIDS
	.align		4
        /*0024*/ 	.byte	0x04, 0x29
        /*0026*/ 	.short	(.L_368 - .L_367)


	//   ....[0]....
.L_367:
        /*0028*/ 	.word	0xffffffff


	//   ....[1]....
        /*002c*/ 	.word	0xffffffff


	//   ....[2]....
        /*0030*/ 	.word	0xffffffff


	//   ....[3]....
        /*0034*/ 	.word	0xffffffff


	//   ....[4]....
        /*0038*/ 	.word	0xffffffff


	//   ....[5]....
        /*003c*/ 	.word	0xffffffff


	//   ....[6]....
        /*0040*/ 	.word	0xffffffff


	//   ....[7]....
        /*0044*/ 	.word	0xffffffff


	//   ....[8]....
        /*0048*/ 	.word	0xffffffff


	//   ....[9]....
        /*004c*/ 	.word	0xffffffff


	//   ....[10]....
        /*0050*/ 	.word	0xffffffff


	//   ....[11]....
        /*0054*/ 	.word	0xffffffff


	//   ....[12]....
        /*0058*/ 	.word	0xffffffff


	//   ....[13]....
        /*005c*/ 	.word	0xffffffff


	//   ....[14]....
        /*0060*/ 	.word	0xffffffff


	//   ....[15]....
        /*0064*/ 	.word	0xffffffff


	//----- nvinfo : EIATTR_COOP_GROUP_INSTR_OFFSETS
	.align		4
.L_368:
        /*0068*/ 	.byte	0x04, 0x28
        /*006a*/ 	.short	(.L_370 - .L_369)


	//   ....[0]....
.L_369:
        /*006c*/ 	.word	0x00001e70


	//   ....[1]....
        /*0070*/ 	.word	0x00001ea0


	//   ....[2]....
        /*0074*/ 	.word	0x00001ec0


	//   ....[3]....
        /*0078*/ 	.word	0x00001ed0


	//   ....[4]....
        /*007c*/ 	.word	0x00001f00


	//   ....[5]....
        /*0080*/ 	.word	0x00001f20


	//   ....[6]....
        /*0084*/ 	.word	0x00001f40


	//   ....[7]....
        /*0088*/ 	.word	0x00001f50


	//   ....[8]....
        /*008c*/ 	.word	0x00001f80


	//   ....[9]....
        /*0090*/ 	.word	0x00001fc0


	//   ....[10]....
        /*0094*/ 	.word	0x00001fe0


	//   ....[11]....
        /*0098*/ 	.word	0x00002010


	//   ....[12]....
        /*009c*/ 	.word	0x00002090


	//   ....[13]....
        /*00a0*/ 	.word	0x000020f0


	//   ....[14]....
        /*00a4*/ 	.word	0x00002120


	//   ....[15]....
        /*00a8*/ 	.word	0x00002160


	//----- nvinfo : EIATTR_EXIT_INSTR_OFFSETS
	.align		4
.L_370:
        /*00ac*/ 	.byte	0x04, 0x1c
        /*00ae*/ 	.short	(.L_372 - .L_371)


	//   ....[0]....
.L_371:
        /*00b0*/ 	.word	0x00002760


	//   ....[1]....
        /*00b4*/ 	.word	0x000027e0


	//----- nvinfo : EIATTR_MAX_THREADS
	.align		4
.L_372:
        /*00b8*/ 	.byte	0x04, 0x05
        /*00ba*/ 	.short	(.L_374 - .L_373)
.L_373:
        /*00bc*/ 	.word	0x00000100
        /*00c0*/ 	.word	0x00000001
        /*00c4*/ 	.word	0x00000001


	//----- nvinfo : EIATTR_CRS_STACK_SIZE
	.align		4
.L_374:
        /*00c8*/ 	.byte	0x04, 0x1e
        /*00ca*/ 	.short	(.L_376 - .L_375)
.L_375:
        /*00cc*/ 	.word	0x00000000


	//----- nvinfo : EIATTR_CBANK_PARAM_SIZE
	.align		4
.L_376:
        /*00d0*/ 	.byte	0x03, 0x19
        /*00d2*/ 	.short	0x00f0


	//----- nvinfo : EIATTR_PARAM_CBANK
	.align		4
        /*00d4*/ 	.byte	0x04, 0x0a
        /*00d6*/ 	.short	(.L_378 - .L_377)
	.align		4
.L_377:
        /*00d8*/ 	.word	index@(.nv.constant0._ZN7cutlass13device_kernelIN5flash22FlashAttnBwdPreprocessIN4cute5tupleIJNS3_1CILi64EEENS5_ILi256EEEEEENS_10bfloat16_tEfNS_4arch4Sm90ELb1ELb0EEEEEvNT_6ParamsE)
        /*00dc*/ 	.short	0x0210
        /*00de*/ 	.short	0x00f0


	//----- nvinfo : EIATTR_SW_WAR
	.align		4
.L_378:
        /*00e0*/ 	.byte	0x04, 0x36
        /*00e2*/ 	.short	(.L_380 - .L_379)
.L_379:
        /*00e4*/ 	.word	0x00000008
.L_380:


//--------------------- .nv.info._ZN7cutlass13device_kernelIN5flash11enable_sm90INS1_16FlashAttnBwdSm90INS1_25CollectiveMainloopBwdSm90ILi2ELi1ELi1EN4cute5tupleIJNS5_1CILi1EEES8_S8_EEENS6_IJNS7_ILi64EEENS7_ILi80EEENS7_ILi256EEEEEENS_10bfloat16_tEfNS_4arch4Sm90ELb1ELb0ELb0ELb1ELb0ELb0ELb1ELb1ELi2ELi1ELi1ELi1ELb0EEENS1_21CollectiveEpilogueBwdISD_SE_SG_Li256ELb1ELb1ELi2EEENS1_25SingleTileBwdLPTSchedulerILb1ELi80ELb0EEEEEEEEEvNT_6ParamsE --------------------------
	.section	.nv.info._ZN7cutlass13device_kernelIN5flash11enable_sm90INS1_16FlashAttnBwdSm90INS1_25CollectiveMainloopBwdSm90ILi2ELi1ELi1EN4cute5tupleIJNS5_1CILi1EEES8_S8_EEENS6_IJNS7_ILi64EEENS7_ILi80EEENS7_ILi256EEEEEENS_10bfloat16_tEfNS_4arch4Sm90ELb1ELb0ELb0ELb1ELb0ELb0ELb1ELb1ELi2ELi1ELi1ELi1ELb0EEENS1_21CollectiveEpilogueBwdISD_SE_SG_Li256ELb1ELb1ELi2EEENS1_25SingleTileBwdLPTSchedulerILb1ELi80ELb0EEEEEEEEEvNT_6ParamsE,"",@"SHT_CUDA_INFO"
	.sectionflags	@""
	.align	4


	//----- nvinfo : EIATTR_CUDA_API_VERSION
	.align		4
        /*0000*/ 	.byte	0x04, 0x37
        /*0002*/ 	.short	(.L_382 - .L_381)
.L_381:
        /*0004*/ 	.word	0x00000082


	//----- nvinfo : EIATTR_KPARAM_INFO
	.align		4
.L_382:
        /*0008*/ 	.byte	0x04, 0x17
        /*000a*/ 	.short	(.L_384 - .L_383)
.L_383:
        /*000c*/ 	.word	0x00000000
        /*0010*/ 	.short	0x0000
        /*0012*/ 	.short	0x0070
        /*0014*/ 	.byte	0x00, 0xf0, 0x01, 0x1a


	//----- nvinfo : EIATTR_SPARSE_MMA_MASK
	.align		4
.L_384:
        /*0018*/ 	.byte	0x03, 0x50
        /*001a*/ 	.short	0x0000


	//----- nvinfo : EIATTR_MAXREG_COUNT
	.align		4
        /*001c*/ 	.byte	0x03, 0x1b
        /*001e*/ 	.short	0x00a8


	//----- nvinfo : EIATTR_NUM_BARRIERS
	.align		4
        /*0020*/ 	.byte	0x02, 0x4c
        /*0022*/ 	.byte	0x0a
	.zero		1


	//----- nvinfo : EIATTR_ANNOTATIONS
	.align		4
        /*0024*/ 	.byte	0x04, 0x55
        /*0026*/ 	.short	(.L_386 - .L_385)


	//   ....[0]....
.L_385:
        /*0028*/ 	.word	0x00000001
        /*002c*/ 	.byte	0xc0, 0x02, 0x00, 0x00, 0x01, 0x00, 0x00, 0x00, 0x40, 0x07, 0x00, 0x00, 0x01, 0x00, 0x00, 0x00
        /*003c*/ 	.byte	0xf0, 0x07, 0x00, 0x00, 0x01, 0x00, 0x00, 0x00, 0x10, 0x0a, 0x00, 0x00, 0x01, 0x00, 0x00, 0x00
        /*004c*/ 	.byte	0xd0, 0x0c, 0x00, 0x00, 0x01, 0x00, 0x00, 0x00, 0x50, 0x16, 0x00, 0x00, 0x01, 0x00, 0x00, 0x00
        /*005c*/ 	.byte	0x60, 0x16, 0x00, 0x00, 0x01, 0x00, 0x00, 0x00, 0x70, 0x16, 0x00, 0x00, 0x01, 0x00, 0x00, 0x00
        /*006c*/ 	.byte	0x30, 0x97, 0x00, 0x00, 0x01, 0x00, 0x00, 0x00, 0x70, 0x97, 0x00, 0x00, 0x01, 0x00, 0x00, 0x00
        /*007c*/ 	.byte	0x90, 0xb5, 0x00, 0x00, 0x01, 0x00, 0x00, 0x00, 0xc0, 0xb5, 0x00, 0x00, 0x01, 0x00, 0x00, 0x00
        /*008c*/ 	.byte	0x40, 0xf3, 0x00, 0x00


	//----- nvinfo : EIATTR_MERCURY_ISA_VERSION
	.align		4
.L_386:
        /*0090*/ 	.byte	0x03, 0x5f
        /*0092*/ 	.short	0x0101


	//----- nvinfo : EIATTR_INT_WARP_WIDE_INSTR_OFFSETS
	.align		4
        /*0094*/ 	.byte	0x04, 0x31
        /*0096*/ 	.short	(.L_388 - .L_387)


	//   ....[0]....
.L_387:
        /*0098*/ 	.word	0x00000190


	//   ....[1]....
        /*009c*/ 	.word	0x000001c0


	//----- nvinfo : EIATTR_COOP_GROUP_MASK_REGIDS
	.align		4
.L_388:
        /*00a0*/ 	.byte	0x04, 0x29
        /*00a2*/ 	.short	(.L_390 - .L_389)


	//   ....[0]....
.L_389:
        /*00a4*/ 	.word	0xffffffff


	//   ....[1]....
        /*00a8*/ 	.word	0xffffffff


	//   ....[2]....
        /*00ac*/ 	.word	0xffffffff


	//   ....[3]....
        /*00b0*/ 	.word	0xffffffff


	//   ....[4]....
        /*00b4*/ 	.word	0xffffffff


	//   ....[5]....
        /*00b8*/ 	.word	0xffffffff


	//----- nvinfo : EIATTR_COOP_GROUP_INSTR_OFFSETS
	.align		4
.L_390:
        /*00bc*/ 	.byte	0x04, 0x28
        /*00be*/ 	.short	(.L_392 - .L_391)


	//   ....[0]....
.L_391:
        /*00c0*/ 	.word	0x00000060


	//   ....[1]....
        /*00c4*/ 	.word	0x000001a0


	//   ....[2]....
        /*00c8*/ 	.word	0x00000220


	//   ....[3]....
        /*00cc*/ 	.word	0x00000400


	//   ....[4]....
        /*00d0*/ 	.word	0x00001530


	//   ....[5]....
        /*00d4*/ 	.word	0x0000d040


	//----- nvinfo : EIATTR_REG_RECONFIG
	.align		4
.L_392:
        /*00d8*/ 	.byte	0x01, 0x54
	.zero		2


	//----- nvinfo : EIATTR_MBARRIER_INSTR_OFFSETS
	.align		4
        /*00dc*/ 	.byte	0x04, 0x39
        /*00de*/ 	.short	(.L_394 - .L_393)


	//   ....[0]....
.L_393:
        /*00e0*/ 	.word	0x00000290
        /*00e4*/ 	.word	0x000000ff
        /*00e8*/ 	.word	0x00031600
        /*00ec*/ 	.short	0x0100
        /*00ee*/ 	.byte	0x06
	.zero		1


	//   ....[1]....
        /*00f0*/ 	.word	0x000003b0
        /*00f4*/ 	.word	0x000000ff
        /*00f8*/ 	.word	0x00031610
        /*00fc*/ 	.short	0x0100
        /*00fe*/ 	.byte	0x08
	.zero		1


	//   ....[2]....
        /*0100*/ 	.word	0x000003c0
        /*0104*/ 	.word	0x000000ff
        /*0108*/ 	.word	0x00031620
        /*010c*/ 	.short	0x0100
        /*010e*/ 	.byte	0x08
	.zero		1


	//   ....[3]....
        /*0110*/ 	.word	0x000003d0
        /*0114*/ 	.word	0x000000ff
        /*0118*/ 	.word	0x00031618
        /*011c*/ 	.short	0x0100
        /*011e*/ 	.byte	0x08
	.zero		1


	//   ....[4]....
        /*0120*/ 	.word	0x000003e0
        /*0124*/ 	.word	0x000000ff
        /*0128*/ 	.word	0x00031628
        /*012c*/ 	.short	0x0100
        /*012e*/ 	.byte	0x08
	.zero		1


	//   ....[5]....
        /*0130*/ 	.word	0x00000510
        /*0134*/ 	.word	0x000000ff
        /*0138*/ 	.word	0x00031630
        /*013c*/ 	.short	0x0100
        /*013e*/ 	.byte	0x08
	.zero		1


	//   ....[6]....
        /*0140*/ 	.word	0x00000520
        /*0144*/ 	.word	0x000000ff
        /*0148*/ 	.word	0x00031638
        /*014c*/ 	.short	0x0100
        /*014e*/ 	.byte	0x08
	.zero		1


	//   ....[7]....
        /*0150*/ 	.word	0x00001510
        /*0154*/ 	.word	0x000000e1
        /*0158*/ 	.word	0x00031600
        /*015c*/ 	.short	0x010a
        /*015e*/ 	.byte	0x3f
	.zero		1


	//   ....[8]....
        /*0160*/ 	.word	0x00001630
        /*0164*/ 	.word	0x000000e1
        /*0168*/ 	.word	0x00031600
        /*016c*/ 	.short	0x010a
        /*016e*/ 	.byte	0x3f
	.zero		1


	//   ....[9]....
        /*0170*/ 	.word	0x00001ea0
        /*0174*/ 	.word	0x000000e0
        /*0178*/ 	.word	0x00031610
        /*017c*/ 	.short	0x010a
        /*017e*/ 	.byte	0x3f
	.zero		1


	//   ....[10]....
        /*0180*/ 	.word	0x00001f60
        /*0184*/ 	.word	0x000000e0
        /*0188*/ 	.word	0x00031610
        /*018c*/ 	.short	0x010a
        /*018e*/ 	.byte	0x3f
	.zero		1


	//   ....[11]....
        /*0190*/ 	.word	0x00003af0
        /*0194*/ 	.word	0x000000e1
        /*0198*/ 	.word	0x00031630
        /*019c*/ 	.short	0x010a
        /*019e*/ 	.byte	0x3f
	.zero		1


	//   ....[12]....
        /*01a0*/ 	.word	0x00003bb0
        /*01a4*/ 	.word	0x000000e1
        /*01a8*/ 	.word	0x00031630
        /*01ac*/ 	.short	0x010a
        /*01ae*/ 	.byte	0x3f
	.zero		1


	//   ....[13]....
        /*01b0*/ 	.word	0x00008070
        /*01b4*/ 	.word	0x00000018
        /*01b8*/ 	.word	0x00000000
        /*01bc*/ 	.short	0x0101
        /*01be*/ 	.byte	0x3f
	.zero		1


	//   ....[14]....
        /*01c0*/ 	.word	0x00008770
        /*01c4*/ 	.word	0x000000e0
        /*01c8*/ 	.word	0x00000000
        /*01cc*/ 	.short	0x0101
        /*01ce*/ 	.byte	0x3f
	.zero		1


	//   ....[15]....
        /*01d0*/ 	.word	0x0000dca0
        /*01d4*/ 	.word	0x00000006
        /*01d8*/ 	.word	0x00031620
        /*01dc*/ 	.short	0x010a
        /*01de*/ 	.byte	0x3f
	.zero		1


	//   ....[16]....
        /*01e0*/ 	.word	0x0000e710
        /*01e4*/ 	.word	0x00000006
        /*01e8*/ 	.word	0x00031638
        /*01ec*/ 	.short	0x010a
        /*01ee*/ 	.byte	0x3f
	.zero		1


	//   ....[17]....
        /*01f0*/ 	.word	0x0000ea60
        /*01f4*/ 	.word	0x00000014
        /*01f8*/ 	.word	0x00031620
        /*01fc*/ 	.short	0x010a
        /*01fe*/ 	.byte	0x3f
	.zero		1


	//   ....[18]....
        /*0200*/ 	.word	0x0000eea0
        /*0204*/ 	.word	0x00000006
        /*0208*/ 	.word	0x00031638
        /*020c*/ 	.short	0x010a
        /*020e*/ 	.byte	0x3f
	.zero		1


	//   ....[19]....
        /*0210*/ 	.word	0x0000f410
        /*0214*/ 	.word	0x00000005
        /*0218*/ 	.word	0x00000000
        /*021c*/ 	.short	0x010a
        /*021e*/ 	.byte	0x3f
	.zero		1


	//   ....[20]....
        /*0220*/ 	.word	0x0000f4a0
        /*0224*/ 	.word	0x00000003
        /*0228*/ 	.word	0x00000000
        /*022c*/ 	.short	0x010a
        /*022e*/ 	.byte	0x3f
	.zero		1


	//   ....[21]....
        /*0230*/ 	.word	0x0000f4f0
        /*0234*/ 	.word	0x00000002
        /*0238*/ 	.word	0x00031638
        /*023c*/ 	.short	0x010a
        /*023e*/ 	.byte	0x3f
	.zero		1


	//   ....[22]....
        /*0240*/ 	.word	0x0000f550
        /*0244*/ 	.word	0x000000e1
        /*0248*/ 	.word	0x00031600
        /*024c*/ 	.short	0x010a
        /*024e*/ 	.byte	0x3f
	.zero		1


	//   ....[23]....
        /*0250*/ 	.word	0x0000f5a0
        /*0254*/ 	.word	0x000000e0
        /*0258*/ 	.word	0x00031610
        /*025c*/ 	.short	0x010a
        /*025e*/ 	.byte	0x3f
	.zero		1


	//   ....[24]....
        /*0260*/ 	.word	0x0000f5f0
        /*0264*/ 	.word	0x000000e1
        /*0268*/ 	.word	0x00031630
        /*026c*/ 	.short	0x010a
        /*026e*/ 	.byte	0x3f
	.zero		1


	//   ....[25]....
        /*0270*/ 	.word	0x0000f640
        /*0274*/ 	.word	0x00000006
        /*0278*/ 	.word	0x00031620
        /*027c*/ 	.short	0x010a
        /*027e*/ 	.byte	0x3f
	.zero		1


	//   ....[26]....
        /*0280*/ 	.word	0x0000f690
        /*0284*/ 	.word	0x00000006
        /*0288*/ 	.word	0x00031638
        /*028c*/ 	.short	0x010a
        /*028e*/ 	.byte	0x3f
	.zero		1


	//   ....[27]....
        /*0290*/ 	.word	0x0000f6f0
        /*0294*/ 	.word	0x00000014
        /*0298*/ 	.word	0x00031620
        /*029c*/ 	.short	0x010a
        /*029e*/ 	.byte	0x3f
	.zero		1


	//   ....[28]....
        /*02a0*/ 	.word	0x0000f740
        /*02a4*/ 	.word	0x00000006
        /*02a8*/ 	.word	0x00031638
        /*02ac*/ 	.short	0x010a
        /*02ae*/ 	.byte	0x3f
	.zero		1


	//   ....[29]....
        /*02b0*/ 	.word	0x0000f790
        /*02b4*/ 	.word	0x00000005
        /*02b8*/ 	.word	0x00000000
        /*02bc*/ 	.short	0x010a
        /*02be*/ 	.byte	0x3f
	.zero		1


	//   ....[30]....
        /*02c0*/ 	.word	0x0000f7e0
        /*02c4*/ 	.word	0x00000003
        /*02c8*/ 	.word	0x00000000
        /*02cc*/ 	.short	0x010a
        /*02ce*/ 	.byte	0x3f
	.zero		1


	//----- nvinfo : EIATTR_NUM_MBARRIERS
	.align		4
.L_394:
        /*02d0*/ 	.byte	0x03, 0x38
        /*02d2*/ 	.short	0x0007


	//----- nvinfo : EIATTR_EXIT_INSTR_OFFSETS
	.align		4
        /*02d4*/ 	.byte	0x04, 0x1c
        /*02d6*/ 	.short	(.L_396 - .L_395)


	//   ....[0]....
.L_395:
        /*02d8*/ 	.word	0x0000f540


	//----- nvinfo : EIATTR_MAX_THREADS
	.align		4
.L_396:
        /*02dc*/ 	.byte	0x04, 0x05
        /*02de*/ 	.short	(.L_398 - .L_397)
.L_397:
        /*02e0*/ 	.word	0x00000180
        /*02e4*/ 	.word	0x00000001
        /*02e8*/ 	.word	0x00000001


	//----- nvinfo : EIATTR_CRS_STACK_SIZE
	.align		4
.L_398:
        /*02ec*/ 	.byte	0x04, 0x1e
        /*02ee*/ 	.short	(.L_400 - .L_399)
.L_399:
        /*02f0*/ 	.word	0x00000000


	//----- nvinfo : EIATTR_CBANK_PARAM_SIZE
	.align		4
.L_400:
        /*02f4*/ 	.byte	0x03, 0x19
        /*02f6*/ 	.short	0x06f0


	//----- nvinfo : EIATTR_PARAM_CBANK
	.align		4
        /*02f8*/ 	.byte	0x04, 0x0a
        /*02fa*/ 	.short	(.L_402 - .L_401)
	.align		4
.L_401:
        /*02fc*/ 	.word	index@(.nv.constant0._ZN7cutlass13device_kernelIN5flash11enable_sm90INS1_16FlashAttnBwdSm90INS1_25CollectiveMainloopBwdSm90ILi2ELi1ELi1EN4cute5tupleIJNS5_1CILi1EEES8_S8_EEENS6_IJNS7_ILi64EEENS7_ILi80EEENS7_ILi256EEEEEENS_10bfloat16_tEfNS_4arch4Sm90ELb1ELb0ELb0ELb1ELb0ELb0ELb1ELb1ELi2ELi1ELi1ELi1ELb0EEENS1_21CollectiveEpilogueBwdISD_SE_SG_Li256ELb1ELb1ELi2EEENS1_25SingleTileBwdLPTSchedulerILb1ELi80ELb0EEEEEEEEEvNT_6ParamsE)
        /*0300*/ 	.short	0x0210
        /*0302*/ 	.short	0x06f0


	//----- nvinfo : EIATTR_SW_WAR
	.align		4
.L_402:
        /*0304*/ 	.byte	0x04, 0x36
        /*0306*/ 	.short	(.L_404 - .L_403)
.L_403:
        /*0308*/ 	.word	0x00000008
.L_404:


//--------------------- .nv.info._ZN7cutlass13device_kernelIN5flash32FlashAttnBwdPostprocessConvertdQIN4cute5tupleIJNS3_1CILi80EEENS5_ILi256EEEEEENS_10bfloat16_tEfNS_4arch4Sm90ELi256ENS3_8TiledMMAINS3_8MMA_AtomIJNS3_4SM904GMMA27MMA_64x16x16_F32BF16BF16_SSILNSF_5MajorE1ELSH_1ELNSF_7ScaleInE1ELSI_1EEEEEENS3_6LayoutINS4_IJNS5_ILi2EEENS5_ILi1EEESN_EEENS4_IJSN_NS5_ILi0EEESP_EEEEENS4_IJNS3_10UnderscoreESS_SS_EEEEELb1EEEEEvNT_6ParamsE --------------------------
	.section	.nv.info._ZN7cutlass13device_kernelIN5flash32FlashAttnBwdPostprocessConvertdQIN4cute5tupleIJNS3_1CILi80EEENS5_ILi256EEEEEENS_10bfloat16_tEfNS_4arch4Sm90ELi256ENS3_8TiledMMAINS3_8MMA_AtomIJNS3_4SM904GMMA27MMA_64x16x16_F32BF16BF16_SSILNSF_5MajorE1ELSH_1ELNSF_7ScaleInE1ELSI_1EEEEEENS3_6LayoutINS4_IJNS5_ILi2EEENS5_ILi1EEESN_EEENS4_IJSN_NS5_ILi0EEESP_EEEEENS4_IJNS3_10UnderscoreESS_SS_EEEEELb1EEEEEvNT_6ParamsE,"",@"SHT_CUDA_INFO"
	.sectionflags	@""
	.align	4


	//----- nvinfo : EIATTR_CUDA_API_VERSION
	.align		4
        /*0000*/ 	.byte	0x04, 0x37
        /*0002*/ 	.short	(.L_406 - .L_405)
.L_405:
        /*0004*/ 	.word	0x00000082


	//----- nvinfo : EIATTR_KPARAM_INFO
	.align		4
.L_406:
        /*0008*/ 	.byte	0x04, 0x17
        /*000a*/ 	.short	(.L_408 - .L_407)
.L_407:
        /*000c*/ 	.word	0x00000000
        /*0010*/ 	.short	0x0000
        /*0012*/ 	.short	0x0000
        /*0014*/ 	.byte	0x00, 0xf0, 0xc1, 0x01


	//----- nvinfo : EIATTR_SPARSE_MMA_MASK
	.align		4
.L_408:
        /*0018*/ 	.byte	0x03, 0x50
        /*001a*/ 	.short	0x0000


	//----- nvinfo : EIATTR_MAXREG_COUNT
	.align		4
        /*001c*/ 	.byte	0x03, 0x1b
        /*001e*/ 	.short	0x0080


	//----- nvinfo : EIATTR_NUM_BARRIERS
	.align		4
        /*0020*/ 	.byte	0x02, 0x4c
        /*0022*/ 	.byte	0x01
	.zero		1


	//----- nvinfo : EIATTR_MERCURY_ISA_VERSION
	.align		4
        /*0024*/ 	.byte	0x03, 0x5f
        /*0026*/ 	.short	0x0101


	//----- nvinfo : EIATTR_MBARRIER_INSTR_OFFSETS
	.align		4
        /*0028*/ 	.byte	0x04, 0x39
        /*002a*/ 	.short	(.L_410 - .L_409)


	//   ....[0]....
.L_409:
        /*002c*/ 	.word	0x00000490
        /*0030*/ 	.word	0x000000ff
        /*0034*/ 	.word	0x0001e000
        /*0038*/ 	.short	0x0100
        /*003a*/ 	.byte	0x06
	.zero		1


	//   ....[1]....
        /*003c*/ 	.word	0x000005a0
        /*0040*/ 	.word	0x00000002
        /*0044*/ 	.word	0x0001e000
        /*0048*/ 	.short	0x010a
        /*004a*/ 	.byte	0x3f
	.zero		1


	//----- nvinfo : EIATTR_NUM_MBARRIERS
	.align		4
.L_410:
        /*004c*/ 	.byte	0x03, 0x38
        /*004e*/ 	.short	0x0001


	//----- nvinfo : EIATTR_EXIT_INSTR_OFFSETS
	.align		4
        /*0050*/ 	.byte	0x04, 0x1c
        /*0052*/ 	.short	(.L_412 - .L_411)


	//   ....[0]....
.L_411:
        /*0054*/ 	.word	0x000001a0


	//   ....[1]....
        /*0058*/ 	.word	0x00001e40


	//   ....[2]....
        /*005c*/ 	.word	0x00001f10


	//----- nvinfo : EIATTR_MAX_THREADS
	.align		4
.L_412:
        /*0060*/ 	.byte	0x04, 0x05
        /*0062*/ 	.short	(.L_414 - .L_413)
.L_413:
        /*0064*/ 	.word	0x00000100
        /*0068*/ 	.word	0x00000001
        /*006c*/ 	.word	0x00000001


	//----- nvinfo : EIATTR_CRS_STACK_SIZE
	.align		4
.L_414:
        /*0070*/ 	.byte	0x04, 0x1e
        /*0072*/ 	.short	(.L_416 - .L_415)
.L_415:
        /*0074*/ 	.word	0x00000000


	//----- nvinfo : EIATTR_CBANK_PARAM_SIZE
	.align		4
.L_416:
        /*0078*/ 	.byte	0x03, 0x19
        /*007a*/ 	.short	0x0070


	//----- nvinfo : EIATTR_PARAM_CBANK
	.align		4
        /*007c*/ 	.byte	0x04, 0x0a
        /*007e*/ 	.short	(.L_418 - .L_417)
	.align		4
.L_417:
        /*0080*/ 	.word	index@(.nv.constant0._ZN7cutlass13device_kernelIN5flash32FlashAttnBwdPostprocessConvertdQIN4cute5tupleIJNS3_1CILi80EEENS5_ILi256EEEEEENS_10bfloat16_tEfNS_4arch4Sm90ELi256ENS3_8TiledMMAINS3_8MMA_AtomIJNS3_4SM904GMMA27MMA_64x16x16_F32BF16BF16_SSILNSF_5MajorE1ELSH_1ELNSF_7ScaleInE1ELSI_1EEEEEENS3_6LayoutINS4_IJNS5_ILi2EEENS5_ILi1EEESN_EEENS4_IJSN_NS5_ILi0EEESP_EEEEENS4_IJNS3_10UnderscoreESS_SS_EEEEELb1EEEEEvNT_6ParamsE)
        /*0084*/ 	.short	0x0210
        /*0086*/ 	.short	0x0070


	//----- nvinfo : EIATTR_SW_WAR
	.align		4
.L_418:
        /*0088*/ 	.byte	0x04, 0x36
        /*008a*/ 	.short	(.L_420 - .L_419)
.L_419:
        /*008c*/ 	.word	0x00000008
.L_420:


//--------------------- .nv.info._ZN7cutlass13device_kernelIN5flash32FlashAttnBwdPostprocessConvertdQIN4cute5tupleIJNS3_1CILi64EEENS5_ILi256EEEEEENS_10bfloat16_tEfNS_4arch4Sm90ELi256ENS3_8TiledMMAINS3_8MMA_AtomIJNS3_4SM904GMMA27MMA_64x64x16_F32BF16BF16_SSILNSF_5MajorE1ELSH_0ELNSF_7ScaleInE1ELSI_1EEEEEENS3_6LayoutINS4_IJNS5_ILi2EEENS5_ILi1EEESN_EEENS4_IJSN_NS5_ILi0EEESP_EEEEENS4_IJNS3_10UnderscoreESS_SS_EEEEELb1EEEEEvNT_6ParamsE --------------------------
	.section	.nv.info._ZN7cutlass13device_kernelIN5flash32FlashAttnBwdPostprocessConvertdQIN4cute5tupleIJNS3_1CILi64EEENS5_ILi256EEEEEENS_10bfloat16_tEfNS_4arch4Sm90ELi256ENS3_8TiledMMAINS3_8MMA_AtomIJNS3_4SM904GMMA27MMA_64x64x16_F32BF16BF16_SSILNSF_5MajorE1ELSH_0ELNSF_7ScaleInE1ELSI_1EEEEEENS3_6LayoutINS4_IJNS5_ILi2EEENS5_ILi1EEESN_EEENS4_IJSN_NS5_ILi0EEESP_EEEEENS4_IJNS3_10UnderscoreESS_SS_EEEEELb1EEEEEvNT_6ParamsE,"",@"SHT_CUDA_INFO"
	.sectionflags	@""
	.align	4


	//----- nvinfo : EIATTR_CUDA_API_VERSION
	.align		4
        /*0000*/ 	.byte	0x04, 0x37
        /*0002*/ 	.short	(.L_422 - .L_421)
.L_421:
        /*0004*/ 	.word	0x00000082


	//----- nvinfo : EIATTR_KPARAM_INFO
	.align		4
.L_422:
        /*0008*/ 	.byte	0x04, 0x17
        /*000a*/ 	.short	(.L_424 - .L_423)
.L_423:
        /*000c*/ 	.word	0x00000000
        /*0010*/ 	.short	0x0000
        /*0012*/ 	.short	0x0000
        /*0014*/ 	.byte	0x00, 0xf0, 0xc1, 0x01


	//----- nvinfo : EIATTR_SPARSE_MMA_MASK
	.align		4
.L_424:
        /*0018*/ 	.byte	0x03, 0x50
        /*001a*/ 	.short	0x0000


	//----- nvinfo : EIATTR_MAXREG_COUNT
	.align		4
        /*001c*/ 	.byte	0x03, 0x1b
        /*001e*/ 	.short	0x0080


	//----- nvinfo : EIATTR_NUM_BARRIERS
	.align		4
        /*0020*/ 	.byte	0x02, 0x4c
        /*0022*/ 	.byte	0x01
	.zero		1


	//----- nvinfo : EIATTR_MERCURY_ISA_VERSION
	.align		4
        /*0024*/ 	.byte	0x03, 0x5f
        /*0026*/ 	.short	0x0101


	//----- nvinfo : EIATTR_MBARRIER_INSTR_OFFSETS
	.align		4
        /*0028*/ 	.byte	0x04, 0x39
        /*002a*/ 	.short	(.L_426 - .L_425)


	//   ....[0]....
.L_425:
        /*002c*/ 	.word	0x000004a0
        /*0030*/ 	.word	0x000000ff
        /*0034*/ 	.word	0x00018000
        /*0038*/ 	.short	0x0100
        /*003a*/ 	.byte	0x06
	.zero		1


	//   ....[1]....
        /*003c*/ 	.word	0x000005b0
        /*0040*/ 	.word	0x00000002
        /*0044*/ 	.word	0x00018000
        /*0048*/ 	.short	0x010a
        /*004a*/ 	.byte	0x3f
	.zero		1


	//----- nvinfo : EIATTR_NUM_MBARRIERS
	.align		4
.L_426:
        /*004c*/ 	.byte	0x03, 0x38
        /*004e*/ 	.short	0x0001


	//----- nvinfo : EIATTR_EXIT_INSTR_OFFSETS
	.align		4
        /*0050*/ 	.byte	0x04, 0x1c
        /*0052*/ 	.short	(.L_428 - .L_427)


	//   ....[0]....
.L_427:
        /*0054*/ 	.word	0x000001b0


	//   ....[1]....
        /*0058*/ 	.word	0x00001970


	//   ....[2]....
        /*005c*/ 	.word	0x00001a40


	//----- nvinfo : EIATTR_MAX_THREADS
	.align		4
.L_428:
        /*0060*/ 	.byte	0x04, 0x05
        /*0062*/ 	.short	(.L_430 - .L_429)
.L_429:
        /*0064*/ 	.word	0x00000100
        /*0068*/ 	.word	0x00000001
        /*006c*/ 	.word	0x00000001


	//----- nvinfo : EIATTR_CRS_STACK_SIZE
	.align		4
.L_430:
        /*0070*/ 	.byte	0x04, 0x1e
        /*0072*/ 	.short	(.L_432 - .L_431)
.L_431:
        /*0074*/ 	.word	0x00000000


	//----- nvinfo : EIATTR_CBANK_PARAM_SIZE
	.align		4
.L_432:
        /*0078*/ 	.byte	0x03, 0x19
        /*007a*/ 	.short	0x0070


	//----- nvinfo : EIATTR_PARAM_CBANK
	.align		4
        /*007c*/ 	.byte	0x04, 0x0a
        /*007e*/ 	.short	(.L_434 - .L_433)
	.align		4
.L_433:
        /*0080*/ 	.word	index@(.nv.constant0._ZN7cutlass13device_kernelIN5flash32FlashAttnBwdPostprocessConvertdQIN4cute5tupleIJNS3_1CILi64EEENS5_ILi256EEEEEENS_10bfloat16_tEfNS_4arch4Sm90ELi256ENS3_8TiledMMAINS3_8MMA_AtomIJNS3_4SM904GMMA27MMA_64x64x16_F32BF16BF16_SSILNSF_5MajorE1ELSH_0ELNSF_7ScaleInE1ELSI_1EEEEEENS3_6LayoutINS4_IJNS5_ILi2EEENS5_ILi1EEESN_EEENS4_IJSN_NS5_ILi0EEESP_EEEEENS4_IJNS3_10UnderscoreESS_SS_EEEEELb1EEEEEvNT_6ParamsE)
        /*0084*/ 	.short	0x0210
        /*0086*/ 	.short	0x0070


	//----- nvinfo : EIATTR_SW_WAR
	.align		4
.L_434:
        /*0088*/ 	.byte	0x04, 0x36
        /*008a*/ 	.short	(.L_436 - .L_435)
.L_435:
        /*008c*/ 	.word	0x00000008
.L_436:


//--------------------- .nv.info._ZN7cutlass13device_kernelIN5flash11enable_sm90INS1_16FlashAttnBwdSm90INS1_25CollectiveMainloopBwdSm90ILi2ELi1ELi1EN4cute5tupleIJNS5_1CILi1EEES8_S8_EEENS6_IJNS7_ILi64EEENS7_ILi80EEENS7_ILi256EEEEEENS_10bfloat16_tEfNS_4arch4Sm90ELb1ELb0ELb0ELb1ELb0ELb0ELb1ELb1ELi2ELi1ELi1ELi1ELb0EEENS1_24CollectiveEpilogueBwdGQAISD_fSG_Li256ELb1ELb0EEENS1_25SingleTileBwdLPTSchedulerILb1ELi80ELb0EEEEEEEEEvNT_6ParamsE --------------------------
	.section	.nv.info._ZN7cutlass13device_kernelIN5flash11enable_sm90INS1_16FlashAttnBwdSm90INS1_25CollectiveMainloopBwdSm90ILi2ELi1ELi1EN4cute5tupleIJNS5_1CILi1EEES8_S8_EEENS6_IJNS7_ILi64EEENS7_ILi80EEENS7_ILi256EEEEEENS_10bfloat16_tEfNS_4arch4Sm90ELb1ELb0ELb0ELb1ELb0ELb0ELb1ELb1ELi2ELi1ELi1ELi1ELb0EEENS1_24CollectiveEpilogueBwdGQAISD_fSG_Li256ELb1ELb0EEENS1_25SingleTileBwdLPTSchedulerILb1ELi80ELb0EEEEEEEEEvNT_6ParamsE,"",@"SHT_CUDA_INFO"
	.sectionflags	@""
	.align	4


	//----- nvinfo : EIATTR_CUDA_API_VERSION
	.align		4
        /*0000*/ 	.byte	0x04, 0x37
        /*0002*/ 	.short	(.L_438 - .L_437)
.L_437:
        /*0004*/ 	.word	0x00000082


	//----- nvinfo : EIATTR_KPARAM_INFO
	.align		4
.L_438:
        /*0008*/ 	.byte	0x04, 0x17
        /*000a*/ 	.short	(.L_440 - .L_439)
.L_439:
        /*000c*/ 	.word	0x00000000
        /*0010*/ 	.short	0x0000
        /*0012*/ 	.short	0x0070
        /*0014*/ 	.byte	0x00, 0xf0, 0x01, 0x1c


	//----- nvinfo : EIATTR_SPARSE_MMA_MASK
	.align		4
.L_440:
        /*0018*/ 	.byte	0x03, 0x50
        /*001a*/ 	.short	0x0000


	//----- nvinfo : EIATTR_MAXREG_COUNT
	.align		4
        /*001c*/ 	.byte	0x03, 0x1b
        /*001e*/ 	.short	0x00a8


	//----- nvinfo : EIATTR_NUM_BARRIERS
	.align		4
        /*0020*/ 	.byte	0x02, 0x4c
        /*0022*/ 	.byte	0x0a
	.zero		1


	//----- nvinfo : EIATTR_ANNOTATIONS
	.align		4
        /*0024*/ 	.byte	0x04, 0x55
        /*0026*/ 	.short	(.L_442 - .L_441)


	//   ....[0]....
.L_441:
        /*0028*/ 	.word	0x00000001
        /*002c*/ 	.byte	0xc0, 0x02, 0x00, 0x00, 0x01, 0x00, 0x00, 0x00, 0x10, 0x07, 0x00, 0x00, 0x01, 0x00, 0x00, 0x00
        /*003c*/ 	.byte	0xa0, 0x07, 0x00, 0x00, 0x01, 0x00, 0x00, 0x00, 0xd0, 0x09, 0x00, 0x00, 0x01, 0x00, 0x00, 0x00
        /*004c*/ 	.byte	0xa0, 0x15, 0x00, 0x00, 0x01, 0x00, 0x00, 0x00, 0xb0, 0x15, 0x00, 0x00, 0x01, 0x00, 0x00, 0x00
        /*005c*/ 	.byte	0xe0, 0x8b, 0x00, 0x00, 0x01, 0x00, 0x00, 0x00, 0x30, 0xb8, 0x00, 0x00


	//----- nvinfo : EIATTR_MERCURY_ISA_VERSION
	.align		4
.L_442:
        /*0068*/ 	.byte	0x03, 0x5f
        /*006a*/ 	.short	0x0101


	//----- nvinfo : EIATTR_INT_WARP_WIDE_INSTR_OFFSETS
	.align		4
        /*006c*/ 	.byte	0x04, 0x31
        /*006e*/ 	.short	(.L_444 - .L_443)


	//   ....[0]....
.L_443:
        /*0070*/ 	.word	0x00000190


	//   ....[1]....
        /*0074*/ 	.word	0x000001c0


	//----- nvinfo : EIATTR_COOP_GROUP_MASK_REGIDS
	.align		4
.L_444:
        /*0078*/ 	.byte	0x04, 0x29
        /*007a*/ 	.short	(.L_446 - .L_445)


	//   ....[0]....
.L_445:
        /*007c*/ 	.word	0xffffffff


	//   ....[1]....
        /*0080*/ 	.word	0xffffffff


	//   ....[2]....
        /*0084*/ 	.word	0xffffffff


	//   ....[3]....
        /*0088*/ 	.word	0xffffffff


	//   ....[4]....
        /*008c*/ 	.word	0xffffffff


	//   ....[5]....
        /*0090*/ 	.word	0xffffffff


	//----- nvinfo : EIATTR_COOP_GROUP_INSTR_OFFSETS
	.align		4
.L_446:
        /*0094*/ 	.byte	0x04, 0x28
        /*0096*/ 	.short	(.L_448 - .L_447)


	//   ....[0]....
.L_447:
        /*0098*/ 	.word	0x00000060


	//   ....[1]....
        /*009c*/ 	.word	0x000001a0


	//   ....[2]....
        /*00a0*/ 	.word	0x00000220


	//   ....[3]....
        /*00a4*/ 	.word	0x00000400


	//   ....[4]....
        /*00a8*/ 	.word	0x000014a0


	//   ....[5]....
        /*00ac*/ 	.word	0x00009530


	//----- nvinfo : EIATTR_REG_RECONFIG
	.align		4
.L_448:
        /*00b0*/ 	.byte	0x01, 0x54
	.zero		2


	//----- nvinfo : EIATTR_MBARRIER_INSTR_OFFSETS
	.align		4
        /*00b4*/ 	.byte	0x04, 0x39
        /*00b6*/ 	.short	(.L_450 - .L_449)


	//   ....[0]....
.L_449:
        /*00b8*/ 	.word	0x00000290
        /*00bc*/ 	.word	0x000000ff
        /*00c0*/ 	.word	0x00031800
        /*00c4*/ 	.short	0x0100
        /*00c6*/ 	.byte	0x06
	.zero		1


	//   ....[1]....
        /*00c8*/ 	.word	0x000003b0
        /*00cc*/ 	.word	0x000000ff
        /*00d0*/ 	.word	0x00031810
        /*00d4*/ 	.short	0x0100
        /*00d6*/ 	.byte	0x08
	.zero		1


	//   ....[2]....
        /*00d8*/ 	.word	0x000003c0
        /*00dc*/ 	.word	0x000000ff
        /*00e0*/ 	.word	0x00031820
        /*00e4*/ 	.short	0x0100
        /*00e6*/ 	.byte	0x08
	.zero		1


	//   ....[3]....
        /*00e8*/ 	.word	0x000003d0
        /*00ec*/ 	.word	0x000000ff
        /*00f0*/ 	.word	0x00031818
        /*00f4*/ 	.short	0x0100
        /*00f6*/ 	.byte	0x08
	.zero		1


	//   ....[4]....
        /*00f8*/ 	.word	0x000003e0
        /*00fc*/ 	.word	0x000000ff
        /*0100*/ 	.word	0x00031828
        /*0104*/ 	.short	0x0100
        /*0106*/ 	.byte	0x08
	.zero		1


	//   ....[5]....
        /*0108*/ 	.word	0x00000510
        /*010c*/ 	.word	0x000000ff
        /*0110*/ 	.word	0x00031830
        /*0114*/ 	.short	0x0100
        /*0116*/ 	.byte	0x08
	.zero		1


	//   ....[6]....
        /*0118*/ 	.word	0x00000520
        /*011c*/ 	.word	0x000000ff
        /*0120*/ 	.word	0x00031838
        /*0124*/ 	.short	0x0100
        /*0126*/ 	.byte	0x08
	.zero		1


	//   ....[7]....
        /*0128*/ 	.word	0x000014c0
        /*012c*/ 	.word	0x00000011
        /*0130*/ 	.word	0x00031800
        /*0134*/ 	.short	0x010a
        /*0136*/ 	.byte	0x3f
	.zero		1


	//   ....[8]....
        /*0138*/ 	.word	0x00001580
        /*013c*/ 	.word	0x00000011
        /*0140*/ 	.word	0x00031800
        /*0144*/ 	.short	0x010a
        /*0146*/ 	.byte	0x3f
	.zero		1


	//   ....[9]....
        /*0148*/ 	.word	0x00001dd0
        /*014c*/ 	.word	0x00000010
        /*0150*/ 	.word	0x00031810
        /*0154*/ 	.short	0x010a
        /*0156*/ 	.byte	0x3f
	.zero		1


	//   ....[10]....
        /*0158*/ 	.word	0x00001e90
        /*015c*/ 	.word	0x00000010
        /*0160*/ 	.word	0x00031810
        /*0164*/ 	.short	0x010a
        /*0166*/ 	.byte	0x3f
	.zero		1


	//   ....[11]....
        /*0168*/ 	.word	0x00003a30
        /*016c*/ 	.word	0x00000011
        /*0170*/ 	.word	0x00031830
        /*0174*/ 	.short	0x010a
        /*0176*/ 	.byte	0x3f
	.zero		1


	//   ....[12]....
        /*0178*/ 	.word	0x00003af0
        /*017c*/ 	.word	0x00000011
        /*0180*/ 	.word	0x00031830
        /*0184*/ 	.short	0x010a
        /*0186*/ 	.byte	0x3f
	.zero		1


	//   ....[13]....
        /*0188*/ 	.word	0x00007f60
        /*018c*/ 	.word	0x00000018
        /*0190*/ 	.word	0x00000000
        /*0194*/ 	.short	0x0101
        /*0196*/ 	.byte	0x3f
	.zero		1


	//   ....[14]....
        /*0198*/ 	.word	0x00008650
        /*019c*/ 	.word	0x00000010
        /*01a0*/ 	.word	0x00000000
        /*01a4*/ 	.short	0x0101
        /*01a6*/ 	.byte	0x3f
	.zero		1


	//   ....[15]....
        /*01a8*/ 	.word	0x0000a190
        /*01ac*/ 	.word	0x00000006
        /*01b0*/ 	.word	0x00031820
        /*01b4*/ 	.short	0x010a
        /*01b6*/ 	.byte	0x3f
	.zero		1


	//   ....[16]....
        /*01b8*/ 	.word	0x0000ac00
        /*01bc*/ 	.word	0x00000006
        /*01c0*/ 	.word	0x00031838
        /*01c4*/ 	.short	0x010a
        /*01c6*/ 	.byte	0x3f
	.zero		1


	//   ....[17]....
        /*01c8*/ 	.word	0x0000af50
        /*01cc*/ 	.word	0x00000014
        /*01d0*/ 	.word	0x00031820
        /*01d4*/ 	.short	0x010a
        /*01d6*/ 	.byte	0x3f
	.zero		1


	//   ....[18]....
        /*01d8*/ 	.word	0x0000b390
        /*01dc*/ 	.word	0x00000006
        /*01e0*/ 	.word	0x00031838
        /*01e4*/ 	.short	0x010a
        /*01e6*/ 	.byte	0x3f
	.zero		1


	//   ....[19]....
        /*01e8*/ 	.word	0x0000b900
        /*01ec*/ 	.word	0x00000005
        /*01f0*/ 	.word	0x00000000
        /*01f4*/ 	.short	0x010a
        /*01f6*/ 	.byte	0x3f
	.zero		1


	//   ....[20]....
        /*01f8*/ 	.word	0x0000b990
        /*01fc*/ 	.word	0x00000003
        /*0200*/ 	.word	0x00000000
        /*0204*/ 	.short	0x010a
        /*0206*/ 	.byte	0x3f
	.zero		1


	//   ....[21]....
        /*0208*/ 	.word	0x0000b9e0
        /*020c*/ 	.word	0x00000002
        /*0210*/ 	.word	0x00031838
        /*0214*/ 	.short	0x010a
        /*0216*/ 	.byte	0x3f
	.zero		1


	//   ....[22]....
        /*0218*/ 	.word	0x0000ba40
        /*021c*/ 	.word	0x00000011
        /*0220*/ 	.word	0x00031800
        /*0224*/ 	.short	0x010a
        /*0226*/ 	.byte	0x3f
	.zero		1


	//   ....[23]....
        /*0228*/ 	.word	0x0000ba90
        /*022c*/ 	.word	0x00000010
        /*0230*/ 	.word	0x00031810
        /*0234*/ 	.short	0x010a
        /*0236*/ 	.byte	0x3f
	.zero		1


	//   ....[24]....
        /*0238*/ 	.word	0x0000bae0
        /*023c*/ 	.word	0x00000011
        /*0240*/ 	.word	0x00031830
        /*0244*/ 	.short	0x010a
        /*0246*/ 	.byte	0x3f
	.zero		1


	//   ....[25]....
        /*0248*/ 	.word	0x0000bb30
        /*024c*/ 	.word	0x00000006
        /*0250*/ 	.word	0x00031820
        /*0254*/ 	.short	0x010a
        /*0256*/ 	.byte	0x3f
	.zero		1


	//   ....[26]....
        /*0258*/ 	.word	0x0000bb80
        /*025c*/ 	.word	0x00000006
        /*0260*/ 	.word	0x00031838
        /*0264*/ 	.short	0x010a
        /*0266*/ 	.byte	0x3f
	.zero		1


	//   ....[27]....
        /*0268*/ 	.word	0x0000bbe0
        /*026c*/ 	.word	0x00000014
        /*0270*/ 	.word	0x00031820
        /*0274*/ 	.short	0x010a
        /*0276*/ 	.byte	0x3f
	.zero		1


	//   ....[28]....
        /*0278*/ 	.word	0x0000bc30
        /*027c*/ 	.word	0x00000006
        /*0280*/ 	.word	0x00031838
        /*0284*/ 	.short	0x010a
        /*0286*/ 	.byte	0x3f
	.zero		1


	//   ....[29]....
        /*0288*/ 	.word	0x0000bc80
        /*028c*/ 	.word	0x00000005
        /*0290*/ 	.word	0x00000000
        /*0294*/ 	.short	0x010a
        /*0296*/ 	.byte	0x3f
	.zero		1


	//   ....[30]....
        /*0298*/ 	.word	0x0000bcd0
        /*029c*/ 	.word	0x00000003
        /*02a0*/ 	.word	0x00000000
        /*02a4*/ 	.short	0x010a
        /*02a6*/ 	.byte	0x3f
	.zero		1


	//----- nvinfo : EIATTR_NUM_MBARRIERS
	.align		4
.L_450:
        /*02a8*/ 	.byte	0x03, 0x38
        /*02aa*/ 	.short	0x0007


	//----- nvinfo : EIATTR_EXIT_INSTR_OFFSETS
	.align		4
        /*02ac*/ 	.byte	0x04, 0x1c
        /*02ae*/ 	.short	(.L_452 - .L_451)


	//   ....[0]....
.L_451:
        /*02b0*/ 	.word	0x0000ba30


	//----- nvinfo : EIATTR_MAX_THREADS
	.align		4
.L_452:
        /*02b4*/ 	.byte	0x04, 0x05
        /*02b6*/ 	.short	(.L_454 - .L_453)
.L_453:
        /*02b8*/ 	.word	0x00000180
        /*02bc*/ 	.word	0x00000001
        /*02c0*/ 	.word	0x00000001


	//----- nvinfo : EIATTR_CRS_STACK_SIZE
	.align		4
.L_454:
        /*02c4*/ 	.byte	0x04, 0x1e
        /*02c6*/ 	.short	(.L_456 - .L_455)
.L_455:
        /*02c8*/ 	.word	0x00000000


	//----- nvinfo : EIATTR_CBANK_PARAM_SIZE
	.align		4
.L_456:
        /*02cc*/ 	.byte	0x03, 0x19
        /*02ce*/ 	.short	0x0770


	//----- nvinfo : EIATTR_PARAM_CBANK
	.align		4
        /*02d0*/ 	.byte	0x04, 0x0a
        /*02d2*/ 	.short	(.L_458 - .L_457)
	.align		4
.L_457:
        /*02d4*/ 	.word	index@(.nv.constant0._ZN7cutlass13device_kernelIN5flash11enable_sm90INS1_16FlashAttnBwdSm90INS1_25CollectiveMainloopBwdSm90ILi2ELi1ELi1EN4cute5tupleIJNS5_1CILi1EEES8_S8_EEENS6_IJNS7_ILi64EEENS7_ILi80EEENS7_ILi256EEEEEENS_10bfloat16_tEfNS_4arch4Sm90ELb1ELb0ELb0ELb1ELb0ELb0ELb1ELb1ELi2ELi1ELi1ELi1ELb0EEENS1_24CollectiveEpilogueBwdGQAISD_fSG_Li256ELb1ELb0EEENS1_25SingleTileBwdLPTSchedulerILb1ELi80ELb0EEEEEEEEEvNT_6ParamsE)
        /*02d8*/ 	.short	0x0210
        /*02da*/ 	.short	0x0770


	//----- nvinfo : EIATTR_SW_WAR
	.align		4
.L_458:
        /*02dc*/ 	.byte	0x04, 0x36
        /*02de*/ 	.short	(.L_460 - .L_459)
.L_459:
        /*02e0*/ 	.word	0x00000008
.L_460:


//--------------------- .nv.info._ZN7cutlass13device_kernelIN5flash22FlashAttnBwdPreprocessIN4cute5tupleIJNS3_1CILi64EEENS5_ILi256EEEEEENS_10bfloat16_tEfNS_4arch4Sm90ELb1ELb1EEEEEvNT_6ParamsE --------------------------
	.section	.nv.info._ZN7cutlass13device_kernelIN5flash22FlashAttnBwdPreprocessIN4cute5tupleIJNS3_1CILi64EEENS5_ILi256EEEEEENS_10bfloat16_tEfNS_4arch4Sm90ELb1ELb1EEEEEvNT_6ParamsE,"",@"SHT_CUDA_INFO"
	.sectionflags	@""
	.align	4


	//----- nvinfo : EIATTR_CUDA_API_VERSION
	.align		4
        /*0000*/ 	.byte	0x04, 0x37
        /*0002*/ 	.short	(.L_462 - .L_461)
.L_461:
        /*0004*/ 	.word	0x00000082


	//----- nvinfo : EIATTR_KPARAM_INFO
	.align		4
.L_462:
        /*0008*/ 	.byte	0x04, 0x17
        /*000a*/ 	.short	(.L_464 - .L_463)
.L_463:
        /*000c*/ 	.word	0x00000000
        /*0010*/ 	.short	0x0000
        /*0012*/ 	.short	0x0000
        /*0014*/ 	.byte	0x00, 0xf0, 0xc1, 0x03


	//----- nvinfo : EIATTR_SPARSE_MMA_MASK
	.align		4
.L_464:
        /*0018*/ 	.byte	0x03, 0x50
        /*001a*/ 	.short	0x0000


	//----- nvinfo : EIATTR_MAXREG_COUNT
	.align		4
        /*001c*/ 	.byte	0x03, 0x1b
        /*001e*/ 	.short	0x0080


	//----- nvinfo : EIATTR_MERCURY_ISA_VERSION
	.align		4
        /*0020*/ 	.byte	0x03, 0x5f
        /*0022*/ 	.short	0x0101


	//----- nvinfo : EIATTR_COOP_GROUP_MASK_REGIDS
	.align		4
        /*0024*/ 	.byte	0x04, 0x29
        /*0026*/ 	.short	(.L_466 - .L_465)


	//   ....[0]....
.L_465:
        /*0028*/ 	.word	0xffffffff


	//   ....[1]....
        /*002c*/ 	.word	0xffffffff


	//   ....[2]....
        /*0030*/ 	.word	0xffffffff


	//   ....[3]....
        /*0034*/ 	.word	0xffffffff


	//   ....[4]....
        /*0038*/ 	.word	0xffffffff


	//   ....[5]....
        /*003c*/ 	.word	0xffffffff


	//   ....[6]....
        /*0040*/ 	.word	0xffffffff


	//   ....[7]....
        /*0044*/ 	.word	0xffffffff


	//   ....[8]....
        /*0048*/ 	.word	0xffffffff


	//   ....[9]....
        /*004c*/ 	.word	0xffffffff


	//   ....[10]....
        /*0050*/ 	.word	0xffffffff


	//   ....[11]....
        /*0054*/ 	.word	0xffffffff


	//   ....[12]....
        /*0058*/ 	.word	0xffffffff


	//   ....[13]....
        /*005c*/ 	.word	0xffffffff


	//   ....[14]....
        /*0060*/ 	.word	0xffffffff


	//   ....[15]....
        /*0064*/ 	.word	0xffffffff


	//----- nvinfo : EIATTR_COOP_GROUP_INSTR_OFFSETS
	.align		4
.L_466:
        /*0068*/ 	.byte	0x04, 0x28
        /*006a*/ 	.short	(.L_468 - .L_467)


	//   ....[0]....
.L_467:
        /*006c*/ 	.word	0x00002720


	//   ....[1]....
        /*0070*/ 	.word	0x00002730


	//   ....[2]....
        /*0074*/ 	.word	0x00002740


	//   ....[3]....
        /*0078*/ 	.word	0x00002750


	//   ....[4]....
        /*007c*/ 	.word	0x000027a0


	//   ....[5]....
        /*0080*/ 	.word	0x000027d0


	//   ....[6]....
        /*0084*/ 	.word	0x000027e0


	//   ....[7]....
        /*0088*/ 	.word	0x000027f0


	//   ....[8]....
        /*008c*/ 	.word	0x00002830


	//   ....[9]....
        /*0090*/ 	.word	0x00002850


	//   ....[10]....
        /*0094*/ 	.word	0x00002860


	//   ....[11]....
        /*0098*/ 	.word	0x00002870


	//   ....[12]....
        /*009c*/ 	.word	0x000028b0


	//   ....[13]....
        /*00a0*/ 	.word	0x000028e0


	//   ....[14]....
        /*00a4*/ 	.word	0x000028f0


	//   ....[15]....
        /*00a8*/ 	.word	0x00002910


	//----- nvinfo : EIATTR_EXIT_INSTR_OFFSETS
	.align		4
.L_468:
        /*00ac*/ 	.byte	0x04, 0x1c
        /*00ae*/ 	.short	(.L_470 - .L_469)


	//   ....[0]....
.L_469:
        /*00b0*/ 	.word	0x00000320


	//   ....[1]....
        /*00b4*/ 	.word	0x000030d0


	//   ....[2]....
        /*00b8*/ 	.word	0x00003170


	//----- nvinfo : EIATTR_MAX_THREADS
	.align		4
.L_470:
        /*00bc*/ 	.byte	0x04, 0x05
        /*00be*/ 	.short	(.L_472 - .L_471)
.L_471:
        /*00c0*/ 	.word	0x00000100
        /*00c4*/ 	.word	0x00000001
        /*00c8*/ 	.word	0x00000001


	//----- nvinfo : EIATTR_CRS_STACK_SIZE
	.align		4
.L_472:
        /*00cc*/ 	.byte	0x04, 0x1e
        /*00ce*/ 	.short	(.L_474 - .L_473)
.L_473:
        /*00d0*/ 	.word	0x00000000


	//----- nvinfo : EIATTR_CBANK_PARAM_SIZE
	.align		4
.L_474:
        /*00d4*/ 	.byte	0x03, 0x19
        /*00d6*/ 	.short	0x00f0


	//----- nvinfo : EIATTR_PARAM_CBANK
	.align		4
        /*00d8*/ 	.byte	0x04, 0x0a
        /*00da*/ 	.short	(.L_476 - .L_475)
	.align		4
.L_475:
        /*00dc*/ 	.word	index@(.nv.constant0._ZN7cutlass13device_kernelIN5flash22FlashAttnBwdPreprocessIN4cute5tupleIJNS3_1CILi64EEENS5_ILi256EEEEEENS_10bfloat16_tEfNS_4arch4Sm90ELb1ELb1EEEEEvNT_6ParamsE)
        /*00e0*/ 	.short	0x0210
        /*00e2*/ 	.short	0x00f0


	//----- nvinfo : EIATTR_SW_WAR
	.align		4
.L_476:
        /*00e4*/ 	.byte	0x04, 0x36
        /*00e6*/ 	.short	(.L_478 - .L_477)
.L_477:
        /*00e8*/ 	.word	0x00000008
.L_478:


//--------------------- .nv.callgraph             --------------------------
	.section	.nv.callgraph,"",@"SHT_CUDA_CALLGRAPH"
	.align	4
	.sectionentsize	8
	.align		4
        /*0000*/ 	.word	0x00000000
	.align		4
        /*0004*/ 	.word	0xffffffff
	.align		4
        /*0008*/ 	.word	index@(_ZN7cutlass13device_kernelIN5flash11enable_sm90INS1_16FlashAttnBwdSm90INS1_25CollectiveMainloopBwdSm90ILi2ELi1ELi1EN4cute5tupleIJNS5_1CILi1EEES8_S8_EEENS6_IJNS7_ILi64EEENS7_ILi80EEENS7_ILi256EEEEEENS_10bfloat16_tEfNS_4arch4Sm90ELb0ELb0ELb0ELb0ELb0ELb0ELb1ELb1ELi2ELi1ELi1ELi1ELb0EEENS1_21CollectiveEpilogueBwdISD_SE_SG_Li256ELb0ELb1ELi2EEENS1_19SingleTileSchedulerILb0ELb0ELb0ELi80EEEEEEEEEvNT_6ParamsE)
	.align		4
        /*000c*/ 	.word	index@(__assertfail)
	.align		4
        /*0010*/ 	.word	index@(_ZN7cutlass13device_kernelIN5flash11enable_sm90INS1_16FlashAttnBwdSm90INS1_25CollectiveMainloopBwdSm90ILi2ELi1ELi1EN4cute5tupleIJNS5_1CILi1EEES8_S8_EEENS6_IJNS7_ILi64EEENS7_ILi80EEENS7_ILi256EEEEEENS_10bfloat16_tEfNS_4arch4Sm90ELb0ELb1ELb0ELb0ELb0ELb0ELb1ELb1ELi2ELi1ELi1ELi1ELb0EEENS1_21CollectiveEpilogueBwdISD_SE_SG_Li256ELb0ELb1ELi2EEENS1_19SingleTileSchedulerILb0ELb0ELb0ELi80EEEEEEEEEvNT_6ParamsE)
	.align		4
        /*0014*/ 	.word	index@(__assertfail)
	.align		4
        /*0018*/ 	.word	index@(_ZN7cutlass13device_kernelIN5flash11enable_sm90INS1_16FlashAttnBwdSm90INS1_25CollectiveMainloopBwdSm90ILi2ELi1ELi1EN4cute5tupleIJNS5_1CILi1EEES8_S8_EEENS6_IJNS7_ILi64EEENS7_ILi80EEENS7_ILi256EEEEEENS_10bfloat16_tEfNS_4arch4Sm90ELb1ELb0ELb0ELb0ELb0ELb0ELb1ELb1ELi2ELi1ELi1ELi1ELb0EEENS1_21CollectiveEpilogueBwdISD_SE_SG_Li256ELb0ELb1ELi2EEENS1_25SingleTileBwdLPTSchedulerILb0ELi80ELb0EEEEEEEEEvNT_6ParamsE)
	.align		4
        /*001c*/ 	.word	index@(__assertfail)
	.align		4
        /*0020*/ 	.word	0x00000000
	.align		4
        /*0024*/ 	.word	0xfffffffe
	.align		4
        /*0028*/ 	.word	0x00000000
	.align		4
        /*002c*/ 	.word	0xfffffffd
	.align		4
        /*0030*/ 	.word	0x00000000
	.align		4
        /*0034*/ 	.word	0xfffffffc


//--------------------- .nv.constant4             --------------------------
	.section	.nv.constant4,"a",@progbits
	.align	8
	.align		8
.nv.constant4:
        /*0000*/ 	.dword	__assertfail
	.align		8
        /*0008*/ 	.dword	__unnamed_1
	.align		8
        /*0010*/ 	.dword	__unnamed_2
	.align		8
        /*0018*/ 	.dword	_ZN66_INTERNAL_6ec014ad_30_flash_bwd_hdim256_bf16_sm90_cu_93b96ec2_33484cuda3std3__45__cpo5beginE
	.align		8
        /*0020*/ 	.dword	_ZN66_INTERNAL_6ec014ad_30_flash_bwd_hdim256_bf16_sm90_cu_93b96ec2_33484cuda3std3__45__cpo3endE
	.align		8
        /*0028*/ 	.dword	_ZN66_INTERNAL_6ec014ad_30_flash_bwd_hdim256_bf16_sm90_cu_93b96ec2_33484cuda3std3__45__cpo6cbeginE
	.align		8
        /*0030*/ 	.dword	_ZN66_INTERNAL_6ec014ad_30_flash_bwd_hdim256_bf16_sm90_cu_93b96ec2_33484cuda3std3__45__cpo4cendE
	.align		8
        /*0038*/ 	.dword	_ZN66_INTERNAL_6ec014ad_30_flash_bwd_hdim256_bf16_sm90_cu_93b96ec2_33484cuda3std3__468_GLOBAL__N__6ec014ad_30_flash_bwd_hdim256_bf16_sm90_cu_93b96ec2_33486ignoreE
	.align		8
        /*0040*/ 	.dword	_ZN66_INTERNAL_6ec014ad_30_flash_bwd_hdim256_bf16_sm90_cu_93b96ec2_33484cuda3std3__419piecewise_constructE
	.align		8
        /*0048*/ 	.dword	_ZN66_INTERNAL_6ec014ad_30_flash_bwd_hdim256_bf16_sm90_cu_93b96ec2_33484cuda3std3__48in_placeE
	.align		8
        /*0050*/ 	.dword	_ZN66_INTERNAL_6ec014ad_30_flash_bwd_hdim256_bf16_sm90_cu_93b96ec2_33484cuda3std6ranges3__45__cpo4swapE
	.align		8
        /*0058*/ 	.dword	_ZN66_INTERNAL_6ec014ad_30_flash_bwd_hdim256_bf16_sm90_cu_93b96ec2_33484cuda3std6ranges3__45__cpo9iter_moveE
	.align		8
        /*0060*/ 	.dword	_ZN66_INTERNAL_6ec014ad_30_flash_bwd_hdim256_bf16_sm90_cu_93b96ec2_33484cute7productE
	.align		8
        /*0068*/ 	.dword	_ZN66_INTERNAL_6ec014ad_30_flash_bwd_hdim256_bf16_sm90_cu_93b96ec2_33484cute1_E
	.align		8
        /*0070*/ 	.dword	$str$23
	.align		8
        /*0078*/ 	.dword	$str$24


//--------------------- .text._ZN7cutlass13device_kernelIN5flash11enable_sm90INS1_16FlashAttnBwdSm90INS1_25CollectiveMainloopBwdSm90ILi2ELi1ELi1EN4cute5tupleIJNS5_1CILi1EEES8_S8_EEENS6_IJNS7_ILi64EEENS7_ILi80EEENS7_ILi256EEEEEENS_10bfloat16_tEfNS_4arch4Sm90ELb0ELb0ELb0ELb0ELb0ELb0ELb1ELb1ELi2ELi1ELi1ELi1ELb0EEENS1_21CollectiveEpilogueBwdISD_SE_SG_Li256ELb0ELb1ELi2EEENS1_19SingleTileSchedulerILb0ELb0ELb0ELi80EEEEEEEEEvNT_6ParamsE --------------------------
	.section	.text._ZN7cutlass13device_kernelIN5flash11enable_sm90INS1_16FlashAttnBwdSm90INS1_25CollectiveMainloopBwdSm90ILi2ELi1ELi1EN4cute5tupleIJNS5_1CILi1EEES8_S8_EEENS6_IJNS7_ILi64EEENS7_ILi80EEENS7_ILi256EEEEEENS_10bfloat16_tEfNS_4arch4Sm90ELb0ELb0ELb0ELb0ELb0ELb0ELb1ELb1ELi2ELi1ELi1ELi1ELb0EEENS1_21CollectiveEpilogueBwdISD_SE_SG_Li256ELb0ELb1ELi2EEENS1_19SingleTileSchedulerILb0ELb0ELb0ELi80EEEEEEEEEvNT_6ParamsE,"ax",@progbits
	.align	128
.text._ZN7cutlass13device_kernelIN5flash11enable_sm90INS1_16FlashAttnBwdSm90INS1_25CollectiveMainloopBwdSm90ILi2ELi1ELi1EN4cute5tupleIJNS5_1CILi1EEES8_S8_EEENS6_IJNS7_ILi64EEENS7_ILi80EEENS7_ILi256EEEEEENS_10bfloat16_tEfNS_4arch4Sm90ELb0ELb0ELb0ELb0ELb0ELb0ELb1ELb1ELi2ELi1ELi1ELi1ELb0EEENS1_21CollectiveEpilogueBwdISD_SE_SG_Li256ELb0ELb1ELi2EEENS1_19SingleTileSchedulerILb0ELb0ELb0ELi80EEEEEEEEEvNT_6ParamsE:
        .type           _ZN7cutlass13device_kernelIN5flash11enable_sm90INS1_16FlashAttnBwdSm90INS1_25CollectiveMainloopBwdSm90ILi2ELi1ELi1EN4cute5tupleIJNS5_1CILi1EEES8_S8_EEENS6_IJNS7_ILi64EEENS7_ILi80EEENS7_ILi256EEEEEENS_10bfloat16_tEfNS_4arch4Sm90ELb0ELb0ELb0ELb0ELb0ELb0ELb1ELb1ELi2ELi1ELi1ELi1ELb0EEENS1_21CollectiveEpilogueBwdISD_SE_SG_Li256ELb0ELb1ELi2EEENS1_19SingleTileSchedulerILb0ELb0ELb0ELi80EEEEEEEEEvNT_6ParamsE,@function
        .size           _ZN7cutlass13device_kernelIN5flash11enable_sm90INS1_16FlashAttnBwdSm90INS1_25CollectiveMainloopBwdSm90ILi2ELi1ELi1EN4cute5tupleIJNS5_1CILi1EEES8_S8_EEENS6_IJNS7_ILi64EEENS7_ILi80EEENS7_ILi256EEEEEENS_10bfloat16_tEfNS_4arch4Sm90ELb0ELb0ELb0ELb0ELb0ELb0ELb1ELb1ELi2ELi1ELi1ELi1ELb0EEENS1_21CollectiveEpilogueBwdISD_SE_SG_Li256ELb0ELb1ELi2EEENS1_19SingleTileSchedulerILb0ELb0ELb0ELi80EEEEEEEEEvNT_6ParamsE,(.L_x_1145 - _ZN7cutlass13device_kernelIN5flash11enable_sm90INS1_16FlashAttnBwdSm90INS1_25CollectiveMainloopBwdSm90ILi2ELi1ELi1EN4cute5tupleIJNS5_1CILi1EEES8_S8_EEENS6_IJNS7_ILi64EEENS7_ILi80EEENS7_ILi256EEEEEENS_10bfloat16_tEfNS_4arch4Sm90ELb0ELb0ELb0ELb0ELb0ELb0ELb1ELb1ELi2ELi1ELi1ELi1ELb0EEENS1_21CollectiveEpilogueBwdISD_SE_SG_Li256ELb0ELb1ELi2EEENS1_19SingleTileSchedulerILb0ELb0ELb0ELi80EEEEEEEEEvNT_6ParamsE)
        .other          _ZN7cutlass13device_kernelIN5flash11enable_sm90INS1_16FlashAttnBwdSm90INS1_25CollectiveMainloopBwdSm90ILi2ELi1ELi1EN4cute5tupleIJNS5_1CILi1EEES8_S8_EEENS6_IJNS7_ILi64EEENS7_ILi80EEENS7_ILi256EEEEEENS_10bfloat16_tEfNS_4arch4Sm90ELb0ELb0ELb0ELb0ELb0ELb0ELb1ELb1ELi2ELi1ELi1ELi1ELb0EEENS1_21CollectiveEpilogueBwdISD_SE_SG_Li256ELb0ELb1ELi2EEENS1_19SingleTileSchedulerILb0ELb0ELb0ELi80EEEEEEEEEvNT_6ParamsE,@"STO_CUDA_ENTRY STV_DEFAULT"
_ZN7cutlass13device_kernelIN5flash11enable_sm90INS1_16FlashAttnBwdSm90INS1_25CollectiveMainloopBwdSm90ILi2ELi1ELi1EN4cute5tupleIJNS5_1CILi1EEES8_S8_EEENS6_IJNS7_ILi64EEENS7_ILi80EEENS7_ILi256EEEEEENS_10bfloat16_tEfNS_4arch4Sm90ELb0ELb0ELb0ELb0ELb0ELb0ELb1ELb1ELi2ELi1ELi1ELi1ELb0EEENS1_21CollectiveEpilogueBwdISD_SE_SG_Li256ELb0ELb1ELi2EEENS1_19SingleTileSchedulerILb0ELb0ELb0ELi80EEEEEEEEEvNT_6ParamsE:
[----:B------:R-:W1:Y:S02]  /*0000*/  LDC R1, c[0x0][0x28] ;  /* 0x00000a00ff017b82 */ /* 0x000e640000000800 */
[----:B-1----:R-:W-:Y:S01]  /*0010*/  VIADD R1, R1, 0xfffffff8 ;  /* 0xfffffff801017836 */ /* 0x002fe20000000000 */
[----:B------:R-:W1:Y:S01]  /*0020*/  S2R R4, SR_TID.X ;  /* 0x0000000000047919 */ /* 0x000e620000002100 */
[----:B------:R-:W-:Y:S01]  /*0030*/  ELECT P0, URZ, PT ;  /* 0x00000000003f782f */ /* 0x000fe20003800000 */
[----:B------:R-:W-:Y:S01]  /*0040*/  BSSY B0, `(.L_x_0) ;  /* 0x0000019000007945 */ /* 0x000fe20003800000 */
[----:B-1----:R-:W-:-:S05]  /*0050*/  SHF.R.U32.HI R2, RZ, 0x5, R4 ;  /* 0x00000005ff027819 */ /* 0x002fca0000011604 */
[----:B------:R-:W1:Y:S02]  /*0060*/  SHFL.IDX PT, R0, R2, RZ, 0x1f ;  /* 0x00001fff02007589 */ /* 0x000e6400000e0000 */
[----:B-1----:R-:W-:-:S13]  /*0070*/  ISETP.EQ.AND P0, PT, R0, RZ, P0 ;  /* 0x000000ff0000720c */ /* 0x002fda0000702270 */
[----:B------:R-:W-:Y:S05]  /*0080*/  @!P0 BRA `(.L_x_1) ;  /* 0x0000000000508947 */ /* 0x000fea0003800000 */
[----:B------:R-:W-:Y:S02]  /*0090*/  ULDC.64 UR4, c[0x0][0x198] ;  /* 0x0000660000047ab9 */ /* 0x000fe40000000a00 */
[----:B------:R-:W-:Y:S02]  /*00a0*/  UIADD3 UR6, UP0, UR4, 0xf0, URZ ;  /* 0x000000f004067890 */ /* 0x000fe4000ff1e03f */
[----:B------:R-:W-:Y:S02]  /*00b0*/  UIADD3 UR8, UP1, UR4, 0x1f0, URZ ;  /* 0x000001f004087890 */ /* 0x000fe4000ff3e03f */
[----:B------:R-:W-:Y:S02]  /*00c0*/  UIADD3 UR10, UP2, UR4, 0x2f0, URZ ;  /* 0x000002f0040a7890 */ /* 0x000fe4000ff5e03f */
[----:B------:R-:W-:Y:S02]  /*00d0*/  UIADD3 UR12, UP3, UR4, 0x3f0, URZ ;  /* 0x000003f0040c7890 */ /* 0x000fe4000ff7e03f */
[----:B------:R-:W-:-:S02]  /*00e0*/  UIADD3 UR14, UP4, UR4, 0x670, URZ ;  /* 0x00000670040e7890 */ /* 0x000fc4000ff9e03f */
[----:B------:R-:W-:Y:S02]  /*00f0*/  UIADD3.X UR7, URZ, UR5, URZ, UP0, !UPT ;  /* 0x000000053f077290 */ /* 0x000fe400087fe43f */
[----:B------:R-:W-:Y:S02]  /*0100*/  UIADD3 UR4, UP5, UR4, 0x770, URZ ;  /* 0x0000077004047890 */ /* 0x000fe4000ffbe03f */
[----:B------:R-:W-:Y:S02]  /*0110*/  UIADD3.X UR9, URZ, UR5, URZ, UP1, !UPT ;  /* 0x000000053f097290 */ /* 0x000fe40008ffe43f */
[----:B------:R-:W-:Y:S02]  /*0120*/  UIADD3.X UR11, URZ, UR5, URZ, UP2, !UPT ;  /* 0x000000053f0b7290 */ /* 0x000fe400097fe43f */
[----:B------:R-:W-:Y:S01]  /*0130*/  UIADD3.X UR13, URZ, UR5, URZ, UP3, !UPT ;  /* 0x000000053f0d7290 */ /* 0x000fe20009ffe43f */
[----:B------:R1:W-:Y:S01]  /*0140*/  UTMACCTL.PF [UR6] ;  /* 0x00000000060079b9 */ /* 0x0003e20008040000 */
[----:B------:R-:W-:-:S03]  /*0150*/  UIADD3.X UR15, URZ, UR5, URZ, UP4, !UPT ;  /* 0x000000053f0f7290 */ /* 0x000fc6000a7fe43f */
[----:B------:R1:W-:Y:S01]  /*0160*/  UTMACCTL.PF [UR8] ;  /* 0x00000000080079b9 */ /* 0x0003e20008040000 */
[----:B------:R-:W-:Y:S01]  /*0170*/  UIADD3.X UR5, URZ, UR5, URZ, UP5, !UPT ;  /* 0x000000053f057290 */ /* 0x000fe2000affe43f */
[----:B------:R1:W-:Y:S02]  /*0180*/  UTMACCTL.PF [UR10] ;  /* 0x000000000a0079b9 */ /* 0x0003e40008040000 */
[----:B------:R1:W-:Y:S02]  /*0190*/  UTMACCTL.PF [UR12] ;  /* 0x000000000c0079b9 */ /* 0x0003e40008040000 */
[----:B------:R1:W-:Y:S04]  /*01a0*/  UTMACCTL.PF [UR14] ;  /* 0x000000000e0079b9 */ /* 0x0003e80008040000 */
[----:B------:R1:W-:Y:S02]  /*01b0*/  UTMACCTL.PF [UR4] ;  /* 0x00000000040079b9 */ /* 0x0003e40008040000 */
[----:B-1----:R-:W-:Y:S01]  /*01c0*/  NOP ;  /* 0x0000000000007918 */ /* 0x002fe20000000000 */
.L_x_1:
[----:B------:R-:W-:Y:S05]  /*01d0*/  BSYNC B0 ;  /* 0x0000000000007941 */ /* 0x000fea0003800000 */
.L_x_0:
[----:B------:R-:W-:Y:S01]  /*01e0*/  VOTEU.ANY UP0, P0 ;  /* 0x00000000003f7886 */ /* 0x000fe20000000100 */
[----:B------:R-:W1:Y:S01]  /*01f0*/  SHFL.IDX PT, R0, R2, RZ, 0x1f ;  /* 0x00001fff02007589 */ /* 0x000e6200000e0000 */
[----:B------:R-:W-:-:S03]  /*0200*/  UMOV UR4, 0x1 ;  /* 0x0000000100047882 */ /* 0x000fc60000000000 */
[----:B------:R-:W2:Y:S01]  /*0210*/  @UP0 S2UR UR7, SR_CgaCtaId ;  /* 0x00000000000709c3 */ /* 0x000ea20000008800 */
[----:B------:R-:W-:Y:S01]  /*0220*/  @UP0 UMOV UR6, 0x400 ;  /* 0x0000040000060882 */ /* 0x000fe20000000000 */
[----:B------:R-:W-:-:S04]  /*0230*/  @UP0 UIADD3 UR4, -UR4, 0x100000, URZ ;  /* 0x0010000004040890 */ /* 0x000fc8000fffe13f */
[----:B------:R-:W-:Y:S02]  /*0240*/  @UP0 USHF.L.U32 UR5, UR4, 0xb, URZ ;  /* 0x0000000b04050899 */ /* 0x000fe4000800063f */
[----:B------:R-:W-:Y:S01]  /*0250*/  @UP0 USHF.L.U32 UR4, UR4, 0x1, URZ ;  /* 0x0000000104040899 */ /* 0x000fe2000800063f */
[----:B-1----:R-:W-:Y:S02]  /*0260*/  ISETP.NE.AND P1, PT, R0, RZ, PT ;  /* 0x000000ff0000720c */ /* 0x002fe40003f25270 */
[----:B------:R-:W-:Y:S01]  /*0270*/  SHF.R.U32.HI R0, RZ, 0x7, R4 ;  /* 0x00000007ff007819 */ /* 0x000fe20000011604 */
[----:B--2---:R-:W-:Y:S01]  /*0280*/  @UP0 ULEA UR6, UR7, UR6, 0x18 ;  /* 0x0000000607060291 */ /* 0x004fe2000f8ec03f */
[----:B------:R-:W-:-:S04]  /*0290*/  VOTEU.ANY UP0, P0 ;  /* 0x00000000003f7886 */ /* 0x000fc80000000100 */
[----:B------:R-:W1:Y:S04]  /*02a0*/  SHFL.IDX PT, R0, R0, RZ, 0x1f ;  /* 0x00001fff00007589 */ /* 0x000e6800000e0000 */
[----:B------:R-:W2:Y:S03]  /*02b0*/  FENCE.VIEW.ASYNC.S ;  /* 0x00000000000073c6 */ /* 0x000ea60000000000 */
[----:B--2---:R2:W3:Y:S01]  /*02c0*/  @UP0 SYNCS.EXCH.64 URZ, [UR6+0x31800], UR4 ;  /* 0x03180004063f05b2 */ /* 0x0044e20008000100 */
[----:B------:R-:W-:Y:S05]  /*02d0*/  @P1 BRA `(.L_x_2) ;  /* 0x0000000000481947 */ /* 0x000fea0003800000 */
[----:B--2---:R-:W2:Y:S01]  /*02e0*/  S2UR UR5, SR_CgaCtaId ;  /* 0x00000000000579c3 */ /* 0x004ea20000008800 */
[----:B------:R-:W-:Y:S01]  /*02f0*/  UMOV UR4, 0x400 ;  /* 0x0000040000047882 */ /* 0x000fe20000000000 */
[----:B------:R-:W-:Y:S01]  /*0300*/  UMOV UR6, 0x1 ;  /* 0x0000000100067882 */ /* 0x000fe20000000000 */
[----:B------:R-:W-:Y:S01]  /*0310*/  UMOV UR9, 0x100 ;  /* 0x0000010000097882 */ /* 0x000fe20000000000 */
[----:B------:R-:W-:-:S04]  /*0320*/  UIADD3 UR6, -UR6, 0x100000, URZ ;  /* 0x0010000006067890 */ /* 0x000fc8000fffe13f */
[----:B------:R-:W-:Y:S02]  /*0330*/  USHF.L.U32 UR7, UR6, 0xb, URZ ;  /* 0x0000000b06077899 */ /* 0x000fe4000800063f */
[----:B------:R-:W-:Y:S01]  /*0340*/  USHF.L.U32 UR6, UR6, 0x1, URZ ;  /* 0x0000000106067899 */ /* 0x000fe2000800063f */
[----:B------:R-:W-:Y:S01]  /*0350*/  ELECT P0, URZ, PT ;  /* 0x00000000003f782f */ /* 0x000fe20003800000 */
[----:B--2---:R-:W-:Y:S02]  /*0360*/  ULEA UR8, UR5, UR4, 0x18 ;  /* 0x0000000405087291 */ /* 0x004fe4000f8ec03f */
[----:B------:R-:W-:-:S04]  /*0370*/  UIADD3 UR4, -UR9, 0x100000, URZ ;  /* 0x0010000009047890 */ /* 0x000fc8000fffe13f */
[----:B------:R-:W-:Y:S02]  /*0380*/  USHF.L.U32 UR5, UR4, 0xb, URZ ;  /* 0x0000000b04057899 */ /* 0x000fe4000800063f */
[----:B------:R-:W-:Y:S01]  /*0390*/  USHF.L.U32 UR4, UR4, 0x1, URZ ;  /* 0x0000000104047899 */ /* 0x000fe2000800063f */
[----:B------:R-:W2:Y:S03]  /*03a0*/  FENCE.VIEW.ASYNC.S ;  /* 0x00000000000073c6 */ /* 0x000ea60000000000 */
[----:B--2---:R4:W2:Y:S08]  /*03b0*/  SYNCS.EXCH.64 URZ, [UR8+0x31810], UR6 ;  /* 0x03181006083f75b2 */ /* 0x0048b00008000100 */
[----:B------:R4:W1:Y:S01]  /*03c0*/  SYNCS.EXCH.64 URZ, [UR8+0x31820], UR4 ;  /* 0x03182004083f75b2 */ /* 0x0008620008000100 */
[----:B------:R4:W1:Y:S01]  /*03d0*/  SYNCS.EXCH.64 URZ, [UR8+0x31818], UR6 ;  /* 0x03181806083f75b2 */ /* 0x0008620008000100 */
[----:B------:R4:W1:Y:S02]  /*03e0*/  SYNCS.EXCH.64 URZ, [UR8+0x31828], UR4 ;  /* 0x03182804083f75b2 */ /* 0x0008640008000100 */
[----:B----4-:R-:W-:Y:S01]  /*03f0*/  NOP ;  /* 0x0000000000007918 */ /* 0x010fe20000000000 */
.L_x_2:
[----:B------:R-:W4:Y:S01]  /*0400*/  SHFL.IDX PT, R3, R2, RZ, 0x1f ;  /* 0x00001fff02037589 */ /* 0x000f2200000e0000 */
[----:B------:R-:W-:Y:S01]  /*0410*/  NOP ;  /* 0x0000000000007918 */ /* 0x000fe20000000000 */
[----:B----4-:R-:W-:-:S13]  /*0420*/  ISETP.NE.AND P0, PT, R3, RZ, PT ;  /* 0x000000ff0300720c */ /* 0x010fda0003f05270 */
[----:B------:R-:W-:Y:S05]  /*0430*/  @P0 BRA `(.L_x_3) ;  /* 0x0000000000400947 */ /* 0x000fea0003800000 */
[----:B--2---:R-:W2:Y:S01]  /*0440*/  S2UR UR5, SR_CgaCtaId ;  /* 0x00000000000579c3 */ /* 0x004ea20000008800 */
[----:B------:R-:W-:Y:S01]  /*0450*/  UMOV UR4, 0x400 ;  /* 0x0000040000047882 */ /* 0x000fe20000000000 */
[----:B------:R-:W-:Y:S01]  /*0460*/  UMOV UR6, 0x1 ;  /* 0x0000000100067882 */ /* 0x000fe20000000000 */
[----:B------:R-:W-:Y:S01]  /*0470*/  UMOV UR7, 0x100 ;  /* 0x0000010000077882 */ /* 0x000fe20000000000 */
[----:B------:R-:W-:Y:S01]  /*0480*/  ELECT P0, URZ, PT ;  /* 0x00000000003f782f */ /* 0x000fe20003800000 */
[----:B--2---:R-:W-:Y:S02]  /*0490*/  ULEA UR8, UR5, UR4, 0x18 ;  /* 0x0000000405087291 */ /* 0x004fe4000f8ec03f */
[----:B------:R-:W-:-:S04]  /*04a0*/  UIADD3 UR4, -UR6, 0x100000, URZ ;  /* 0x0010000006047890 */ /* 0x000fc8000fffe13f */
[----:B------:R-:W-:Y:S02]  /*04b0*/  USHF.L.U32 UR5, UR4, 0xb, URZ ;  /* 0x0000000b04057899 */ /* 0x000fe4000800063f */
[----:B------:R-:W-:Y:S02]  /*04c0*/  USHF.L.U32 UR4, UR4, 0x1, URZ ;  /* 0x0000000104047899 */ /* 0x000fe4000800063f */
[----:B------:R-:W-:-:S04]  /*04d0*/  UIADD3 UR6, -UR7, 0x100000, URZ ;  /* 0x0010000007067890 */ /* 0x000fc8000fffe13f */
[----:B------:R-:W-:Y:S02]  /*04e0*/  USHF.L.U32 UR7, UR6, 0xb, URZ ;  /* 0x0000000b06077899 */ /* 0x000fe4000800063f */
[----:B------:R-:W-:Y:S01]  /*04f0*/  USHF.L.U32 UR6, UR6, 0x1, URZ ;  /* 0x0000000106067899 */ /* 0x000fe2000800063f */
[----:B------:R-:W2:Y:S03]  /*0500*/  FENCE.VIEW.ASYNC.S ;  /* 0x00000000000073c6 */ /* 0x000ea60000000000 */
[----:B--2---:R4:W2:Y:S08]  /*0510*/  SYNCS.EXCH.64 URZ, [UR8+0x31830], UR4 ;  /* 0x03183004083f75b2 */ /* 0x0048b00008000100 */
[----:B------:R4:W1:Y:S02]  /*0520*/  SYNCS.EXCH.64 URZ, [UR8+0x31838], UR6 ;  /* 0x03183806083f75b2 */ /* 0x0008640008000100 */
[----:B----4-:R-:W-:Y:S01]  /*0530*/  NOP ;  /* 0x0000000000007918 */ /* 0x010fe20000000000 */
.L_x_3:
[----:B-1----:R-:W-:Y:S01]  /*0540*/  ISETP.NE.AND P0, PT, R0, RZ, PT ;  /* 0x000000ff0000720c */ /* 0x002fe20003f05270 */
[----:B------:R-:W-:Y:S01]  /*0550*/  IMAD.MOV.U32 R0, RZ, RZ, 0x1 ;  /* 0x00000001ff007424 */ /* 0x000fe200078e00ff */
[----:B------:R-:W-:Y:S01]  /*0560*/  NOP ;  /* 0x0000000000007918 */ /* 0x000fe20000000000 */
[----:B------:R-:W-:-:S03]  /*0570*/  LOP3.LUT R21, R4, 0x7f, RZ, 0xc0, !PT ;  /* 0x0000007f04157812 */ /* 0x000fc600078ec0ff */
[----:B------:R-:W-:Y:S01]  /*0580*/  SEL R0, R0, 0x2, !P0 ;  /* 0x0000000200007807 */ /* 0x000fe20004000000 */
[----:B--23--:R-:W-:Y:S06]  /*0590*/  BAR.SYNC.DEFER_BLOCKING 0x0 ;  /* 0x0000000000007b1d */ /* 0x00cfec0000010000 */
[----:B------:R-:W-:Y:S05]  /*05a0*/  @!P0 BRA `(.L_x_4) ;  /* 0x000000a4002c8947 */ /* 0x000fea0003800000 */
.L_x_5:
[----:B------:R-:W-:-:S08]  /*05b0*/  NOP ;  /* 0x0000000000007918 */ /* 0x000fd00000000000 */
[----:B------:R-:W1:Y:S02]  /*05c0*/  USETMAXREG.TRY_ALLOC.CTAPOOL UP0, 0xf0 ;  /* 0x000000f0000079c8 */ /* 0x000e640008000600 */
[----:B-1----:R-:W-:-:S13]  /*05d0*/  PLOP3.LUT P0, PT, PT, PT, UP0, 0x80, 0x0 ;  /* 0x000000000000781c */ /* 0x002fda0003f0f008 */
[----:B------:R-:W-:Y:S05]  /*05e0*/  @!P0 BRA `(.L_x_5) ;  /* 0xfffffffc00f08947 */ /* 0x000fea000383ffff */
[----:B------:R-:W1:Y:S02]  /*05f0*/  S2UR UR5, SR_CTAID.Z ;  /* 0x00000000000579c3 */ /* 0x000e640000002700 */
[----:B-1----:R-:W-:-:S13]  /*0600*/  ISETP.LE.AND P0, PT, RZ, UR5, PT ;  /* 0x00000005ff007c0c */ /* 0x002fda000bf03270 */
[----:B------:R-:W-:Y:S05]  /*0610*/  @!P0 EXIT ;  /* 0x000000000000894d */ /* 0x000fea0003800000 */
[----:B------:R-:W1:Y:S01]  /*0620*/  S2UR UR4, SR_CgaCtaId ;  /* 0x00000000000479c3 */ /* 0x000e620000008800 */
[----:B------:R-:W-:Y:S01]  /*0630*/  UMOV UR60, 0x400 ;  /* 0x00000400003c7882 */ /* 0x000fe20000000000 */
[----:B------:R-:W2:Y:S01]  /*0640*/  S2R R2, SR_TID.X ;  /* 0x0000000000027919 */ /* 0x000ea20000002100 */
[----:B------:R-:W-:Y:S01]  /*0650*/  SHF.L.U32 R3, RZ, 0x1f, RZ ;  /* 0x0000001fff037819 */ /* 0x000fe200000006ff */
[----:B-1----:R-:W-:-:S09]  /*0660*/  ULEA UR60, UR4, UR60, 0x18 ;  /* 0x0000003c043c7291 */ /* 0x002fd2000f8ec03f */
[----:B------:R-:W1:Y:S01]  /*0670*/  SYNCS.PHASECHK.TRANS64.TRYWAIT P0, [UR60+0x31800], R3 ;  /* 0x03180003ff0075a7 */ /* 0x000e62000800017c */
[----:B--2---:R-:W-:-:S05]  /*0680*/  VIADD R5, R2, 0xffffff80 ;  /* 0xffffff8002057836 */ /* 0x004fca0000000000 */
[----:B------:R-:W-:-:S04]  /*0690*/  SHF.R.S32.HI R6, RZ, 0x1f, R5 ;  /* 0x0000001fff067819 */ /* 0x000fc80000011405 */
[----:B------:R-:W-:-:S04]  /*06a0*/  LEA.HI R2, R6, R5, RZ, 0x7 ;  /* 0x0000000506027211 */ /* 0x000fc800078f38ff */
[----:B------:R-:W-:Y:S02]  /*06b0*/  SHF.R.S32.HI R7, RZ, 0x7, R2 ;  /* 0x00000007ff077819 */ /* 0x000fe40000011402 */
[----:B------:R-:W-:-:S03]  /*06c0*/  LOP3.LUT R2, R2, 0xffffff80, RZ, 0xc0, !PT ;  /* 0xffffff8002027812 */ /* 0x000fc600078ec0ff */
[----:B------:R2:W3:Y:S02]  /*06d0*/  SHFL.IDX PT, R4, R7, RZ, 0x1f ;  /* 0x00001fff07047589 */ /* 0x0004e400000e0000 */
[----:B-12---:R-:W-:Y:S05]  /*06e0*/  @P0 BRA `(.L_x_6) ;  /* 0x0000000000080947 */ /* 0x006fea0003800000 */
[----:B------:R-:W1:Y:S02]  /*06f0*/  SYNCS.PHASECHK.TRANS64.TRYWAIT P0, [UR60+0x31800], R3 ;  /* 0x03180003ff0075a7 */ /* 0x000e64000800017c */
[----:B-1----:R-:W-:Y:S05]  /*0700*/  @!P0 BRA `(.L_x_7) ;  /* 0x000000b800f48947 */ /* 0x002fea0003800000 */
.L_x_6:
[----:B------:R-:W-:Y:S01]  /*0710*/  IMAD.IADD R10, R5, 0x1, -R2 ;  /* 0x00000001050a7824 */ /* 0x000fe200078e0a02 */
[----:B------:R-:W2:Y:S01]  /*0720*/  S2UR UR4, SR_CTAID.Y ;  /* 0x00000000000479c3 */ /* 0x000ea20000002600 */
[----:B------:R-:W-:Y:S02]  /*0730*/  LEA.HI R13, R6, R5, RZ, 0x5 ;  /* 0x00000005060d7211 */ /* 0x000fe400078f28ff */
[----:B------:R-:W-:Y:S01]  /*0740*/  CS2R R214, SRZ ;  /* 0x0000000000d67805 */ /* 0x000fe2000001ff00 */
[--C-:B------:R-:W-:Y:S01]  /*0750*/  IMAD R2, R7, 0x800, R10.reuse ;  /* 0x0000080007027824 */ /* 0x100fe200078e020a */
[----:B------:R-:W-:Y:S02]  /*0760*/  SHF.R.S32.HI R9, RZ, 0x1f, R10 ;  /* 0x0000001fff097819 */ /* 0x000fe4000001140a */
[----:B------:R-:W-:Y:S02]  /*0770*/  CS2R R212, SRZ ;  /* 0x0000000000d47805 */ /* 0x000fe4000001ff00 */
[--C-:B------:R-:W-:Y:S01]  /*0780*/  SHF.R.S32.HI R234, RZ, 0x5, R13.reuse ;  /* 0x00000005ffea7819 */ /* 0x100fe2000001140d */
[----:B------:R-:W-:Y:S01]  /*0790*/  IMAD.SHL.U32 R2, R2, 0x4, RZ ;  /* 0x0000000402027824 */ /* 0x000fe200078e00ff */
[----:B------:R-:W-:Y:S01]  /*07a0*/  LEA.HI R12, R9, R10, RZ, 0x2 ;  /* 0x0000000a090c7211 */ /* 0x000fe200078f10ff */
[----:B------:R-:W4:Y:S01]  /*07b0*/  LDC.64 R16, c[0x0][0x2d8] ;  /* 0x0000b600ff107b82 */ /* 0x000f220000000a00 */
[----:B------:R-:W-:-:S02]  /*07c0*/  SHF.R.S32.HI R13, RZ, 0x1f, R13 ;  /* 0x0000001fff0d7819 */ /* 0x000fc4000001140d */
[----:B------:R-:W-:Y:S02]  /*07d0*/  CS2R R210, SRZ ;  /* 0x0000000000d27805 */ /* 0x000fe4000001ff00 */
[--C-:B-1----:R-:W-:Y:S02]  /*07e0*/  SHF.R.S32.HI R8, RZ, 0x2, R12.reuse ;  /* 0x00000002ff087819 */ /* 0x102fe4000001140c */
[----:B------:R-:W-:Y:S02]  /*07f0*/  CS2R R208, SRZ ;  /* 0x0000000000d07805 */ /* 0x000fe4000001ff00 */
[----:B------:R-:W-:Y:S02]  /*0800*/  SHF.R.S32.HI R3, RZ, 0x1f, R12 ;  /* 0x0000001fff037819 */ /* 0x000fe4000001140c */
[----:B------:R-:W-:Y:S02]  /*0810*/  CS2R R206, SRZ ;  /* 0x0000000000ce7805 */ /* 0x000fe4000001ff00 */
[----:B------:R-:W-:Y:S01]  /*0820*/  LEA.HI R13, R13, R234, RZ, 0x2 ;  /* 0x000000ea0d0d7211 */ /* 0x000fe200078f10ff */
[----:B------:R-:W1:Y:S01]  /*0830*/  LDC.64 R230, c[0x0][0x2e0] ;  /* 0x0000b800ffe67b82 */ /* 0x000e620000000a00 */
[----:B------:R-:W-:-:S02]  /*0840*/  LEA.HI R3, R3, R8, RZ, 0x3 ;  /* 0x0000000803037211 */ /* 0x000fc400078f18ff */
[----:B------:R-:W-:Y:S02]  /*0850*/  CS2R R204, SRZ ;  /* 0x0000000000cc7805 */ /* 0x000fe4000001ff00 */
[----:B------:R-:W-:Y:S02]  /*0860*/  LOP3.LUT R13, R13, 0xfffffffc, RZ, 0xc0, !PT ;  /* 0xfffffffc0d0d7812 */ /* 0x000fe400078ec0ff */
[----:B------:R-:W-:Y:S02]  /*0870*/  CS2R R202, SRZ ;  /* 0x0000000000ca7805 */ /* 0x000fe4000001ff00 */
[----:B------:R-:W-:Y:S02]  /*0880*/  LOP3.LUT R11, R3, 0xfffffff8, RZ, 0xc0, !PT ;  /* 0xfffffff8030b7812 */ /* 0x000fe400078ec0ff */
[----:B------:R-:W-:Y:S01]  /*0890*/  CS2R R200, SRZ ;  /* 0x0000000000c87805 */ /* 0x000fe2000001ff00 */
[----:B--2---:R-:W-:Y:S01]  /*08a0*/  USHF.R.S32.HI UR6, URZ, 0x1f, UR4 ;  /* 0x0000001f3f067899 */ /* 0x004fe20008011404 */
[----:B------:R-:W-:Y:S01]  /*08b0*/  SHF.R.S32.HI R3, RZ, 0x1f, R2 ;  /* 0x0000001fff037819 */ /* 0x000fe20000011402 */
[----:B------:R-:W-:Y:S01]  /*08c0*/  IMAD.IADD R234, R234, 0x1, -R13 ;  /* 0x00000001eaea7824 */ /* 0x000fe200078e0a0d */
[----:B------:R-:W-:Y:S01]  /*08d0*/  CS2R R198, SRZ ;  /* 0x0000000000c67805 */ /* 0x000fe2000001ff00 */
[----:B------:R-:W-:Y:S01]  /*08e0*/  IMAD.IADD R14, R8, 0x1, -R11 ;  /* 0x00000001080e7824 */ /* 0x000fe200078e0a0b */
[----:B------:R-:W-:-:S02]  /*08f0*/  LEA.HI R11, R9, R10, RZ, 0x5 ;  /* 0x0000000a090b7211 */ /* 0x000fc400078f28ff */
[----:B------:R-:W-:Y:S02]  /*0900*/  CS2R R196, SRZ ;  /* 0x0000000000c47805 */ /* 0x000fe4000001ff00 */
[----:B------:R-:W-:Y:S02]  /*0910*/  CS2R R194, SRZ ;  /* 0x0000000000c27805 */ /* 0x000fe4000001ff00 */
[----:B------:R-:W-:Y:S02]  /*0920*/  CS2R R192, SRZ ;  /* 0x0000000000c07805 */ /* 0x000fe4000001ff00 */
[----:B------:R-:W-:Y:S01]  /*0930*/  SHF.R.S32.HI R11, RZ, 0x5, R11 ;  /* 0x00000005ff0b7819 */ /* 0x000fe2000001140b */
[C---:B----4-:R-:W-:Y:S01]  /*0940*/  IMAD R8, R16.reuse, UR6, RZ ;  /* 0x0000000610087c24 */ /* 0x050fe2000f8e02ff */
[----:B------:R-:W-:Y:S01]  /*0950*/  CS2R R190, SRZ ;  /* 0x0000000000be7805 */ /* 0x000fe2000001ff00 */
[----:B------:R-:W-:Y:S01]  /*0960*/  IMAD.WIDE.U32 R2, R16, UR4, R2 ;  /* 0x0000000410027c25 */ /* 0x000fe2000f8e0002 */
[----:B------:R-:W-:-:S02]  /*0970*/  CS2R R188, SRZ ;  /* 0x0000000000bc7805 */ /* 0x000fc4000001ff00 */
[----:B------:R-:W-:Y:S02]  /*0980*/  CS2R R186, SRZ ;  /* 0x0000000000ba7805 */ /* 0x000fe4000001ff00 */
[----:B------:R-:W-:Y:S01]  /*0990*/  CS2R R184, SRZ ;  /* 0x0000000000b87805 */ /* 0x000fe2000001ff00 */
[----:B------:R-:W-:Y:S01]  /*09a0*/  IMAD R229, R11, 0x10, R14 ;  /* 0x000000100be57824 */ /* 0x000fe200078e020e */
[----:B------:R-:W-:Y:S01]  /*09b0*/  CS2R R182, SRZ ;  /* 0x0000000000b67805 */ /* 0x000fe2000001ff00 */
[----:B------:R-:W2:Y:S01]  /*09c0*/  LDC R11, c[0x0][0x280] ;  /* 0x0000a000ff0b7b82 */ /* 0x000ea20000000800 */
[----:B------:R-:W-:Y:S01]  /*09d0*/  IMAD R15, R17, UR4, R8 ;  /* 0x00000004110f7c24 */ /* 0x000fe2000f8e0208 */
[----:B------:R-:W-:Y:S01]  /*09e0*/  USHF.R.S32.HI UR4, URZ, 0x1f, UR5 ;  /* 0x0000001f3f047899 */ /* 0x000fe20008011405 */
[----:B---3--:R-:W-:Y:S02]  /*09f0*/  LEA.HI R8, R4, R4, RZ, 0x1 ;  /* 0x0000000404087211 */ /* 0x008fe400078f08ff */
[----:B------:R-:W-:Y:S01]  /*0a00*/  CS2R R180, SRZ ;  /* 0x0000000000b47805 */ /* 0x000fe2000001ff00 */
[----:B------:R-:W-:Y:S01]  /*0a10*/  IMAD.IADD R3, R3, 0x1, R15 ;  /* 0x0000000103037824 */ /* 0x000fe200078e020f */
[----:B------:R-:W-:-:S02]  /*0a20*/  CS2R R178, SRZ ;  /* 0x0000000000b27805 */ /* 0x000fc4000001ff00 */
[----:B------:R-:W-:Y:S01]  /*0a30*/  LOP3.LUT R9, R8, 0xfffffffe, RZ, 0xc0, !PT ;  /* 0xfffffffe08097812 */ /* 0x000fe200078ec0ff */
[----:B-1----:R-:W-:Y:S01]  /*0a40*/  IMAD R8, R230, UR4, RZ ;  /* 0x00000004e6087c24 */ /* 0x002fe2000f8e02ff */
[----:B------:R-:W-:Y:S02]  /*0a50*/  CS2R R176, SRZ ;  /* 0x0000000000b07805 */ /* 0x000fe4000001ff00 */
[----:B------:R-:W-:Y:S02]  /*0a60*/  CS2R R174, SRZ ;  /* 0x0000000000ae7805 */ /* 0x000fe4000001ff00 */
[----:B------:R-:W-:Y:S01]  /*0a70*/  CS2R R172, SRZ ;  /* 0x0000000000ac7805 */ /* 0x000fe2000001ff00 */
[----:B------:R-:W-:Y:S01]  /*0a80*/  IMAD R13, R231, UR5, R8 ;  /* 0x00000005e70d7c24 */ /* 0x000fe2000f8e0208 */
[----:B------:R-:W-:Y:S01]  /*0a90*/  CS2R R170, SRZ ;  /* 0x0000000000aa7805 */ /* 0x000fe2000001ff00 */
[----:B------:R-:W-:Y:S01]  /*0aa0*/  IMAD.IADD R4, R4, 0x1, -R9 ;  /* 0x0000000104047824 */ /* 0x000fe200078e0a09 */
[----:B------:R-:W-:Y:S01]  /*0ab0*/  CS2R R168, SRZ ;  /* 0x0000000000a87805 */ /* 0x000fe2000001ff00 */
[----:B------:R-:W-:Y:S01]  /*0ac0*/  IMAD.WIDE.U32 R230, R230, UR5, R2 ;  /* 0x00000005e6e67c25 */ /* 0x000fe2000f8e0002 */
[----:B------:R-:W-:-:S02]  /*0ad0*/  CS2R R166, SRZ ;  /* 0x0000000000a67805 */ /* 0x000fc4000001ff00 */
[----:B------:R-:W-:Y:S02]  /*0ae0*/  CS2R R164, SRZ ;  /* 0x0000000000a47805 */ /* 0x000fe4000001ff00 */
[----:B------:R-:W-:Y:S02]  /*0af0*/  CS2R R162, SRZ ;  /* 0x0000000000a27805 */ /* 0x000fe4000001ff00 */
[----:B------:R-:W-:Y:S02]  /*0b00*/  CS2R R160, SRZ ;  /* 0x0000000000a07805 */ /* 0x000fe4000001ff00 */
[----:B------:R-:W-:Y:S02]  /*0b10*/  CS2R R158, SRZ ;  /* 0x00000000009e7805 */ /* 0x000fe4000001ff00 */
[----:B------:R-:W-:Y:S02]  /*0b20*/  CS2R R156, SRZ ;  /* 0x00000000009c7805 */ /* 0x000fe4000001ff00 */
[----:B------:R-:W-:-:S02]  /*0b30*/  CS2R R154, SRZ ;  /* 0x00000000009a7805 */ /* 0x000fc4000001ff00 */
[----:B--2---:R-:W-:Y:S02]  /*0b40*/  ISETP.GE.AND P0, PT, R11, 0x1, PT ;  /* 0x000000010b00780c */ /* 0x004fe40003f06270 */
[----:B------:R-:W-:Y:S02]  /*0b50*/  CS2R R152, SRZ ;  /* 0x0000000000987805 */ /* 0x000fe4000001ff00 */
[----:B------:R-:W-:Y:S02]  /*0b60*/  CS2R R150, SRZ ;  /* 0x0000000000967805 */ /* 0x000fe4000001ff00 */
[----:B------:R-:W-:Y:S02]  /*0b70*/  CS2R R148, SRZ ;  /* 0x0000000000947805 */ /* 0x000fe4000001ff00 */
[----:B------:R-:W-:Y:S02]  /*0b80*/  CS2R R146, SRZ ;  /* 0x0000000000927805 */ /* 0x000fe4000001ff00 */
[----:B------:R-:W-:-:S02]  /*0b90*/  CS2R R144, SRZ ;  /* 0x0000000000907805 */ /* 0x000fc4000001ff00 */
[----:B------:R-:W-:Y:S02]  /*0ba0*/  CS2R R142, SRZ ;  /* 0x00000000008e7805 */ /* 0x000fe4000001ff00 */
        /* <DEDUP_REMOVED lines=42> */
[----:B------:R-:W-:Y:S01]  /*0e50*/  CS2R R56, SRZ ;  /* 0x0000000000387805 */ /* 0x000fe2000001ff00 */
[----:B------:R-:W-:Y:S06]  /*0e60*/  @!P0 BRA `(.L_x_8) ;  /* 0x0000008400a48947 */ /* 0x000fec0003800000 */
[----:B------:R-:W1:Y:S01]  /*0e70*/  S2R R9, SR_CTAID.X ;  /* 0x0000000000097919 */ /* 0x000e620000002500 */
[----:B------:R-:W1:Y:S01]  /*0e80*/  LDC R14, c[0x0][0x290] ;  /* 0x0000a400ff0e7b82 */ /* 0x000e620000000800 */
[----:B------:R-:W-:Y:S01]  /*0e90*/  LEA.HI R6, R6, R5, RZ, 0x4 ;  /* 0x0000000506067211 */ /* 0x000fe200078f20ff */
[----:B------:R-:W-:Y:S01]  /*0ea0*/  VIADD R11, R11, 0x3f ;  /* 0x0000003f0b0b7836 */ /* 0x000fe20000000000 */
[----:B------:R-:W-:Y:S01]  /*0eb0*/  LEA.HI R2, R7, R7, RZ, 0x1 ;  /* 0x0000000707027211 */ /* 0x000fe200078f08ff */
[----:B------:R-:W-:Y:S01]  /*0ec0*/  IMAD.IADD R232, R231, 0x1, R13 ;  /* 0x00000001e7e87824 */ /* 0x000fe200078e020d */
[----:B------:R-:W-:Y:S01]  /*0ed0*/  LOP3.LUT R6, R6, 0xffffff0, RZ, 0xc0, !PT ;  /* 0x0ffffff006067812 */ /* 0x000fe200078ec0ff */
[----:B------:R-:W-:Y:S01]  /*0ee0*/  IMAD.MOV.U32 R16, RZ, RZ, RZ ;  /* 0x000000ffff107224 */ /* 0x000fe200078e00ff */
[----:B------:R-:W-:Y:S02]  /*0ef0*/  LOP3.LUT R2, R2, 0xfffffffe, RZ, 0xc0, !PT ;  /* 0xfffffffe02027812 */ /* 0x000fe400078ec0ff */
[----:B------:R-:W-:-:S02]  /*0f00*/  CS2R R18, SRZ ;  /* 0x0000000000127805 */ /* 0x000fc4000001ff00 */
[----:B------:R-:W-:Y:S01]  /*0f10*/  LOP3.LUT R3, R12, 0xfffffffc, RZ, 0xc0, !PT ;  /* 0xfffffffc0c037812 */ /* 0x000fe200078ec0ff */
[----:B------:R-:W-:Y:S01]  /*0f20*/  IMAD.IADD R6, R5, 0x1, -R6 ;  /* 0x0000000105067824 */ /* 0x000fe200078e0a06 */
[----:B------:R-:W-:Y:S01]  /*0f30*/  LOP3.LUT R228, R0, 0x1, RZ, 0xfc, !PT ;  /* 0x0000000100e47812 */ /* 0x000fe200078efcff */
[C---:B------:R-:W-:Y:S01]  /*0f40*/  IMAD.IADD R8, R7.reuse, 0x1, -R2 ;  /* 0x0000000107087824 */ /* 0x040fe200078e0a02 */
[----:B------:R-:W-:Y:S01]  /*0f50*/  ULDC UR61, c[0x0][0x744] ;  /* 0x0001d100003d7ab9 */ /* 0x000fe20000000800 */
[----:B------:R-:W-:Y:S02]  /*0f60*/  IMAD R7, R7, 0x40, R6 ;  /* 0x0000004007077824 */ /* 0x000fe400078e0206 */
[----:B------:R-:W-:Y:S01]  /*0f70*/  IMAD.IADD R2, R10, 0x1, -R3 ;  /* 0x000000010a027824 */ /* 0x000fe200078e0a03 */
[----:B------:R-:W-:Y:S01]  /*0f80*/  SHF.R.S32.HI R10, RZ, 0x1f, R11 ;  /* 0x0000001fff0a7819 */ /* 0x000fe2000001140b */
[----:B------:R-:W-:Y:S02]  /*0f90*/  IMAD R0, R234, 0x10, R7 ;  /* 0x00000010ea007824 */ /* 0x000fe400078e0207 */
[----:B------:R-:W-:Y:S01]  /*0fa0*/  IMAD.MOV.U32 R3, RZ, RZ, RZ ;  /* 0x000000ffff037224 */ /* 0x000fe200078e00ff */
[----:B------:R-:W-:Y:S01]  /*0fb0*/  LEA.HI R10, R10, R11, RZ, 0x6 ;  /* 0x0000000b0a0a7211 */ /* 0x000fe200078f30ff */
[----:B------:R-:W-:-:S02]  /*0fc0*/  IMAD.SHL.U32 R0, R0, 0x8, RZ ;  /* 0x0000000800007824 */ /* 0x000fc400078e00ff */
[----:B------:R-:W-:Y:S01]  /*0fd0*/  IMAD.MOV.U32 R215, RZ, RZ, RZ ;  /* 0x000000ffffd77224 */ /* 0x000fe200078e00ff */
[----:B------:R-:W-:Y:S02]  /*0fe0*/  SHF.R.S32.HI R233, RZ, 0x6, R10 ;  /* 0x00000006ffe97819 */ /* 0x000fe4000001140a */
[----:B------:R-:W-:Y:S01]  /*0ff0*/  LEA R0, R0, UR60, 0x1 ;  /* 0x0000003c00007c11 */ /* 0x000fe2000f8e08ff */
[----:B-1----:R-:W-:-:S04]  /*1000*/  IMAD R9, R9, -0x50, R14 ;  /* 0xffffffb009097824 */ /* 0x002fc800078e020e */
[----:B------:R-:W-:-:S04]  /*1010*/  IMAD R9, R8, -0x8, R9 ;  /* 0xfffffff808097824 */ /* 0x000fc800078e0209 */
[----:B------:R-:W-:-:S07]  /*1020*/  IMAD R2, R2, -0x2, R9 ;  /* 0xfffffffe02027824 */ /* 0x000fce00078e0209 */
.L_x_19:
[----:B------:R-:W-:-:S13]  /*1030*/  ISETP.NE.AND P0, PT, R228, 0x3, PT ;  /* 0x00000003e400780c */ /* 0x000fda0003f05270 */
[----:B-1----:R-:W-:Y:S05]  /*1040*/  @!P0 BRA `(.L_x_9) ;  /* 0x0000000000048947 */ /* 0x002fea0003800000 */
[----:B------:R-:W-:Y:S01]  /*1050*/  BPT.TRAP 0x1 ;  /* 0x000000040000795c */ /* 0x000fe20000300000 */
.L_x_9:
[----:B------:R-:W-:Y:S02]  /*1060*/  LEA R17, R3, UR60, 0x3 ;  /* 0x0000003c03117c11 */ /* 0x000fe4000f8e18ff */
[----:B------:R-:W-:-:S04]  /*1070*/  SHF.L.U32 R10, R19, 0x1f, RZ ;  /* 0x0000001f130a7819 */ /* 0x000fc800000006ff */
[----:B------:R1:W2:Y:S01]  /*1080*/  SYNCS.PHASECHK.TRANS64.TRYWAIT P1, [R17+URZ+0x31810], R10 ;  /* 0x0318100a110075a7 */ /* 0x0002a2000802017f */
[----:B------:R-:W-:Y:S05]  /*1090*/  @!P0 BRA `(.L_x_10) ;  /* 0x0000000000048947 */ /* 0x000fea0003800000 */
[----:B------:R-:W-:Y:S01]  /*10a0*/  BPT.TRAP 0x1 ;  /* 0x000000040000795c */ /* 0x000fe20000300000 */
.L_x_10:
[----:B------:R-:W-:Y:S01]  /*10b0*/  IMAD.U32 R5, RZ, RZ, UR60 ;  /* 0x0000003cff057e24 */ /* 0x000fe2000f8e00ff */
[----:B------:R-:W-:-:S03]  /*10c0*/  LEA R6, R4, UR60, 0xa ;  /* 0x0000003c04067c11 */ /* 0x000fc6000f8e50ff */
[----:B------:R-:W-:Y:S01]  /*10d0*/  VIADD R7, R5, 0x14100 ;  /* 0x0001410005077836 */ /* 0x000fe20000000000 */
[----:B------:R-:W-:-:S04]  /*10e0*/  SHF.R.U32.HI R8, RZ, 0x4, R6 ;  /* 0x00000004ff087819 */ /* 0x000fc80000011606 */
[----:B------:R-:W-:Y:S02]  /*10f0*/  SHF.R.U32.HI R7, RZ, 0x4, R7 ;  /* 0x00000004ff077819 */ /* 0x000fe40000011607 */
[----:B------:R-:W-:Y:S02]  /*1100*/  LOP3.LUT R8, R8, 0x3fff, RZ, 0xc0, !PT ;  /* 0x00003fff08087812 */ /* 0x000fe400078ec0ff */
[----:B------:R-:W-:-:S04]  /*1110*/  LOP3.LUT R7, R7, 0x3fff, RZ, 0xc0, !PT ;  /* 0x00003fff07077812 */ /* 0x000fc800078ec0ff */
[----:B------:R-:W-:Y:S02]  /*1120*/  LOP3.LUT R12, R7, 0x10000, RZ, 0xfc, !PT ;  /* 0x00010000070c7812 */ /* 0x000fe400078efcff */
[----:B------:R-:W-:-:S03]  /*1130*/  LOP3.LUT R7, R8, 0x10000, RZ, 0xfc, !PT ;  /* 0x0001000008077812 */ /* 0x000fc600078efcff */
[----:B------:R-:W-:Y:S01]  /*1140*/  IMAD R8, R3, 0x800, R12 ;  /* 0x0000080003087824 */ /* 0x000fe200078e020c */
[----:B--2---:R-:W-:Y:S06]  /*1150*/  @P1 BRA `(.L_x_11) ;  /* 0x0000000000081947 */ /* 0x004fec0003800000 */
[----:B------:R-:W2:Y:S02]  /*1160*/  SYNCS.PHASECHK.TRANS64.TRYWAIT P1, [R17+URZ+0x31810], R10 ;  /* 0x0318100a110075a7 */ /* 0x000ea4000802017f */
[----:B--2---:R-:W-:Y:S05]  /*1170*/  @!P1 BRA `(.L_x_12) ;  /* 0x000000b000709947 */ /* 0x004fea0003800000 */
.L_x_11:
[C---:B------:R-:W-:Y:S01]  /*1180*/  R2UR UR6, R7.reuse ;  /* 0x00000000070672ca */ /* 0x040fe200000e0000 */
[----:B------:R-:W-:Y:S01]  /*1190*/  WARPGROUP.ARRIVE ;  /* 0x00000000000079c5 */ /* 0x000fe20000000000 */
[----:B------:R-:W-:Y:S01]  /*11a0*/  R2UR UR4, R8 ;  /* 0x00000000080472ca */ /* 0x000fe200000e0000 */
[----:B------:R-:W-:Y:S01]  /*11b0*/  UMOV UR7, 0x40000000 ;  /* 0x4000000000077882 */ /* 0x000fe20000000000 */
[----:B------:R-:W-:Y:S01]  /*11c0*/  UMOV UR5, 0x40000040 ;  /* 0x4000004000057882 */ /* 0x000fe20000000000 */
[C---:B------:R-:W-:Y:S02]  /*11d0*/  VIADD R9, R7.reuse, 0x80 ;  /* 0x0000008007097836 */ /* 0x040fe40000000000 */
[----:B-12---:R-:W-:-:S03]  /*11e0*/  VIADD R10, R7, 0x100 ;  /* 0x00000100070a7836 */ /* 0x006fc60000000000 */
[----:B------:R-:W-:Y:S01]  /*11f0*/  R2UR UR8, R9 ;  /* 0x00000000090872ca */ /* 0x000fe200000e0000 */
[C---:B------:R-:W-:Y:S01]  /*1200*/  VIADD R9, R7.reuse, 0x180 ;  /* 0x0000018007097836 */ /* 0x040fe20000000000 */
[----:B------:R-:W-:Y:S01]  /*1210*/  R2UR UR9, R10 ;  /* 0x000000000a0972ca */ /* 0x000fe200000e0000 */
[----:B------:R-:W-:Y:S02]  /*1220*/  VIADD R10, R7, 0x200 ;  /* 0x00000200070a7836 */ /* 0x000fe40000000000 */
[----:B------:R-:W-:Y:S01]  /*1230*/  HGMMA.64x8x16.F32.BF16 R24, gdesc[UR4], RZ, !UPT, gsb0 ;  /* 0x00000000041879f0 */ /* 0x000fe2000c0018ff */
[----:B------:R-:W-:Y:S01]  /*1240*/  UMOV UR7, 0x40000000 ;  /* 0x4000000000077882 */ /* 0x000fe20000000000 */
[----:B------:R-:W-:Y:S01]  /*1250*/  R2UR UR10, R9 ;  /* 0x00000000090a72ca */ /* 0x000fe200000e0000 */
[----:B------:R-:W-:Y:S01]  /*1260*/  VIADD R9, R8, 0x2 ;  /* 0x0000000208097836 */ /* 0x000fe20000000000 */
[----:B------:R-:W-:Y:S01]  /*1270*/  R2UR UR11, R10 ;  /* 0x000000000a0b72ca */ /* 0x000fe200000e0000 */
[----:B------:R-:W-:-:S03]  /*1280*/  VIADD R10, R7, 0x2 ;  /* 0x00000002070a7836 */ /* 0x000fc60000000000 */
[----:B------:R-:W-:Y:S01]  /*1290*/  UMOV UR6, UR8 ;  /* 0x0000000800067c82 */ /* 0x000fe20008000000 */
[----:B------:R-:W-:Y:S02]  /*12a0*/  WARPGROUP.DEPBAR.LE gsb0, 0x0 ;  /* 0x00008000000079c5 */ /* 0x000fe40000010000 */
[----:B------:R-:W-:-:S06]  /*12b0*/  WARPGROUP.ARRIVE ;  /* 0x00000000000079c5 */ /* 0x000fcc0000000000 */
[----:B------:R-:W-:Y:S01]  /*12c0*/  HGMMA.64x8x16.F32.BF16 R28, gdesc[UR4], RZ, !UPT, gsb0 ;  /* 0x00000000041c79f0 */ /* 0x000fe2000c0018ff */
[----:B------:R-:W-:Y:S01]  /*12d0*/  UMOV UR6, UR9 ;  /* 0x0000000900067c82 */ /* 0x000fe20008000000 */
[----:B------:R-:W-:Y:S01]  /*12e0*/  UMOV UR7, 0x40000000 ;  /* 0x4000000000077882 */ /* 0x000fe20000000000 */
        /* <DEDUP_REMOVED lines=13> */
[----:B------:R-:W-:Y:S01]  /*13c0*/  R2UR UR6, R10 ;  /* 0x000000000a0672ca */ /* 0x000fe200000e0000 */
[----:B------:R-:W-:Y:S01]  /*13d0*/  UMOV UR7, 0x40000000 ;  /* 0x4000000000077882 */ /* 0x000fe20000000000 */
[----:B------:R-:W-:Y:S01]  /*13e0*/  R2UR UR4, R9 ;  /* 0x00000000090472ca */ /* 0x000fe200000e0000 */
[----:B------:R-:W-:Y:S01]  /*13f0*/  UMOV UR5, 0x40000040 ;  /* 0x4000004000057882 */ /* 0x000fe20000000000 */
[C---:B------:R-:W-:Y:S02]  /*1400*/  VIADD R10, R7.reuse, 0x82 ;  /* 0x00000082070a7836 */ /* 0x040fe40000000000 */
[----:B------:R-:W-:-:S03]  /*1410*/  VIADD R9, R7, 0x102 ;  /* 0x0000010207097836 */ /* 0x000fc60000000000 */
[----:B------:R-:W-:Y:S01]  /*1420*/  R2UR UR8, R10 ;  /* 0x000000000a0872ca */ /* 0x000fe200000e0000 */
[----:B------:R-:W-:Y:S01]  /*1430*/  VIADD R10, R7, 0x182 ;  /* 0x00000182070a7836 */ /* 0x000fe20000000000 */
[----:B------:R-:W-:Y:S01]  /*1440*/  R2UR UR9, R9 ;  /* 0x00000000090972ca */ /* 0x000fe200000e0000 */
[----:B------:R-:W-:-:S03]  /*1450*/  VIADD R9, R7, 0x202 ;  /* 0x0000020207097836 */ /* 0x000fc60000000000 */
[----:B------:R-:W-:Y:S01]  /*1460*/  R2UR UR10, R10 ;  /* 0x000000000a0a72ca */ /* 0x000fe200000e0000 */
[----:B------:R-:W-:Y:S01]  /*1470*/  VIADD R10, R7, 0x4 ;  /* 0x00000004070a7836 */ /* 0x000fe20000000000 */
[----:B------:R-:W-:Y:S01]  /*1480*/  R2UR UR11, R9 ;  /* 0x00000000090b72ca */ /* 0x000fe200000e0000 */
[----:B------:R-:W-:Y:S01]  /*1490*/  VIADD R9, R8, 0x4 ;  /* 0x0000000408097836 */ /* 0x000fe20000000000 */
[----:B------:R-:W-:Y:S02]  /*14a0*/  WARPGROUP.DEPBAR.LE gsb0, 0x0 ;  /* 0x00008000000079c5 */ /* 0x000fe40000010000 */
[----:B------:R-:W-:-:S06]  /*14b0*/  WARPGROUP.ARRIVE ;  /* 0x00000000000079c5 */ /* 0x000fcc0000000000 */
[----:B------:R-:W-:Y:S01]  /*14c0*/  HGMMA.64x8x16.F32.BF16 R24, gdesc[UR4], R24, gsb0 ;  /* 0x00000000041879f0 */ /* 0x000fe20008001818 */
[----:B------:R-:W-:Y:S01]  /*14d0*/  UMOV UR6, UR8 ;  /* 0x0000000800067c82 */ /* 0x000fe20008000000 */
[----:B------:R-:W-:Y:S01]  /*14e0*/  UMOV UR7, 0x40000000 ;  /* 0x4000000000077882 */ /* 0x000fe20000000000 */
        /* <DEDUP_REMOVED lines=438> */
[C---:B------:R-:W-:Y:S02]  /*3050*/  VIADD R9, R8.reuse, 0x604 ;  /* 0x0000060408097836 */ /* 0x040fe40000000000 */
        /* <DEDUP_REMOVED lines=34> */
[----:B------:R-:W-:Y:S02]  /*3280*/  R2UR UR10, R10 ;  /* 0x000000000a0a72ca */ /* 0x000fe400000e0000 */
        /* <DEDUP_REMOVED lines=32> */
[C---:B------:R-:W-:Y:S01]  /*3490*/  VIADD R9, R7.reuse, 0x906 ;  /* 0x0000090607097836 */ /* 0x040fe20000000000 */
[----:B------:R-:W-:Y:S01]  /*34a0*/  R2UR UR9, R8 ;  /* 0x00000000080972ca */ /* 0x000fe200000e0000 */
[----:B------:R-:W-:-:S03]  /*34b0*/  VIADD R7, R7, 0x986 ;  /* 0x0000098607077836 */ /* 0x000fc60000000000 */
[----:B------:R-:W-:Y:S02]  /*34c0*/  R2UR UR10, R9 ;  /* 0x00000000090a72ca */ /* 0x000fe400000e0000 */
[----:B------:R-:W-:Y:S01]  /*34d0*/  R2UR UR11, R7 ;  /* 0x00000000070b72ca */ /* 0x000fe200000e0000 */
[----:B------:R-:W-:-:S05]  /*34e0*/  IMAD R7, R3, 0x40, R229 ;  /* 0x0000004003077824 */ /* 0x000fca00078e02e5 */
[----:B------:R-:W-:Y:S01]  /*34f0*/  LEA R7, R7, UR60, 0x2 ;  /* 0x0000003c07077c11 */ /* 0x000fe2000f8e10ff */
        /* <DEDUP_REMOVED lines=22> */
[----:B------:R-:W-:Y:S03]  /*3660*/  HGMMA.64x8x16.F32.BF16 R40, gdesc[UR4], R40, gsb0 ;  /* 0x00000000042879f0 */ /* 0x000fe60008001828 */
[----:B------:R-:W-:Y:S02]  /*3670*/  WARPGROUP.DEPBAR.LE gsb0, 0x0 ;  /* 0x00008000000079c5 */ /* 0x000fe40000010000 */
[----:B------:R1:W2:Y:S04]  /*3680*/  LDS R10, [R7+0x2c100] ;  /* 0x02c10000070a7984 */ /* 0x0002a80000000800 */
[----:B------:R1:W3:Y:S01]  /*3690*/  LDS R9, [R7+0x2c120] ;  /* 0x02c1200007097984 */ /* 0x0002e20000000800 */
[----:B------:R-:W-:Y:S05]  /*36a0*/  @!P0 BRA `(.L_x_13) ;  /* 0x0000000000048947 */ /* 0x000fea0003800000 */
[----:B------:R-:W-:Y:S01]  /*36b0*/  BPT.TRAP 0x1 ;  /* 0x000000040000795c */ /* 0x000fe20000300000 */
.L_x_13:
[----:B------:R-:W-:-:S04]  /*36c0*/  SHF.L.U32 R12, R18, 0x1f, RZ ;  /* 0x0000001f120c7819 */ /* 0x000fc800000006ff */
[----:B------:R4:W1:Y:S01]  /*36d0*/  SYNCS.PHASECHK.TRANS64.TRYWAIT P1, [UR60+0x31830], R12 ;  /* 0x0318300cff0075a7 */ /* 0x000862000802017c */
[----:B------:R-:W-:Y:S05]  /*36e0*/  @!P0 BRA `(.L_x_14) ;  /* 0x0000000000048947 */ /* 0x000fea0003800000 */
[----:B------:R-:W-:Y:S01]  /*36f0*/  BPT.TRAP 0x1 ;  /* 0x000000040000795c */ /* 0x000fe20000300000 */
.L_x_14:
[----:B------:R-:W-:Y:S02]  /*3700*/  VIADD R6, R6, 0xa000 ;  /* 0x0000a00006067836 */ /* 0x000fe40000000000 */
[----:B-1----:R-:W-:-:S03]  /*3710*/  VIADD R7, R5, 0x24100 ;  /* 0x0002410005077836 */ /* 0x002fc60000000000 */
[----:B------:R-:W-:Y:S02]  /*3720*/  SHF.R.U32.HI R6, RZ, 0x4, R6 ;  /* 0x00000004ff067819 */ /* 0x000fe40000011606 */
[----:B------:R-:W-:Y:S02]  /*3730*/  SHF.R.U32.HI R8, RZ, 0x4, R7 ;  /* 0x00000004ff087819 */ /* 0x000fe40000011607 */
[----:B------:R-:W-:Y:S02]  /*3740*/  LOP3.LUT R6, R6, 0x3fff, RZ, 0xc0, !PT ;  /* 0x00003fff06067812 */ /* 0x000fe400078ec0ff */
[----:B------:R-:W-:Y:S02]  /*3750*/  LOP3.LUT R8, R8, 0x3fff, RZ, 0xc0, !PT ;  /* 0x00003fff08087812 */ /* 0x000fe400078ec0ff */
[----:B------:R-:W-:-:S05]  /*3760*/  LOP3.LUT R6, R6, 0x10000, RZ, 0xfc, !PT ;  /* 0x0001000006067812 */ /* 0x000fca00078efcff */
[----:B------:R-:W-:Y:S01]  /*3770*/  VIADD R13, R6, 0x80 ;  /* 0x00000080060d7836 */ /* 0x000fe20000000000 */
[----:B------:R-:W-:Y:S06]  /*3780*/  @P1 BRA `(.L_x_15) ;  /* 0x0000000000081947 */ /* 0x000fec0003800000 */
[----:B------:R-:W1:Y:S02]  /*3790*/  SYNCS.PHASECHK.TRANS64.TRYWAIT P1, [UR60+0x31830], R12 ;  /* 0x0318300cff0075a7 */ /* 0x000e64000802017c */
[----:B-1----:R-:W-:Y:S05]  /*37a0*/  @!P1 BRA `(.L_x_16) ;  /* 0x0000008800f89947 */ /* 0x002fea0003800000 */
.L_x_15:
[----:B------:R-:W-:Y:S01]  /*37b0*/  LOP3.LUT R11, R8, 0x10000, RZ, 0xfc, !PT ;  /* 0x00010000080b7812 */ /* 0x000fe200078efcff */
[----:B------:R-:W-:Y:S01]  /*37c0*/  WARPGROUP.ARRIVE ;  /* 0x00000000000079c5 */ /* 0x000fe20000000000 */
[C---:B------:R-:W-:Y:S01]  /*37d0*/  R2UR UR6, R6.reuse ;  /* 0x00000000060672ca */ /* 0x040fe200000e0000 */
[----:B------:R-:W-:Y:S01]  /*37e0*/  UMOV UR5, 0x40000040 ;  /* 0x4000004000057882 */ /* 0x000fe20000000000 */
[----:B------:R-:W-:Y:S01]  /*37f0*/  R2UR UR4, R11 ;  /* 0x000000000b0472ca */ /* 0x000fe200000e0000 */
[----:B------:R-:W-:Y:S01]  /*3800*/  UMOV UR7, 0x40000000 ;  /* 0x4000000000077882 */ /* 0x000fe20000000000 */
[----:B------:R-:W-:Y:S01]  /*3810*/  R2UR UR8, R13 ;  /* 0x000000000d0872ca */ /* 0x000fe200000e0000 */
[----:B------:R-:W-:Y:S01]  /*3820*/  VIADD R8, R6, 0x100 ;  /* 0x0000010006087836 */ /* 0x000fe20000000000 */
[----:B------:R-:W-:Y:S01]  /*3830*/  ISETP.GT.AND P1, PT, R2, RZ, PT ;  /* 0x000000ff0200720c */ /* 0x000fe20003f24270 */
[----:B----4-:R-:W-:Y:S01]  /*3840*/  VIADD R12, R6, 0x180 ;  /* 0x00000180060c7836 */ /* 0x010fe20000000000 */
[----:B------:R-:W-:Y:S01]  /*3850*/  ISETP.GT.AND P3, PT, R2, 0x10, PT ;  /* 0x000000100200780c */ /* 0x000fe20003f64270 */
[----:B------:R-:W-:Y:S01]  /*3860*/  VIADD R13, R11, 0x2 ;  /* 0x000000020b0d7836 */ /* 0x000fe20000000000 */
[----:B------:R-:W-:Y:S01]  /*3870*/  R2UR UR9, R8 ;  /* 0x00000000080972ca */ /* 0x000fe200000e0000 */
[----:B------:R-:W-:Y:S01]  /*3880*/  VIADD R8, R6, 0x200 ;  /* 0x0000020006087836 */ /* 0x000fe20000000000 */
[----:B------:R-:W-:Y:S01]  /*3890*/  R2UR UR10, R12 ;  /* 0x000000000c0a72ca */ /* 0x000fe200000e0000 */
[----:B------:R-:W-:Y:S01]  /*38a0*/  VIADD R12, R6, 0x2 ;  /* 0x00000002060c7836 */ /* 0x000fe20000000000 */
[----:B------:R-:W-:Y:S01]  /*38b0*/  R2UR UR13, R13 ;  /* 0x000000000d0d72ca */ /* 0x000fe200000e0000 */
[----:B------:R-:W-:Y:S01]  /*38c0*/  HGMMA.64x8x16.F32.BF16 R44, gdesc[UR4], RZ, !UPT, gsb0 ;  /* 0x00000000042c79f0 */ /* 0x000fe2000c0018ff */
[----:B------:R-:W-:Y:S01]  /*38d0*/  UMOV UR7, 0x40000000 ;  /* 0x4000000000077882 */ /* 0x000fe20000000000 */
[----:B------:R-:W-:Y:S01]  /*38e0*/  UMOV UR6, UR8 ;  /* 0x0000000800067c82 */ /* 0x000fe20008000000 */
[----:B------:R-:W-:Y:S01]  /*38f0*/  R2UR UR11, R8 ;  /* 0x00000000080b72ca */ /* 0x000fe200000e0000 */
[----:B------:R-:W-:Y:S01]  /*3900*/  VIADD R14, R6, 0x82 ;  /* 0x00000082060e7836 */ /* 0x000fe20000000000 */
[----:B------:R-:W-:Y:S01]  /*3910*/  R2UR UR12, R12 ;  /* 0x000000000c0c72ca */ /* 0x000fe200000e0000 */
[----:B------:R-:W-:Y:S01]  /*3920*/  VIADD R8, R6, 0x102 ;  /* 0x0000010206087836 */ /* 0x000fe20000000000 */
[----:B------:R-:W-:Y:S01]  /*3930*/  ISETP.GT.AND P2, PT, R2, 0x1, PT ;  /* 0x000000010200780c */ /* 0x000fe20003f44270 */
[----:B------:R-:W-:Y:S01]  /*3940*/  UMOV UR57, 0x40000040 ;  /* 0x4000004000397882 */ /* 0x000fe20000000000 */
[----:B------:R-:W-:Y:S01]  /*3950*/  R2UR UR14, R14 ;  /* 0x000000000e0e72ca */ /* 0x000fe200000e0000 */
[----:B------:R-:W-:Y:S01]  /*3960*/  UMOV UR59, 0x40 ;  /* 0x00000040003b7882 */ /* 0x000fe20000000000 */
[----:B------:R-:W-:Y:S01]  /*3970*/  R2UR UR15, R8 ;  /* 0x00000000080f72ca */ /* 0x000fe200000e0000 */
[----:B------:R-:W-:Y:S01]  /*3980*/  VIADD R8, R6, 0x182 ;  /* 0x0000018206087836 */ /* 0x000fe20000000000 */
[----:B------:R-:W-:Y:S01]  /*3990*/  ISETP.GT.AND P4, PT, R2, 0x11, PT ;  /* 0x000000110200780c */ /* 0x000fe20003f84270 */
[----:B------:R-:W-:Y:S01]  /*39a0*/  UMOV UR21, UR57 ;  /* 0x0000003900157c82 */ /* 0x000fe20008000000 */
[----:B------:R-:W-:Y:S01]  /*39b0*/  FSEL R13, R24, -INF , P1 ;  /* 0xff800000180d7808 */ /* 0x000fe20000800000 */
[----:B------:R-:W-:Y:S01]  /*39c0*/  UMOV UR23, 0x40 ;  /* 0x0000004000177882 */ /* 0x000fe20000000000 */
[----:B------:R-:W-:Y:S01]  /*39d0*/  R2UR UR8, R8 ;  /* 0x00000000080872ca */ /* 0x000fe200000e0000 */
[----:B------:R-:W-:Y:S01]  /*39e0*/  VIADD R8, R6, 0x202 ;  /* 0x0000020206087836 */ /* 0x000fe20000000000 */
[----:B------:R-:W-:Y:S01]  /*39f0*/  FSEL R20, R26, -INF , P1 ;  /* 0xff8000001a147808 */ /* 0x000fe20000800000 */
[----:B------:R-:W-:Y:S01]  /*3a00*/  UMOV UR19, 0x40 ;  /* 0x0000004000137882 */ /* 0x000fe20000000000 */
[----:B------:R-:W-:Y:S01]  /*3a10*/  FSEL R15, R28, -INF , P3 ;  /* 0xff8000001c0f7808 */ /* 0x000fe20001800000 */
[----:B------:R-:W-:Y:S01]  /*3a20*/  UMOV UR49, 0x40000040 ;  /* 0x4000004000317882 */ /* 0x000fe20000000000 */
[----:B------:R-:W-:Y:S01]  /*3a30*/  FSEL R25, R25, -INF , P2 ;  /* 0xff80000019197808 */ /* 0x000fe20001000000 */
[--C-:B---3--:R-:W-:Y:S01]  /*3a40*/  FFMA.FTZ R24, R20, UR61, -R9.reuse ;  /* 0x0000003d14187c23 */ /* 0x108fe20008010809 */
[----:B------:R-:W-:Y:S01]  /*3a50*/  FSEL R22, R27, -INF , P2 ;  /* 0xff8000001b167808 */ /* 0x000fe20001000000 */
[--C-:B--2---:R-:W-:Y:S01]  /*3a60*/  FFMA.FTZ R14, R15, UR61, -R10.reuse ;  /* 0x0000003d0f0e7c23 */ /* 0x104fe2000801080a */
[----:B------:R-:W-:Y:S01]  /*3a70*/  FSEL R30, R30, -INF , P3 ;  /* 0xff8000001e1e7808 */ /* 0x000fe20001800000 */
[--C-:B------:R-:W-:Y:S01]  /*3a80*/  FFMA.FTZ R23, R25, UR61, -R10.reuse ;  /* 0x0000003d19177c23 */ /* 0x100fe2000801080a */
[----:B------:R-:W-:Y:S01]  /*3a90*/  FSEL R29, R29, -INF , P4 ;  /* 0xff8000001d1d7808 */ /* 0x000fe20002000000 */
[--C-:B------:R-:W-:Y:S01]  /*3aa0*/  FFMA.FTZ R25, R22, UR61, -R9.reuse ;  /* 0x0000003d16197c23 */ /* 0x100fe20008010809 */
[----:B------:R-:W-:Y:S01]  /*3ab0*/  FSEL R28, R31, -INF , P4 ;  /* 0xff8000001f1c7808 */ /* 0x000fe20002000000 */
[----:B------:R-:W-:Y:S01]  /*3ac0*/  FFMA.FTZ R22, R30, UR61, -R9 ;  /* 0x0000003d1e167c23 */ /* 0x000fe20008010809 */
[C---:B------:R-:W-:Y:S01]  /*3ad0*/  ISETP.GT.AND P1, PT, R2.reuse, 0x20, PT ;  /* 0x000000200200780c */ /* 0x040fe20003f24270 */
[----:B------:R-:W-:Y:S01]  /*3ae0*/  FFMA.FTZ R21, R29, UR61, -R10 ;  /* 0x0000003d1d157c23 */ /* 0x000fe2000801080a */
[C---:B------:R-:W-:Y:S01]  /*3af0*/  ISETP.GT.AND P2, PT, R2.reuse, 0x21, PT ;  /* 0x000000210200780c */ /* 0x040fe20003f44270 */
[----:B------:R-:W-:Y:S01]  /*3b00*/  MUFU.EX2 R23, R23 ;  /* 0x0000001700177308 */ /* 0x000fe20000000800 */
[C---:B------:R-:W-:Y:S01]  /*3b10*/  ISETP.GT.AND P3, PT, R2.reuse, 0x30, PT ;  /* 0x000000300200780c */ /* 0x040fe20003f64270 */
[----:B------:R-:W-:Y:S01]  /*3b20*/  UMOV UR51, 0x40 ;  /* 0x0000004000337882 */ /* 0x000fe20000000000 */
[C---:B------:R-:W-:Y:S01]  /*3b30*/  ISETP.GT.AND P4, PT, R2.reuse, 0x31, PT ;  /* 0x000000310200780c */ /* 0x040fe20003f84270 */
[----:B------:R-:W-:Y:S01]  /*3b40*/  UMOV UR53, UR49 ;  /* 0x0000003100357c82 */ /* 0x000fe20008000000 */
[C---:B------:R-:W-:Y:S01]  /*3b50*/  ISETP.GT.AND P5, PT, R2.reuse, 0x40, PT ;  /* 0x000000400200780c */ /* 0x040fe20003fa4270 */
[----:B------:R-:W-:Y:S01]  /*3b60*/  UMOV UR55, 0x40 ;  /* 0x0000004000377882 */ /* 0x000fe20000000000 */
[----:B------:R-:W-:Y:S01]  /*3b70*/  ISETP.GT.AND P6, PT, R2, 0x41, PT ;  /* 0x000000410200780c */ /* 0x000fe20003fc4270 */
[----:B------:R-:W-:Y:S01]  /*3b80*/  MUFU.EX2 R24, R24 ;  /* 0x0000001800187308 */ /* 0x000fe20000000800 */
[----:B------:R-:W-:Y:S01]  /*3b90*/  FSEL R33, R33, -INF , P2 ;  /* 0xff80000021217808 */ /* 0x000fe20001000000 */
[----:B------:R-:W-:Y:S01]  /*3ba0*/  UMOV UR45, UR49 ;  /* 0x00000031002d7c82 */ /* 0x000fe20008000000 */
[----:B------:R-:W-:Y:S01]  /*3bb0*/  FSEL R27, R36, -INF , P3 ;  /* 0xff800000241b7808 */ /* 0x000fe20001800000 */
[----:B------:R-:W-:-:S02]  /*3bc0*/  WARPGROUP.DEPBAR.LE gsb0, 0x0 ;  /* 0x00008000000079c5 */ /* 0x000fc40000010000 */
[----:B------:R-:W-:Y:S01]  /*3bd0*/  WARPGROUP.ARRIVE ;  /* 0x00000000000079c5 */ /* 0x000fe20000000000 */
[----:B------:R-:W-:Y:S01]  /*3be0*/  FSEL R37, R37, -INF , P4 ;  /* 0xff80000025257808 */ /* 0x000fe20002000000 */
[----:B------:R-:W-:Y:S01]  /*3bf0*/  FFMA.FTZ R15, R33, UR61, -R10 ;  /* 0x0000003d210f7c23 */ /* 0x000fe2000801080a */
[----:B------:R-:W-:Y:S01]  /*3c00*/  FSEL R31, R40, -INF , P5 ;  /* 0xff800000281f7808 */ /* 0x000fe20002800000 */
[----:B------:R-:W-:Y:S01]  /*3c10*/  MUFU.EX2 R25, R25 ;  /* 0x0000001900197308 */ /* 0x000fe20000000800 */
[----:B------:R-:W-:Y:S01]  /*3c20*/  FSEL R41, R41, -INF , P6 ;  /* 0xff80000029297808 */ /* 0x000fe20003000000 */
[----:B------:R-:W-:Y:S01]  /*3c30*/  HGMMA.64x8x16.F32.BF16 R48, gdesc[UR4], RZ, !UPT, gsb0 ;  /* 0x00000000043079f0 */ /* 0x000fe2000c0018ff */
[----:B------:R-:W-:Y:S01]  /*3c40*/  UMOV UR6, UR9 ;  /* 0x0000000900067c82 */ /* 0x000fe20008000000 */
[----:B------:R-:W-:Y:S01]  /*3c50*/  UMOV UR7, 0x40000000 ;  /* 0x4000000000077882 */ /* 0x000fe20000000000 */
[----:B------:R-:W-:Y:S01]  /*3c60*/  R2UR UR9, R8 ;  /* 0x00000000080972ca */ /* 0x000fe200000e0000 */
[----:B------:R-:W-:-:S02]  /*3c70*/  VIADD R8, R6, 0x4 ;  /* 0x0000000406087836 */ /* 0x000fc40000000000 */
[--C-:B------:R-:W-:Y:S01]  /*3c80*/  FFMA.FTZ R37, R37, UR61, -R10.reuse ;  /* 0x0000003d25257c23 */ /* 0x100fe2000801080a */
[--C-:B------:R-:W-:Y:S01]  /*3c90*/  FFMA.FTZ R31, R31, UR61, -R10.reuse ;  /* 0x0000003d1f1f7c23 */ /* 0x100fe2000801080a */
[----:B------:R-:W-:Y:S01]  /*3ca0*/  FFMA.FTZ R41, R41, UR61, -R10 ;  /* 0x0000003d29297c23 */ /* 0x000fe2000801080a */
[----:B------:R-:W-:Y:S01]  /*3cb0*/  LEA R29, R229, UR60, 0x2 ;  /* 0x0000003ce51d7c11 */ /* 0x000fe2000f8e10ff */
[----:B------:R-:W-:Y:S01]  /*3cc0*/  MUFU.EX2 R14, R14 ;  /* 0x0000000e000e7308 */ /* 0x000fe20000000800 */
[----:B------:R-:W-:Y:S01]  /*3cd0*/  FSEL R34, R34, -INF , P1 ;  /* 0xff80000022227808 */ /* 0x000fe20000800000 */
[----:B------:R-:W-:Y:S01]  /*3ce0*/  UMOV UR47, 0x40 ;  /* 0x00000040002f7882 */ /* 0x000fe20000000000 */
[----:B------:R-:W-:Y:S01]  /*3cf0*/  FSEL R30, R35, -INF , P2 ;  /* 0xff800000231e7808 */ /* 0x000fe20001000000 */
[----:B------:R-:W-:Y:S01]  /*3d00*/  UMOV UR29, 0x40000040 ;  /* 0x40000040001d7882 */ /* 0x000fe20000000000 */
[----:B------:R-:W-:Y:S01]  /*3d10*/  FSEL R38, R38, -INF , P3 ;  /* 0xff80000026267808 */ /* 0x000fe20001800000 */
[----:B------:R-:W-:Y:S01]  /*3d20*/  UMOV UR31, 0x40 ;  /* 0x00000040001f7882 */ /* 0x000fe20000000000 */
[----:B------:R-:W-:Y:S01]  /*3d30*/  FSEL R42, R42, -INF , P5 ;  /* 0xff8000002a2a7808 */ /* 0x000fe20002800000 */
[----:B------:R-:W-:Y:S01]  /*3d40*/  MUFU.EX2 R21, R21 ;  /* 0x0000001500157308 */ /* 0x000fe20000000800 */
[----:B------:R-:W-:Y:S01]  /*3d50*/  UMOV UR41, UR29 ;  /* 0x0000001d00297c82 */ /* 0x000fe20008000000 */
[----:B------:R-:W-:Y:S01]  /*3d60*/  FFMA.FTZ R36, R38, UR61, -R9 ;  /* 0x0000003d26247c23 */ /* 0x000fe20008010809 */
[----:B------:R-:W-:Y:S01]  /*3d70*/  UMOV UR43, 0x40 ;  /* 0x00000040002b7882 */ /* 0x000fe20000000000 */
[----:B------:R-:W-:Y:S01]  /*3d80*/  UMOV UR37, UR29 ;  /* 0x0000001d00257c82 */ /* 0x000fe20008000000 */
[----:B------:R-:W-:Y:S01]  /*3d90*/  UMOV UR39, 0x40 ;  /* 0x0000004000277882 */ /* 0x000fe20000000000 */
[----:B------:R-:W-:Y:S01]  /*3da0*/  UMOV UR33, UR29 ;  /* 0x0000001d00217c82 */ /* 0x000fe20008000000 */
[----:B------:R-:W-:Y:S01]  /*3db0*/  UMOV UR35, 0x40 ;  /* 0x0000004000237882 */ /* 0x000fe20000000000 */
[----:B------:R-:W-:Y:S01]  /*3dc0*/  MUFU.EX2 R15, R15 ;  /* 0x0000000f000f7308 */ /* 0x000fe20000000800 */
[----:B------:R-:W-:Y:S01]  /*3dd0*/  UMOV UR25, UR29 ;  /* 0x0000001d00197c82 */ /* 0x000fe20008000000 */
[----:B------:R-:W-:Y:S01]  /*3de0*/  UMOV UR27, 0x40 ;  /* 0x00000040001b7882 */ /* 0x000fe20000000000 */
[----:B------:R-:W-:-:S05]  /*3df0*/  IMAD R5, R4, 0x2800, R5 ;  /* 0x0000280004057824 */ /* 0x000fca00078e0205 */
[----:B------:R-:W-:Y:S01]  /*3e00*/  MUFU.EX2 R22, R22 ;  /* 0x0000001600167308 */ /* 0x000fe20000000800 */
[----:B------:R-:W-:-:S04]  /*3e10*/  SHF.R.U32.HI R5, RZ, 0x4, R5 ;  /* 0x00000004ff057819 */ /* 0x000fc80000011605 */
[----:B------:R-:W-:-:S03]  /*3e20*/  LOP3.LUT R5, R5, 0x3fff, RZ, 0xc0, !PT ;  /* 0x00003fff05057812 */ /* 0x000fc600078ec0ff */
[----:B------:R-:W-:Y:S01]  /*3e30*/  MUFU.EX2 R36, R36 ;  /* 0x0000002400247308 */ /* 0x000fe20000000800 */
[----:B------:R-:W-:Y:S02]  /*3e40*/  WARPGROUP.DEPBAR.LE gsb0, 0x0 ;  /* 0x00008000000079c5 */ /* 0x000fe40000010000 */
[----:B------:R-:W-:-:S06]  /*3e50*/  WARPGROUP.ARRIVE ;  /* 0x00000000000079c5 */ /* 0x000fcc0000000000 */
[----:B------:R-:W-:Y:S01]  /*3e60*/  HGMMA.64x8x16.F32.BF16 R52, gdesc[UR4], RZ, !UPT, gsb0 ;  /* 0x00000000043479f0 */ /* 0x000fe2000c0018ff */
[----:B------:R-:W-:Y:S01]  /*3e70*/  UMOV UR6, UR10 ;  /* 0x0000000a00067c82 */ /* 0x000fe20008000000 */
[----:B------:R-:W-:Y:S01]  /*3e80*/  UMOV UR7, 0x40000000 ;  /* 0x4000000000077882 */ /* 0x000fe20000000000 */
[----:B------:R-:W-:Y:S01]  /*3e90*/  R2UR UR10, R8 ;  /* 0x00000000080a72ca */ /* 0x000fe200000e0000 */
[----:B------:R-:W-:Y:S01]  /*3ea0*/  VIADD R8, R11, 0x4 ;  /* 0x000000040b087836 */ /* 0x000fe20000000000 */
[----:B------:R-:W-:Y:S02]  /*3eb0*/  WARPGROUP.DEPBAR.LE gsb0, 0x0 ;  /* 0x00008000000079c5 */ /* 0x000fe40000010000 */
[----:B------:R-:W-:-:S06]  /*3ec0*/  WARPGROUP.ARRIVE ;  /* 0x00000000000079c5 */ /* 0x000fcc0000000000 */
[----:B------:R-:W-:Y:S01]  /*3ed0*/  HGMMA.64x8x16.F32.BF16 R216, gdesc[UR4], RZ, !UPT, gsb0 ;  /* 0x0000000004d879f0 */ /* 0x000fe2000c0018ff */
[----:B------:R-:W-:Y:S01]  /*3ee0*/  UMOV UR6, UR11 ;  /* 0x0000000b00067c82 */ /* 0x000fe20008000000 */
[----:B------:R-:W-:Y:S01]  /*3ef0*/  UMOV UR7, 0x40000000 ;  /* 0x4000000000077882 */ /* 0x000fe20000000000 */
[----:B------:R-:W-:Y:S01]  /*3f00*/  R2UR UR11, R8 ;  /* 0x00000000080b72ca */ /* 0x000fe200000e0000 */
[----:B------:R-:W-:-:S05]  /*3f10*/  VIADD R8, R6, 0x84 ;  /* 0x0000008406087836 */ /* 0x000fca0000000000 */
[----:B------:R-:W-:Y:S01]  /*3f20*/  R2UR UR16, R8 ;  /* 0x00000000081072ca */ /* 0x000fe200000e0000 */
[----:B------:R-:W-:-:S05]  /*3f30*/  VIADD R8, R6, 0x104 ;  /* 0x0000010406087836 */ /* 0x000fca0000000000 */
[----:B------:R-:W-:Y:S01]  /*3f40*/  R2UR UR17, R8 ;  /* 0x00000000081172ca */ /* 0x000fe200000e0000 */
[----:B------:R-:W-:-:S05]  /*3f50*/  VIADD R8, R6, 0x184 ;  /* 0x0000018406087836 */ /* 0x000fca0000000000 */
[----:B------:R-:W-:Y:S01]  /*3f60*/  R2UR UR18, R8 ;  /* 0x00000000081272ca */ /* 0x000fe200000e0000 */
[----:B------:R-:W-:Y:S01]  /*3f70*/  VIADD R8, R6, 0x204 ;  /* 0x0000020406087836 */ /* 0x000fe20000000000 */
[----:B------:R-:W-:Y:S02]  /*3f80*/  WARPGROUP.DEPBAR.LE gsb0, 0x0 ;  /* 0x00008000000079c5 */ /* 0x000fe40000010000 */
[----:B------:R-:W-:-:S06]  /*3f90*/  WARPGROUP.ARRIVE ;  /* 0x00000000000079c5 */ /* 0x000fcc0000000000 */
[----:B------:R-:W-:Y:S01]  /*3fa0*/  HGMMA.64x8x16.F32.BF16 R220, gdesc[UR4], RZ, !UPT, gsb0 ;  /* 0x0000000004dc79f0 */ /* 0x000fe2000c0018ff */
[----:B------:R-:W-:Y:S01]  /*3fb0*/  UMOV UR6, UR12 ;  /* 0x0000000c00067c82 */ /* 0x000fe20008000000 */
[----:B------:R-:W-:Y:S01]  /*3fc0*/  UMOV UR7, 0x40000000 ;  /* 0x4000000000077882 */ /* 0x000fe20000000000 */
        /* <DEDUP_REMOVED lines=17> */
[----:B------:R-:W-:Y:S01]  /*40e0*/  R2UR UR8, R8 ;  /* 0x00000000080872ca */ /* 0x000fe200000e0000 */
[----:B------:R-:W-:Y:S01]  /*40f0*/  VIADD R8, R6, 0x6 ;  /* 0x0000000606087836 */ /* 0x000fe20000000000 */
[----:B------:R-:W-:Y:S02]  /*4100*/  WARPGROUP.DEPBAR.LE gsb0, 0x0 ;  /* 0x00008000000079c5 */ /* 0x000fe40000010000 */
[----:B------:R-:W-:-:S06]  /*4110*/  WARPGROUP.ARRIVE ;  /* 0x00000000000079c5 */ /* 0x000fcc0000000000 */
[----:B------:R-:W-:Y:S01]  /*4120*/  HGMMA.64x8x16.F32.BF16 R216, gdesc[UR4], R216, gsb0 ;  /* 0x0000000004d879f0 */ /* 0x000fe200080018d8 */
        /* <DEDUP_REMOVED lines=14> */
[----:B------:R-:W-:Y:S01]  /*4210*/  HGMMA.64x8x16.F32.BF16 R220, gdesc[UR4], R220, gsb0 ;  /* 0x0000000004dc79f0 */ /* 0x000fe200080018dc */
        /* <DEDUP_REMOVED lines=417> */
[C---:B------:R-:W-:Y:S02]  /*5c30*/  VIADD R8, R11.reuse, 0x604 ;  /* 0x000006040b087836 */ /* 0x040fe40000000000 */
[----:B------:R-:W-:-:S03]  /*5c40*/  VIADD R11, R11, 0x606 ;  /* 0x000006060b0b7836 */ /* 0x000fc60000000000 */
        /* <DEDUP_REMOVED lines=20> */
[----:B------:R-:W-:Y:S01]  /*5d90*/  UMOV UR13, UR57 ;  /* 0x00000039000d7c82 */ /* 0x000fe20008000000 */
        /* <DEDUP_REMOVED lines=10> */
[----:B------:R-:W-:Y:S01]  /*5e40*/  UMOV UR15, 0x40 ;  /* 0x00000040000f7882 */ /* 0x000fe20000000000 */
[----:B------:R-:W-:Y:S02]  /*5e50*/  WARPGROUP.DEPBAR.LE gsb0, 0x0 ;  /* 0x00008000000079c5 */ /* 0x000fe40000010000 */
[----:B------:R-:W-:-:S06]  /*5e60*/  WARPGROUP.ARRIVE ;  /* 0x00000000000079c5 */ /* 0x000fcc0000000000 */
[----:B------:R-:W-:Y:S01]  /*5e70*/  HGMMA.64x8x16.F32.BF16 R216, gdesc[UR4], R216, gsb0 ;  /* 0x0000000004d879f0 */ /* 0x000fe200080018d8 */
[----:B------:R-:W-:Y:S01]  /*5e80*/  UMOV UR6, UR8 ;  /* 0x0000000800067c82 */ /* 0x000fe20008000000 */
[----:B------:R-:W-:Y:S01]  /*5e90*/  UMOV UR7, 0x40000000 ;  /* 0x4000000000077882 */ /* 0x000fe20000000000 */
[----:B------:R-:W-:Y:S01]  /*5ea0*/  R2UR UR8, R8 ;  /* 0x00000000080872ca */ /* 0x000fe200000e0000 */
[----:B------:R-:W-:Y:S01]  /*5eb0*/  FFMA.FTZ R8, R13, UR61, -R10 ;  /* 0x0000003d0d087c23 */ /* 0x000fe2000801080a */
[----:B------:R-:W-:Y:S02]  /*5ec0*/  FSEL R13, R32, -INF , P1 ;  /* 0xff800000200d7808 */ /* 0x000fe40000800000 */
[----:B------:R-:W-:-:S03]  /*5ed0*/  FSEL R32, R39, -INF , P4 ;  /* 0xff80000027207808 */ /* 0x000fc60002000000 */
[--C-:B------:R-:W-:Y:S01]  /*5ee0*/  FFMA.FTZ R12, R13, UR61, -R10.reuse ;  /* 0x0000003d0d0c7c23 */ /* 0x100fe2000801080a */
[----:B------:R-:W-:Y:S01]  /*5ef0*/  FFMA.FTZ R13, R27, UR61, -R10 ;  /* 0x0000003d1b0d7c23 */ /* 0x000fe2000801080a */
[----:B------:R-:W-:Y:S02]  /*5f00*/  VIADD R10, R6, 0x786 ;  /* 0x00000786060a7836 */ /* 0x000fe40000000000 */
[--C-:B------:R-:W-:Y:S01]  /*5f10*/  FFMA.FTZ R27, R28, UR61, -R9.reuse ;  /* 0x0000003d1c1b7c23 */ /* 0x100fe20008010809 */
[----:B------:R-:W-:Y:S01]  /*5f20*/  FFMA.FTZ R28, R34, UR61, -R9 ;  /* 0x0000003d221c7c23 */ /* 0x000fe20008010809 */
[----:B------:R-:W-:Y:S01]  /*5f30*/  FSEL R34, R43, -INF , P6 ;  /* 0xff8000002b227808 */ /* 0x000fe20003000000 */
[----:B------:R-:W1:Y:S08]  /*5f40*/  MUFU.EX2 R8, R8 ;  /* 0x0000000800087308 */ /* 0x000e700000000800 */
[----:B------:R-:W2:Y:S08]  /*5f50*/  MUFU.EX2 R27, R27 ;  /* 0x0000001b001b7308 */ /* 0x000eb00000000800 */
[----:B------:R-:W3:Y:S08]  /*5f60*/  MUFU.EX2 R12, R12 ;  /* 0x0000000c000c7308 */ /* 0x000ef00000000800 */
[----:B------:R-:W-:Y:S01]  /*5f70*/  MUFU.EX2 R13, R13 ;  /* 0x0000000d000d7308 */ /* 0x000fe20000000800 */
[----:B------:R-:W-:-:S02]  /*5f80*/  WARPGROUP.DEPBAR.LE gsb0, 0x0 ;  /* 0x00008000000079c5 */ /* 0x000fc40000010000 */
[----:B------:R-:W-:-:S05]  /*5f90*/  WARPGROUP.ARRIVE ;  /* 0x00000000000079c5 */ /* 0x000fca0000000000 */
[----:B------:R-:W-:Y:S01]  /*5fa0*/  MUFU.EX2 R28, R28 ;  /* 0x0000001c001c7308 */ /* 0x000fe20000000800 */
        /* <DEDUP_REMOVED lines=38> */
[----:B------:R-:W-:Y:S01]  /*6210*/  VIADD R6, R6, 0x986 ;  /* 0x0000098606067836 */ /* 0x000fe20000000000 */
[----:B------:R4:W-:Y:S02]  /*6220*/  MUFU.EX2 R11, R31 ;  /* 0x0000001f000b7308 */ /* 0x0009e40000000800 */
[----:B------:R-:W-:Y:S02]  /*6230*/  R2UR UR9, R10 ;  /* 0x000000000a0972ca */ /* 0x000fe400000e0000 */
[----:B------:R-:W-:-:S04]  /*6240*/  R2UR UR11, R6 ;  /* 0x00000000060b72ca */ /* 0x000fc800000e0000 */
[----:B------:R5:W3:Y:S01]  /*6250*/  MUFU.EX2 R10, R37 ;  /* 0x00000025000a7308 */ /* 0x000ae20000000800 */
[----:B----4-:R-:W-:-:S07]  /*6260*/  FFMA.FTZ R31, R42, UR61, -R9 ;  /* 0x0000003d2a1f7c23 */ /* 0x010fce0008010809 */
[----:B------:R-:W-:Y:S01]  /*6270*/  MUFU.EX2 R6, R41 ;  /* 0x0000002900067308 */ /* 0x000fe20000000800 */
[----:B-----5:R-:W-:-:S07]  /*6280*/  FFMA.FTZ R37, R32, UR61, -R9 ;  /* 0x0000003d20257c23 */ /* 0x020fce0008010809 */
[----:B------:R-:W-:Y:S08]  /*6290*/  MUFU.EX2 R37, R37 ;  /* 0x0000002500257308 */ /* 0x000ff00000000800 */
[----:B------:R-:W-:Y:S01]  /*62a0*/  MUFU.EX2 R31, R31 ;  /* 0x0000001f001f7308 */ /* 0x000fe20000000800 */
        /* <DEDUP_REMOVED lines=24> */
[----:B------:R-:W-:Y:S01]  /*6430*/  UIADD3 UR4, UR60, 0x2c500, URZ ;  /* 0x0002c5003c047890 */ /* 0x000fe2000fffe03f */
[----:B------:R-:W-:-:S03]  /*6440*/  UMOV UR7, 0x40 ;  /* 0x0000004000077882 */ /* 0x000fc60000000000 */
[----:B------:R-:W-:-:S04]  /*6450*/  USHF.R.U32.HI UR4, URZ, 0x4, UR4 ;  /* 0x000000043f047899 */ /* 0x000fc80008011604 */
[----:B------:R-:W-:-:S04]  /*6460*/  ULOP3.LUT UR4, UR4, 0x3fff, URZ, 0xc0, !UPT ;  /* 0x00003fff04047892 */ /* 0x000fc8000f8ec03f */
[----:B------:R-:W-:-:S04]  /*6470*/  ULOP3.LUT UR4, UR4, 0x80000, URZ, 0xfc, !UPT ;  /* 0x0008000004047892 */ /* 0x000fc8000f8efc3f */
[----:B------:R-:W-:Y:S02]  /*6480*/  UIADD3 UR5, UR4, 0x80, URZ ;  /* 0x0000008004057890 */ /* 0x000fe4000fffe03f */
[----:B------:R-:W-:Y:S02]  /*6490*/  UIADD3 UR6, UR4, 0x100, URZ ;  /* 0x0000010004067890 */ /* 0x000fe4000fffe03f */
[----:B------:R-:W-:Y:S01]  /*64a0*/  UMOV UR58, UR4 ;  /* 0x00000004003a7c82 */ /* 0x000fe20008000000 */
[----:B------:R-:W-:Y:S02]  /*64b0*/  UIADD3 UR50, UR4, 0x10, URZ ;  /* 0x0000001004327890 */ /* 0x000fe4000fffe03f */
[----:B------:R-:W-:Y:S01]  /*64c0*/  UMOV UR22, UR5 ;  /* 0x0000000500167c82 */ /* 0x000fe20008000000 */
[----:B------:R-:W-:Y:S01]  /*64d0*/  UIADD3 UR5, UR4, 0x180, URZ ;  /* 0x0000018004057890 */ /* 0x000fe2000fffe03f */
[----:B------:R-:W-:Y:S01]  /*64e0*/  UMOV UR14, UR6 ;  /* 0x00000006000e7c82 */ /* 0x000fe20008000000 */
[----:B------:R-:W-:Y:S01]  /*64f0*/  UIADD3 UR6, UR4, 0x200, URZ ;  /* 0x0000020004067890 */ /* 0x000fe2000fffe03f */
[----:B------:R-:W-:Y:S01]  /*6500*/  UMOV UR8, UR22 ;  /* 0x0000001600087c82 */ /* 0x000fe20008000000 */
[----:B------:R-:W-:-:S03]  /*6510*/  UIADD3 UR54, UR4, 0x190, URZ ;  /* 0x0000019004367890 */ /* 0x000fc6000fffe03f */
[----:B------:R-:W-:Y:S01]  /*6520*/  UMOV UR18, UR5 ;  /* 0x0000000500127c82 */ /* 0x000fe20008000000 */
[----:B------:R-:W-:Y:S02]  /*6530*/  UIADD3 UR5, UR4, 0x90, URZ ;  /* 0x0000009004057890 */ /* 0x000fe4000fffe03f */
[----:B------:R-:W-:Y:S02]  /*6540*/  UIADD3 UR46, UR4, 0x210, URZ ;  /* 0x00000210042e7890 */ /* 0x000fe4000fffe03f */
[----:B------:R-:W-:Y:S02]  /*6550*/  UIADD3 UR30, UR4, 0x20, URZ ;  /* 0x00000020041e7890 */ /* 0x000fe4000fffe03f */
[----:B------:R-:W-:Y:S02]  /*6560*/  UIADD3 UR42, UR4, 0xa0, URZ ;  /* 0x000000a0042a7890 */ /* 0x000fe4000fffe03f */
[----:B------:R-:W-:Y:S02]  /*6570*/  UIADD3 UR38, UR4, 0x120, URZ ;  /* 0x0000012004267890 */ /* 0x000fe4000fffe03f */
[----:B------:R-:W-:-:S02]  /*6580*/  UIADD3 UR34, UR4, 0x1a0, URZ ;  /* 0x000001a004227890 */ /* 0x000fc4000fffe03f */
[----:B------:R-:W-:Y:S01]  /*6590*/  UIADD3 UR26, UR4, 0x220, URZ ;  /* 0x00000220041a7890 */ /* 0x000fe2000fffe03f */
[----:B------:R-:W-:Y:S02]  /*65a0*/  WARPGROUP.DEPBAR.LE gsb0, 0x0 ;  /* 0x00008000000079c5 */ /* 0x000fe40000010000 */
[----:B------:R-:W4:Y:S04]  /*65b0*/  LDS R26, [R29+0x2c300] ;  /* 0x02c300001d1a7984 */ /* 0x000f280000000800 */
[----:B------:R5:W1:Y:S02]  /*65c0*/  LDS R20, [R29+0x2c320] ;  /* 0x02c320001d147984 */ /* 0x000a640000000800 */
[--C-:B-----5:R-:W-:Y:S01]  /*65d0*/  FFMA.FTZ R29, R30, UR61, -R9.reuse ;  /* 0x0000003d1e1d7c23 */ /* 0x120fe20008010809 */
[----:B------:R-:W-:-:S05]  /*65e0*/  FFMA.FTZ R30, R34, UR61, -R9 ;  /* 0x0000003d221e7c23 */ /* 0x000fca0008010809 */
[----:B------:R-:W5:Y:S08]  /*65f0*/  MUFU.EX2 R29, R29 ;  /* 0x0000001d001d7308 */ /* 0x000f700000000800 */
[----:B------:R-:W5:Y:S01]  /*6600*/  MUFU.EX2 R30, R30 ;  /* 0x0000001e001e7308 */ /* 0x000f620000000800 */
[--C-:B----4-:R-:W-:Y:S01]  /*6610*/  FADD.FTZ R9, R44, -R26.reuse ;  /* 0x8000001a2c097221 */ /* 0x110fe20000010000 */
[--C-:B------:R-:W-:Y:S01]  /*6620*/  FADD.FTZ R40, R45, -R26.reuse ;  /* 0x8000001a2d287221 */ /* 0x100fe20000010000 */
[--C-:B------:R-:W-:Y:S01]  /*6630*/  FADD.FTZ R35, R48, -R26.reuse ;  /* 0x8000001a30237221 */ /* 0x100fe20000010000 */
[--C-:B------:R-:W-:Y:S01]  /*6640*/  FADD.FTZ R34, R49, -R26.reuse ;  /* 0x8000001a31227221 */ /* 0x100fe20000010000 */
[--C-:B------:R-:W-:Y:S01]  /*6650*/  FADD.FTZ R33, R52, -R26.reuse ;  /* 0x8000001a34217221 */ /* 0x100fe20000010000 */
[--C-:B------:R-:W-:Y:S01]  /*6660*/  FADD.FTZ R32, R53, -R26.reuse ;  /* 0x8000001a35207221 */ /* 0x100fe20000010000 */
[--C-:B------:R-:W-:Y:S01]  /*6670*/  FADD.FTZ R216, R216, -R26.reuse ;  /* 0x8000001ad8d87221 */ /* 0x100fe20000010000 */
[--C-:B------:R-:W-:Y:S01]  /*6680*/  FADD.FTZ R217, R217, -R26.reuse ;  /* 0x8000001ad9d97221 */ /* 0x100fe20000010000 */
[--C-:B------:R-:W-:Y:S01]  /*6690*/  FADD.FTZ R220, R220, -R26.reuse ;  /* 0x8000001adcdc7221 */ /* 0x100fe20000010000 */
[----:B------:R-:W-:Y:S01]  /*66a0*/  FADD.FTZ R221, R221, -R26 ;  /* 0x8000001adddd7221 */ /* 0x000fe20000010000 */
[--C-:B-1----:R-:W-:Y:S01]  /*66b0*/  FADD.FTZ R26, R47, -R20.reuse ;  /* 0x800000142f1a7221 */ /* 0x102fe20000010000 */
[----:B------:R-:W-:Y:S01]  /*66c0*/  FMUL.FTZ R38, R8, R9 ;  /* 0x0000000908267220 */ /* 0x000fe20000410000 */
[--C-:B------:R-:W-:Y:S01]  /*66d0*/  FADD.FTZ R44, R51, -R20.reuse ;  /* 0x80000014332c7221 */ /* 0x100fe20000010000 */
[C---:B------:R-:W-:Y:S01]  /*66e0*/  F2FP.BF16.F32.PACK_AB R8, R23.reuse, R8 ;  /* 0x000000081708723e */ /* 0x040fe200000010ff */
[----:B------:R-:W-:Y:S01]  /*66f0*/  FMUL.FTZ R39, R23, R40 ;  /* 0x0000002817277220 */ /* 0x000fe20000410000 */
[C---:B------:R-:W-:Y:S01]  /*6700*/  F2FP.BF16.F32.PACK_AB R9, R25.reuse, R24 ;  /* 0x000000181909723e */ /* 0x040fe200000010ff */
[----:B------:R-:W-:Y:S01]  /*6710*/  BAR.SYNC.DEFER_BLOCKING 0x9, 0x100 ;  /* 0x0244000000007b1d */ /* 0x000fe20000010000 */
[----:B------:R-:W-:Y:S01]  /*6720*/  FMUL.FTZ R40, R25, R26 ;  /* 0x0000001a19287220 */ /* 0x000fe20000410000 */
[----:B------:R-:W-:Y:S01]  /*6730*/  FMUL.FTZ R35, R14, R35 ;  /* 0x000000230e237220 */ /* 0x000fe20000410000 */
[----:B------:R-:W-:Y:S01]  /*6740*/  F2FP.BF16.F32.PACK_AB R26, R21, R14 ;  /* 0x0000000e151a723e */ /* 0x000fe200000010ff */
[C---:B--2---:R-:W-:Y:S01]  /*6750*/  FMUL.FTZ R44, R27.reuse, R44 ;  /* 0x0000002c1b2c7220 */ /* 0x044fe20000410000 */
[----:B------:R-:W-:Y:S01]  /*6760*/  F2FP.BF16.F32.PACK_AB R27, R27, R22 ;  /* 0x000000161b1b723e */ /* 0x000fe200000010ff */
[C---:B------:R-:W-:Y:S01]  /*6770*/  FMUL.FTZ R32, R15.reuse, R32 ;  /* 0x000000200f207220 */ /* 0x040fe20000410000 */
[----:B---3--:R-:W-:Y:S01]  /*6780*/  F2FP.BF16.F32.PACK_AB R14, R15, R12 ;  /* 0x0000000c0f0e723e */ /* 0x008fe200000010ff */
[----:B------:R-:W-:Y:S01]  /*6790*/  FMUL.FTZ R217, R10, R217 ;  /* 0x000000d90ad97220 */ /* 0x000fe20000410000 */
[----:B-----5:R-:W-:Y:S01]  /*67a0*/  F2FP.BF16.F32.PACK_AB R15, R29, R28 ;  /* 0x0000001c1d0f723e */ /* 0x020fe200000010ff */
[----:B------:R-:W-:Y:S01]  /*67b0*/  FMUL.FTZ R220, R11, R220 ;  /* 0x000000dc0bdc7220 */ /* 0x000fe20000410000 */
[--C-:B------:R-:W-:Y:S01]  /*67c0*/  FADD.FTZ R47, R50, -R20.reuse ;  /* 0x80000014322f7221 */ /* 0x100fe20000010000 */
[----:B------:R-:W-:Y:S01]  /*67d0*/  FMUL.FTZ R34, R21, R34 ;  /* 0x0000002215227220 */ /* 0x000fe20000410000 */
[--C-:B------:R-:W-:Y:S01]  /*67e0*/  FADD.FTZ R45, R46, -R20.reuse ;  /* 0x800000142e2d7221 */ /* 0x100fe20000010000 */
[----:B------:R-:W-:Y:S01]  /*67f0*/  FADD.FTZ R43, R54, -R20 ;  /* 0x80000014362b7221 */ /* 0x000fe20000010000 */
[----:B------:R-:W-:Y:S01]  /*6800*/  FMUL.FTZ R21, R22, R47 ;  /* 0x0000002f16157220 */ /* 0x000fe20000410000 */
[----:B------:R-:W-:-:S02]  /*6810*/  IMAD R22, R4, 0x2000, R7 ;  /* 0x0000200004167824 */ /* 0x000fc400078e0207 */
[--C-:B------:R-:W-:Y:S01]  /*6820*/  FADD.FTZ R42, R55, -R20.reuse ;  /* 0x80000014372a7221 */ /* 0x100fe20000010000 */
[----:B------:R-:W-:Y:S01]  /*6830*/  FMUL.FTZ R23, R24, R45 ;  /* 0x0000002d18177220 */ /* 0x000fe20000410000 */
[--C-:B------:R-:W-:Y:S01]  /*6840*/  FADD.FTZ R41, R218, -R20.reuse ;  /* 0x80000014da297221 */ /* 0x100fe20000010000 */
[--C-:B------:R-:W-:Y:S01]  /*6850*/  FADD.FTZ R219, R219, -R20.reuse ;  /* 0x80000014dbdb7221 */ /* 0x100fe20000010000 */
[--C-:B------:R-:W-:Y:S01]  /*6860*/  FADD.FTZ R222, R222, -R20.reuse ;  /* 0x80000014dede7221 */ /* 0x100fe20000010000 */
[----:B------:R-:W-:Y:S01]  /*6870*/  FMUL.FTZ R221, R6, R221 ;  /* 0x000000dd06dd7220 */ /* 0x000fe20000410000 */
[----:B------:R-:W-:Y:S01]  /*6880*/  FADD.FTZ R20, R223, -R20 ;  /* 0x80000014df147221 */ /* 0x000fe20000010000 */
[----:B------:R1:W-:Y:S01]  /*6890*/  STSM.16.M88.2 [R0+0x2c500], R8 ;  /* 0x02c5000800007844 */ /* 0x0003e20000000100 */
[----:B------:R-:W-:Y:S01]  /*68a0*/  FMUL.FTZ R33, R12, R33 ;  /* 0x000000210c217220 */ /* 0x000fe20000410000 */
[----:B------:R-:W-:Y:S01]  /*68b0*/  FMUL.FTZ R43, R28, R43 ;  /* 0x0000002b1c2b7220 */ /* 0x000fe20000410000 */
[----:B------:R-:W-:Y:S01]  /*68c0*/  FMUL.FTZ R42, R29, R42 ;  /* 0x0000002a1d2a7220 */ /* 0x000fe20000410000 */
[----:B------:R-:W-:Y:S01]  /*68d0*/  STSM.16.M88.2 [R0+0x2cd00], R26 ;  /* 0x02cd001a00007844 */ /* 0x000fe20000000100 */
[----:B------:R-:W-:Y:S01]  /*68e0*/  F2FP.BF16.F32.PACK_AB R38, R39, R38 ;  /* 0x000000262726723e */ /* 0x000fe200000010ff */
[----:B------:R-:W-:Y:S01]  /*68f0*/  FMUL.FTZ R216, R13, R216 ;  /* 0x000000d80dd87220 */ /* 0x000fe20000410000 */
[----:B------:R-:W-:Y:S01]  /*6900*/  FMUL.FTZ R41, R36, R41 ;  /* 0x0000002924297220 */ /* 0x000fe20000410000 */
[----:B------:R-:W-:Y:S01]  /*6910*/  STSM.16.M88.2 [R0+0x2d500], R14 ;  /* 0x02d5000e00007844 */ /* 0x000fe20000000100 */
[----:B------:R-:W-:Y:S01]  /*6920*/  FMUL.FTZ R12, R37, R219 ;  /* 0x000000db250c7220 */ /* 0x000fe20000410000 */
[----:B------:R-:W-:Y:S01]  /*6930*/  F2FP.BF16.F32.PACK_AB R39, R40, R23 ;  /* 0x000000172827723e */ /* 0x000fe200000010ff */
[----:B------:R-:W-:Y:S01]  /*6940*/  FMUL.FTZ R222, R31, R222 ;  /* 0x000000de1fde7220 */ /* 0x000fe20000410000 */
[----:B-1----:R-:W-:Y:S01]  /*6950*/  F2FP.BF16.F32.PACK_AB R8, R10, R13 ;  /* 0x0000000d0a08723e */ /* 0x002fe200000010ff */
[----:B------:R-:W-:Y:S01]  /*6960*/  FMUL.FTZ R13, R30, R20 ;  /* 0x000000141e0d7220 */ /* 0x000fe20000410000 */
[----:B------:R-:W-:-:S02]  /*6970*/  F2FP.BF16.F32.PACK_AB R9, R37, R36 ;  /* 0x000000242509723e */ /* 0x000fc400000010ff */
[----:B------:R-:W-:Y:S02]  /*6980*/  F2FP.BF16.F32.PACK_AB R10, R6, R11 ;  /* 0x0000000b060a723e */ /* 0x000fe400000010ff */
[----:B------:R-:W-:Y:S01]  /*6990*/  F2FP.BF16.F32.PACK_AB R11, R30, R31 ;  /* 0x0000001f1e0b723e */ /* 0x000fe200000010ff */
[----:B------:R1:W-:Y:S01]  /*69a0*/  STSM.16.M88.2 [R0+0x2dd00], R8 ;  /* 0x02dd000800007844 */ /* 0x0003e20000000100 */
[----:B------:R-:W-:Y:S02]  /*69b0*/  SHF.R.U32.HI R6, RZ, 0x4, R22 ;  /* 0x00000004ff067819 */ /* 0x000fe40000011616 */
[----:B------:R-:W-:Y:S01]  /*69c0*/  F2FP.BF16.F32.PACK_AB R20, R34, R35 ;  /* 0x000000232214723e */ /* 0x000fe200000010ff */
[----:B------:R-:W-:Y:S01]  /*69d0*/  STSM.16.M88.2 [R0+0x2e500], R10 ;  /* 0x02e5000a00007844 */ /* 0x000fe20000000100 */
[----:B------:R-:W-:Y:S02]  /*69e0*/  LOP3.LUT R23, R6, 0x3fff, RZ, 0xc0, !PT ;  /* 0x00003fff06177812 */ /* 0x000fe400078ec0ff */
[----:B------:R-:W-:Y:S01]  /*69f0*/  F2FP.BF16.F32.PACK_AB R21, R44, R21 ;  /* 0x000000152c15723e */ /* 0x000fe200000010ff */
[----:B------:R-:W-:Y:S01]  /*6a00*/  @!PT LDS RZ, [RZ] ;  /* 0x00000000fffff984 */ /* 0x000fe20000000800 */
[----:B------:R-:W-:Y:S01]  /*6a10*/  @!PT LDS RZ, [RZ] ;  /* 0x00000000fffff984 */ /* 0x000fe20000000800 */
[----:B------:R-:W-:Y:S01]  /*6a20*/  @!PT LDS RZ, [RZ] ;  /* 0x00000000fffff984 */ /* 0x000fe20000000800 */
[----:B------:R-:W-:Y:S01]  /*6a30*/  @!PT LDS RZ, [RZ] ;  /* 0x00000000fffff984 */ /* 0x000fe20000000800 */
[----:B------:R2:W-:Y:S06]  /*6a40*/  MEMBAR.ALL.CTA ;  /* 0x0000000000007992 */ /* 0x0005ec0000008000 */
[----:B--2---:R-:W2:Y:S01]  /*6a50*/  FENCE.VIEW.ASYNC.S ;  /* 0x00000000000073c6 */ /* 0x004ea20000000000 */
[----:B------:R-:W-:Y:S01]  /*6a60*/  F2FP.BF16.F32.PACK_AB R32, R32, R33 ;  /* 0x000000212020723e */ /* 0x000fe200000010ff */
[----:B------:R-:W-:Y:S01]  /*6a70*/  VIADD R6, R23, 0x80 ;  /* 0x0000008017067836 */ /* 0x000fe20000000000 */
[----:B------:R-:W-:-:S02]  /*6a80*/  F2FP.BF16.F32.PACK_AB R33, R42, R43 ;  /* 0x0000002b2a21723e */ /* 0x000fc400000010ff */
[----:B------:R-:W-:Y:S02]  /*6a90*/  R2UR UR56, R23 ;  /* 0x00000000173872ca */ /* 0x000fe400000e0000 */
[----:B------:R-:W-:Y:S01]  /*6aa0*/  F2FP.BF16.F32.PACK_AB R40, R217, R216 ;  /* 0x000000d8d928723e */ /* 0x000fe200000010ff */
[----:B------:R-:W-:Y:S01]  /*6ab0*/  VIADD R217, R23, 0x500 ;  /* 0x0000050017d97836 */ /* 0x000fe20000000000 */
[----:B------:R-:W-:Y:S02]  /*6ac0*/  F2FP.BF16.F32.PACK_AB R41, R12, R41 ;  /* 0x000000290c29723e */ /* 0x000fe400000010ff */
[----:B------:R-:W-:Y:S02]  /*6ad0*/  F2FP.BF16.F32.PACK_AB R12, R221, R220 ;  /* 0x000000dcdd0c723e */ /* 0x000fe400000010ff */
[----:B------:R-:W-:Y:S02]  /*6ae0*/  F2FP.BF16.F32.PACK_AB R13, R13, R222 ;  /* 0x000000de0d0d723e */ /* 0x000fe400000010ff */
[----:B------:R-:W-:Y:S01]  /*6af0*/  R2UR UR48, R6 ;  /* 0x00000000063072ca */ /* 0x000fe200000e0000 */
[C---:B------:R-:W-:Y:S01]  /*6b00*/  VIADD R6, R23.reuse, 0x100 ;  /* 0x0000010017067836 */ /* 0x040fe20000000000 */
[----:B-1----:R-:W-:Y:S01]  /*6b10*/  MOV R8, UR31 ;  /* 0x0000001f00087c02 */ /* 0x002fe20008000f00 */
[----:B------:R-:W-:Y:S01]  /*6b20*/  UMOV UR20, UR56 ;  /* 0x0000003800147c82 */ /* 0x000fe20008000000 */
[----:B------:R-:W-:Y:S01]  /*6b30*/  UMOV UR12, UR56 ;  /* 0x00000038000c7c82 */ /* 0x000fe20008000000 */
[----:B------:R-:W-:Y:S01]  /*6b40*/  UMOV UR16, UR56 ;  /* 0x0000003800107c82 */ /* 0x000fe20008000000 */
[----:B------:R-:W-:Y:S01]  /*6b50*/  R2UR UR28, R6 ;  /* 0x00000000061c72ca */ /* 0x000fe200000e0000 */
[----:B------:R-:W-:Y:S01]  /*6b60*/  VIADD R6, R23, 0x180 ;  /* 0x0000018017067836 */ /* 0x000fe20000000000 */
[----:B------:R-:W-:Y:S01]  /*6b70*/  MOV R9, UR30 ;  /* 0x0000001e00097c02 */ /* 0x000fe20008000f00 */
[----:B--2---:R-:W-:Y:S06]  /*6b80*/  BAR.SYNC.DEFER_BLOCKING 0x9, 0x100 ;  /* 0x0244000000007b1d */ /* 0x004fec0000010000 */
[----:B------:R-:W-:Y:S01]  /*6b90*/  UMOV UR52, UR48 ;  /* 0x0000003000347c82 */ /* 0x000fe20008000000 */
[----:B------:R-:W-:-:S03]  /*6ba0*/  UMOV UR44, UR48 ;  /* 0x00000030002c7c82 */ /* 0x000fc60008000000 */
[----:B------:R-:W-:Y:S01]  /*6bb0*/  UMOV UR40, UR28 ;  /* 0x0000001c00287c82 */ /* 0x000fe20008000000 */
[----:B------:R-:W-:Y:S01]  /*6bc0*/  UMOV UR36, UR28 ;  /* 0x0000001c00247c82 */ /* 0x000fe20008000000 */
[----:B------:R-:W-:Y:S01]  /*6bd0*/  UMOV UR32, UR28 ;  /* 0x0000001c00207c82 */ /* 0x000fe20008000000 */
[----:B------:R-:W-:Y:S01]  /*6be0*/  UMOV UR24, UR28 ;  /* 0x0000001c00187c82 */ /* 0x000fe20008000000 */
[----:B------:R-:W-:Y:S04]  /*6bf0*/  STSM.16.M88.2 [R0+0x2ed00], R38 ;  /* 0x02ed002600007844 */ /* 0x000fe80000000100 */
[----:B------:R1:W-:Y:S04]  /*6c00*/  STSM.16.M88.2 [R0+0x2f500], R20 ;  /* 0x02f5001400007844 */ /* 0x0003e80000000100 */
[----:B------:R-:W-:Y:S04]  /*6c10*/  STSM.16.M88.2 [R0+0x2fd00], R32 ;  /* 0x02fd002000007844 */ /* 0x000fe80000000100 */
[----:B------:R2:W-:Y:S04]  /*6c20*/  STSM.16.M88.2 [R0+0x30500], R40 ;  /* 0x0305002800007844 */ /* 0x0005e80000000100 */
[----:B------:R3:W-:Y:S01]  /*6c30*/  STSM.16.M88.2 [R0+0x30d00], R12 ;  /* 0x030d000c00007844 */ /* 0x0007e20000000100 */
[----:B------:R-:W-:-:S06]  /*6c40*/  WARPGROUP.ARRIVE ;  /* 0x00000000000079c5 */ /* 0x000fcc0000000000 */
[----:B------:R-:W-:Y:S03]  /*6c50*/  HGMMA.64x16x16.F32.BF16 R56, gdesc[UR56].tnspA.tnspB, R56, gsb0 ;  /* 0x60200000383879f0 */ /* 0x000fe60008001838 */
[----:B------:R-:W-:Y:S02]  /*6c60*/  WARPGROUP.DEPBAR.LE gsb0, 0x0 ;  /* 0x00008000000079c5 */ /* 0x000fe40000010000 */
[----:B------:R-:W-:-:S06]  /*6c70*/  WARPGROUP.ARRIVE ;  /* 0x00000000000079c5 */ /* 0x000fcc0000000000 */
[----:B------:R-:W-:Y:S01]  /*6c80*/  HGMMA.64x16x16.F32.BF16 R72, gdesc[UR20].tnspA.tnspB, R72, gsb0 ;  /* 0x60200000144879f0 */ /* 0x000fe20008001848 */
[----:B------:R-:W-:Y:S01]  /*6c90*/  UMOV UR20, UR48 ;  /* 0x0000003000147c82 */ /* 0x000fe20008000000 */
[----:B------:R-:W-:Y:S01]  /*6ca0*/  UMOV UR21, UR49 ;  /* 0x0000003100157c82 */ /* 0x000fe20008000000 */
[----:B------:R-:W-:Y:S01]  /*6cb0*/  UMOV UR23, 0x40 ;  /* 0x0000004000177882 */ /* 0x000fe20000000000 */
[----:B------:R-:W-:Y:S02]  /*6cc0*/  WARPGROUP.DEPBAR.LE gsb0, 0x0 ;  /* 0x00008000000079c5 */ /* 0x000fe40000010000 */
[----:B------:R-:W-:-:S06]  /*6cd0*/  WARPGROUP.ARRIVE ;  /* 0x00000000000079c5 */ /* 0x000fcc0000000000 */
[----:B------:R-:W-:Y:S01]  /*6ce0*/  HGMMA.64x16x16.F32.BF16 R88, gdesc[UR12].tnspA.tnspB, R88, gsb0 ;  /* 0x602000000c5879f0 */ /* 0x000fe20008001858 */
[----:B------:R-:W-:Y:S01]  /*6cf0*/  UMOV UR12, UR14 ;  /* 0x0000000e000c7c82 */ /* 0x000fe20008000000 */
[----:B------:R-:W-:Y:S01]  /*6d00*/  UMOV UR13, UR15 ;  /* 0x0000000f000d7c82 */ /* 0x000fe20008000000 */
[----:B------:R-:W-:Y:S01]  /*6d10*/  UMOV UR14, UR18 ;  /* 0x00000012000e7c82 */ /* 0x000fe20008000000 */
[----:B------:R-:W-:Y:S01]  /*6d20*/  UMOV UR15, UR19 ;  /* 0x00000013000f7c82 */ /* 0x000fe20008000000 */
[----:B------:R-:W-:Y:S02]  /*6d30*/  WARPGROUP.DEPBAR.LE gsb0, 0x0 ;  /* 0x00008000000079c5 */ /* 0x000fe40000010000 */
[----:B------:R-:W-:-:S06]  /*6d40*/  WARPGROUP.ARRIVE ;  /* 0x00000000000079c5 */ /* 0x000fcc0000000000 */
[----:B------:R-:W-:Y:S01]  /*6d50*/  HGMMA.64x16x16.F32.BF16 R104, gdesc[UR16].tnspA.tnspB, R104, gsb0 ;  /* 0x60200000106879f0 */ /* 0x000fe20008001868 */
[----:B------:R-:W-:Y:S01]  /*6d60*/  UMOV UR16, UR56 ;  /* 0x0000003800107c82 */ /* 0x000fe20008000000 */
[----:B------:R-:W-:Y:S01]  /*6d70*/  UMOV UR17, UR57 ;  /* 0x0000003900117c82 */ /* 0x000fe20008000000 */
[----:B------:R-:W-:Y:S01]  /*6d80*/  UMOV UR18, UR6 ;  /* 0x0000000600127c82 */ /* 0x000fe20008000000 */
[----:B------:R-:W-:Y:S01]  /*6d90*/  UMOV UR19, 0x40 ;  /* 0x0000004000137882 */ /* 0x000fe20000000000 */
[----:B------:R-:W-:Y:S01]  /*6da0*/  UMOV UR10, UR18 ;  /* 0x00000012000a7c82 */ /* 0x000fe20008000000 */
[----:B------:R-:W-:Y:S01]  /*6db0*/  UMOV UR11, UR19 ;  /* 0x00000013000b7c82 */ /* 0x000fe20008000000 */
[----:B------:R-:W-:Y:S01]  /*6dc0*/  UIADD3 UR6, UR4, 0x110, URZ ;  /* 0x0000011004067890 */ /* 0x000fe2000fffe03f */
[----:B------:R-:W-:-:S06]  /*6dd0*/  UMOV UR57, UR23 ;  /* 0x0000001700397c82 */ /* 0x000fcc0008000000 */
[----:B------:R-:W-:Y:S01]  /*6de0*/  UMOV UR22, UR6 ;  /* 0x0000000600167c82 */ /* 0x000fe20008000000 */
[----:B------:R-:W-:Y:S01]  /*6df0*/  UIADD3 UR6, UR4, 0x230, URZ ;  /* 0x0000023004067890 */ /* 0x000fe2000fffe03f */
        /* <DEDUP_REMOVED lines=8> */
[----:B------:R-:W-:-:S04]  /*6e80*/  UIADD3 UR5, UR60, 0x2ed00, URZ ;  /* 0x0002ed003c057890 */ /* 0x000fc8000fffe03f */
[----:B------:R-:W-:Y:S01]  /*6e90*/  USHF.R.U32.HI UR5, URZ, 0x4, UR5 ;  /* 0x000000043f057899 */ /* 0x000fe20008011605 */
[----:B------:R-:W-:Y:S02]  /*6ea0*/  WARPGROUP.DEPBAR.LE gsb0, 0x0 ;  /* 0x00008000000079c5 */ /* 0x000fe40000010000 */
[----:B------:R-:W-:-:S06]  /*6eb0*/  WARPGROUP.ARRIVE ;  /* 0x00000000000079c5 */ /* 0x000fcc0000000000 */
[----:B------:R-:W-:Y:S01]  /*6ec0*/  HGMMA.64x16x16.F32.BF16 R56, gdesc[UR48].tnspA.tnspB, R56, gsb0 ;  /* 0x60200000303879f0 */ /* 0x000fe20008001838 */
[----:B------:R-:W-:Y:S01]  /*6ed0*/  UMOV UR48, UR10 ;  /* 0x0000000a00307c82 */ /* 0x000fe20008000000 */
[----:B------:R-:W-:Y:S01]  /*6ee0*/  UIADD3 UR10, UR4, 0xb0, URZ ;  /* 0x000000b0040a7890 */ /* 0x000fe2000fffe03f */
[----:B------:R-:W-:Y:S01]  /*6ef0*/  UMOV UR49, UR11 ;  /* 0x0000000b00317c82 */ /* 0x000fe20008000000 */
[----:B------:R-:W-:Y:S01]  /*6f00*/  UMOV UR11, 0x40 ;  /* 0x00000040000b7882 */ /* 0x000fe20000000000 */
        /* <DEDUP_REMOVED lines=10> */
[----:B------:R-:W-:Y:S01]  /*6fb0*/  UIADD3 UR22, UR4, 0x130, URZ ;  /* 0x0000013004167890 */ /* 0x000fe2000fffe03f */
[----:B------:R-:W-:Y:S01]  /*6fc0*/  UMOV UR23, 0x40 ;  /* 0x0000004000177882 */ /* 0x000fe20000000000 */
[----:B------:R-:W-:Y:S02]  /*6fd0*/  WARPGROUP.DEPBAR.LE gsb0, 0x0 ;  /* 0x00008000000079c5 */ /* 0x000fe40000010000 */
[----:B------:R-:W-:-:S06]  /*6fe0*/  WARPGROUP.ARRIVE ;  /* 0x00000000000079c5 */ /* 0x000fcc0000000000 */
[----:B------:R-:W-:Y:S01]  /*6ff0*/  HGMMA.64x16x16.F32.BF16 R104, gdesc[UR52].tnspA.tnspB, R104, gsb0 ;  /* 0x60200000346879f0 */ /* 0x000fe20008001868 */
[----:B------:R-:W-:Y:S01]  /*7000*/  UMOV UR52, UR16 ;  /* 0x0000001000347c82 */ /* 0x000fe20008000000 */
[----:B------:R-:W-:Y:S01]  /*7010*/  UMOV UR53, UR17 ;  /* 0x0000001100357c82 */ /* 0x000fe20008000000 */
        /* <DEDUP_REMOVED lines=10> */
[----:B------:R-:W-:Y:S01]  /*70c0*/  UMOV UR29, 0x40000040 ;  /* 0x40000040001d7882 */ /* 0x000fe20000000000 */
[----:B------:R-:W-:Y:S02]  /*70d0*/  UMOV UR31, 0x8 ;  /* 0x00000008001f7882 */ /* 0x000fe40000000000 */
[----:B-1----:R-:W-:Y:S01]  /*70e0*/  IMAD.U32 R21, RZ, RZ, UR31 ;  /* 0x0000001fff157e24 */ /* 0x002fe2000f8e00ff */
[----:B------:R-:W-:Y:S02]  /*70f0*/  WARPGROUP.DEPBAR.LE gsb0, 0x0 ;  /* 0x00008000000079c5 */ /* 0x000fe40000010000 */
[----:B------:R-:W-:-:S06]  /*7100*/  WARPGROUP.ARRIVE ;  /* 0x00000000000079c5 */ /* 0x000fcc0000000000 */
[----:B------:R-:W-:Y:S01]  /*7110*/  HGMMA.64x16x16.F32.BF16 R72, gdesc[UR40].tnspA.tnspB, R72, gsb0 ;  /* 0x60200000284879f0 */ /* 0x000fe20008001848 */
[----:B------:R-:W-:Y:S01]  /*7120*/  UMOV UR40, UR12 ;  /* 0x0000000c00287c82 */ /* 0x000fe20008000000 */
[----:B------:R-:W-:Y:S01]  /*7130*/  R2UR UR12, R6 ;  /* 0x00000000060c72ca */ /* 0x000fe200000e0000 */
[----:B------:R-:W-:Y:S01]  /*7140*/  UMOV UR41, UR13 ;  /* 0x0000000d00297c82 */ /* 0x000fe20008000000 */
[----:B------:R-:W-:Y:S01]  /*7150*/  UMOV UR13, 0x40000040 ;  /* 0x40000040000d7882 */ /* 0x000fe20000000000 */
[----:B------:R-:W-:Y:S01]  /*7160*/  VIADD R6, R5, 0x80 ;  /* 0x0000008005067836 */ /* 0x000fe20000000000 */
[----:B------:R-:W-:Y:S01]  /*7170*/  UMOV UR21, UR13 ;  /* 0x0000000d00157c82 */ /* 0x000fe20008000000 */
[----:B------:R-:W-:-:S08]  /*7180*/  UMOV UR17, UR13 ;  /* 0x0000000d00117c82 */ /* 0x000fd00008000000 */
        /* <DEDUP_REMOVED lines=23> */
[----:B------:R-:W-:Y:S01]  /*7300*/  UMOV UR57, 0x40000040 ;  /* 0x4000004000397882 */ /* 0x000fe20000000000 */
[----:B------:R-:W-:-:S02]  /*7310*/  WARPGROUP.DEPBAR.LE gsb0, 0x0 ;  /* 0x00008000000079c5 */ /* 0x000fc40000010000 */
[----:B------:R-:W-:-:S06]  /*7320*/  WARPGROUP.ARRIVE ;  /* 0x00000000000079c5 */ /* 0x000fcc0000000000 */
[----:B------:R-:W-:Y:S01]  /*7330*/  HGMMA.64x16x16.F32.BF16 R120, gdesc[UR24].tnspA.tnspB, R120, gsb0 ;  /* 0x60200000187879f0 */ /* 0x000fe20008001878 */
[----:B------:R-:W-:Y:S01]  /*7340*/  ULOP3.LUT UR25, UR5, 0x3fff, URZ, 0xc0, !UPT ;  /* 0x00003fff05197892 */ /* 0x000fe2000f8ec03f */
[----:B------:R-:W-:-:S03]  /*7350*/  R2UR UR5, R5 ;  /* 0x00000000050572ca */ /* 0x000fc600000e0000 */
[----:B------:R-:W-:-:S07]  /*7360*/  ULOP3.LUT UR24, UR25, 0x400000, URZ, 0xfc, !UPT ;  /* 0x0040000019187892 */ /* 0x000fce000f8efc3f */
[----:B------:R-:W-:Y:S02]  /*7370*/  UMOV UR30, UR24 ;  /* 0x00000018001e7c82 */ /* 0x000fe40008000000 */
[----:B------:R-:W-:Y:S01]  /*7380*/  IMAD.U32 R20, RZ, RZ, UR30 ;  /* 0x0000001eff147e24 */ /* 0x000fe2000f8e00ff */
[----:B------:R-:W-:Y:S01]  /*7390*/  UMOV UR28, UR5 ;  /* 0x00000005001c7c82 */ /* 0x000fe20008000000 */
[----:B------:R-:W-:Y:S01]  /*73a0*/  UMOV UR5, UR13 ;  /* 0x0000000d00057c82 */ /* 0x000fe20008000000 */
[----:B------:R-:W-:Y:S02]  /*73b0*/  WARPGROUP.DEPBAR.LE gsb0, 0x0 ;  /* 0x00008000000079c5 */ /* 0x000fe40000010000 */
[----:B------:R-:W-:-:S06]  /*73c0*/  WARPGROUP.ARRIVE ;  /* 0x00000000000079c5 */ /* 0x000fcc0000000000 */
[----:B------:R-:W-:Y:S03]  /*73d0*/  HGMMA.64x16x16.F32.BF16 R56, gdesc[UR12].tnspA.tnspB, R56, gsb0 ;  /* 0x602000000c3879f0 */ /* 0x000fe60008001838 */
[----:B------:R-:W-:Y:S02]  /*73e0*/  WARPGROUP.DEPBAR.LE gsb0, 0x0 ;  /* 0x00008000000079c5 */ /* 0x000fe40000010000 */
[----:B------:R-:W-:-:S06]  /*73f0*/  WARPGROUP.ARRIVE ;  /* 0x00000000000079c5 */ /* 0x000fcc0000000000 */
[----:B------:R-:W-:Y:S01]  /*7400*/  HGMMA.64x16x16.F32.BF16 R72, gdesc[UR8].tnspA.tnspB, R72, gsb0 ;  /* 0x60200000084879f0 */ /* 0x000fe20008001848 */
[----:B------:R-:W-:Y:S01]  /*7410*/  UMOV UR13, 0x40000040 ;  /* 0x40000040000d7882 */ /* 0x000fe20000000000 */
[----:B------:R-:W-:Y:S01]  /*7420*/  ULDC.64 UR8, c[0x0][0x208] ;  /* 0x0000820000087ab9 */ /* 0x000fe20000000a00 */
[----:B------:R-:W-:Y:S02]  /*7430*/  WARPGROUP.DEPBAR.LE gsb0, 0x0 ;  /* 0x00008000000079c5 */ /* 0x000fe40000010000 */
[----:B------:R-:W-:-:S06]  /*7440*/  WARPGROUP.ARRIVE ;  /* 0x00000000000079c5 */ /* 0x000fcc0000000000 */
[----:B------:R-:W-:Y:S03]  /*7450*/  HGMMA.64x16x16.F32.BF16 R88, gdesc[UR20].tnspA.tnspB, R88, gsb0 ;  /* 0x60200000145879f0 */ /* 0x000fe60008001858 */
[----:B------:R-:W-:Y:S02]  /*7460*/  WARPGROUP.DEPBAR.LE gsb0, 0x0 ;  /* 0x00008000000079c5 */ /* 0x000fe40000010000 */
[----:B------:R-:W-:-:S06]  /*7470*/  WARPGROUP.ARRIVE ;  /* 0x00000000000079c5 */ /* 0x000fcc0000000000 */
[----:B------:R-:W-:Y:S03]  /*7480*/  HGMMA.64x16x16.F32.BF16 R104, gdesc[UR16].tnspA.tnspB, R104, gsb0 ;  /* 0x60200000106879f0 */ /* 0x000fe60008001868 */
[----:B------:R-:W-:Y:S02]  /*7490*/  WARPGROUP.DEPBAR.LE gsb0, 0x0 ;  /* 0x00008000000079c5 */ /* 0x000fe40000010000 */
[----:B------:R-:W-:-:S06]  /*74a0*/  WARPGROUP.ARRIVE ;  /* 0x00000000000079c5 */ /* 0x000fcc0000000000 */
[----:B------:R-:W-:Y:S01]  /*74b0*/  HGMMA.64x16x16.F32.BF16 R120, gdesc[UR4].tnspA.tnspB, R120, gsb0 ;  /* 0x60200000047879f0 */ /* 0x000fe20008001878 */
[----:B------:R-:W-:Y:S01]  /*74c0*/  R2UR UR5, R6 ;  /* 0x00000000060572ca */ /* 0x000fe200000e0000 */
[----:B------:R-:W-:Y:S01]  /*74d0*/  UIADD3 UR4, UR24, 0x80, URZ ;  /* 0x0000008018047890 */ /* 0x000fe2000fffe03f */
[----:B------:R-:W-:Y:S01]  /*74e0*/  VIADD R6, R5, 0x100 ;  /* 0x0000010005067836 */ /* 0x000fe20000000000 */
[----:B------:R-:W-:Y:S02]  /*74f0*/  WARPGROUP.DEPBAR.LE gsb0, 0x0 ;  /* 0x00008000000079c5 */ /* 0x000fe40000010000 */
[----:B------:R-:W-:Y:S01]  /*7500*/  @!PT LDS RZ, [RZ] ;  /* 0x00000000fffff984 */ /* 0x000fe20000000800 */
[----:B------:R-:W-:Y:S01]  /*7510*/  @!PT LDS RZ, [RZ] ;  /* 0x00000000fffff984 */ /* 0x000fe20000000800 */
[----:B------:R-:W-:Y:S01]  /*7520*/  @!PT LDS RZ, [RZ] ;  /* 0x00000000fffff984 */ /* 0x000fe20000000800 */
[----:B------:R-:W-:Y:S01]  /*7530*/  @!PT LDS RZ, [RZ] ;  /* 0x00000000fffff984 */ /* 0x000fe20000000800 */
[----:B------:R1:W-:Y:S06]  /*7540*/  MEMBAR.ALL.CTA ;  /* 0x0000000000007992 */ /* 0x0003ec0000008000 */
[----:B-1----:R-:W1:Y:S02]  /*7550*/  FENCE.VIEW.ASYNC.S ;  /* 0x00000000000073c6 */ /* 0x002e640000000000 */
[----:B-1----:R-:W-:Y:S06]  /*7560*/  BAR.SYNC.DEFER_BLOCKING 0x9, 0x100 ;  /* 0x0244000000007b1d */ /* 0x002fec0000010000 */
[----:B--2---:R-:W-:-:S06]  /*7570*/  WARPGROUP.ARRIVE ;  /* 0x00000000000079c5 */ /* 0x004fcc0000000000 */
[----:B------:R-:W-:Y:S01]  /*7580*/  HGMMA.64x64x16.F32.BF16 R24, gdesc[UR28].tnspA, RZ, !UPT, gsb0 ;  /* 0x20e000001c1879f0 */ /* 0x000fe2000c0018ff */
[----:B------:R-:W-:Y:S01]  /*7590*/  UMOV UR28, UR5 ;  /* 0x00000005001c7c82 */ /* 0x000fe20008000000 */
[----:B------:R-:W-:Y:S01]  /*75a0*/  UMOV UR29, 0x40000040 ;  /* 0x40000040001d7882 */ /* 0x000fe20000000000 */
[----:B------:R-:W-:Y:S01]  /*75b0*/  UMOV UR30, UR4 ;  /* 0x00000004001e7c82 */ /* 0x000fe20008000000 */
[----:B------:R-:W-:Y:S01]  /*75c0*/  UMOV UR31, 0x8 ;  /* 0x00000008001f7882 */ /* 0x000fe20000000000 */
[----:B------:R-:W-:Y:S01]  /*75d0*/  R2UR UR5, R6 ;  /* 0x00000000060572ca */ /* 0x000fe200000e0000 */
[----:B------:R-:W-:Y:S01]  /*75e0*/  UIADD3 UR4, UR24, 0x100, URZ ;  /* 0x0000010018047890 */ /* 0x000fe2000fffe03f */
[----:B------:R-:W-:Y:S02]  /*75f0*/  IMAD.U32 R14, RZ, RZ, UR30 ;  /* 0x0000001eff0e7e24 */ /* 0x000fe4000f8e00ff */
[----:B------:R-:W-:Y:S02]  /*7600*/  IMAD.U32 R15, RZ, RZ, UR31 ;  /* 0x0000001fff0f7e24 */ /* 0x000fe4000f8e00ff */
[----:B------:R-:W-:Y:S01]  /*7610*/  VIADD R6, R5, 0x180 ;  /* 0x0000018005067836 */ /* 0x000fe20000000000 */
[----:B------:R-:W-:-:S02]  /*7620*/  WARPGROUP.DEPBAR.LE gsb0, 0x0 ;  /* 0x00008000000079c5 */ /* 0x000fc40000010000 */
[----:B------:R-:W-:-:S06]  /*7630*/  WARPGROUP.ARRIVE ;  /* 0x00000000000079c5 */ /* 0x000fcc0000000000 */
[----:B------:R-:W-:Y:S01]  /*7640*/  HGMMA.64x64x16.F32.BF16 R24, gdesc[UR28].tnspA, R24, gsb0 ;  /* 0x20e000001c1879f0 */ /* 0x000fe20008001818 */
[----:B------:R-:W-:Y:S01]  /*7650*/  UMOV UR28, UR5 ;  /* 0x00000005001c7c82 */ /* 0x000fe20008000000 */
[----:B------:R-:W-:Y:S01]  /*7660*/  UMOV UR29, 0x40000040 ;  /* 0x40000040001d7882 */ /* 0x000fe20000000000 */
[----:B------:R-:W-:Y:S01]  /*7670*/  UMOV UR30, UR4 ;  /* 0x00000004001e7c82 */ /* 0x000fe20008000000 */
[----:B------:R-:W-:Y:S01]  /*7680*/  UMOV UR31, 0x8 ;  /* 0x00000008001f7882 */ /* 0x000fe20000000000 */
[----:B------:R-:W-:Y:S01]  /*7690*/  R2UR UR5, R6 ;  /* 0x00000000060572ca */ /* 0x000fe200000e0000 */
[----:B------:R-:W-:Y:S01]  /*76a0*/  UIADD3 UR4, UR24, 0x180, URZ ;  /* 0x0000018018047890 */ /* 0x000fe2000fffe03f */
[----:B---3--:R-:W-:Y:S02]  /*76b0*/  IMAD.U32 R12, RZ, RZ, UR30 ;  /* 0x0000001eff0c7e24 */ /* 0x008fe4000f8e00ff */
        /* <DEDUP_REMOVED lines=13> */
[----:B------:R-:W-:-:S05]  /*7790*/  VIADD R6, R23, 0x400 ;  /* 0x0000040017067836 */ /* 0x000fca0000000000 */
[----:B------:R-:W-:Y:S01]  /*77a0*/  R2UR UR56, R6 ;  /* 0x00000000063872ca */ /* 0x000fe200000e0000 */
[----:B------:R-:W-:Y:S02]  /*77b0*/  WARPGROUP.DEPBAR.LE gsb0, 0x0 ;  /* 0x00008000000079c5 */ /* 0x000fe40000010000 */
[----:B------:R-:W-:-:S06]  /*77c0*/  WARPGROUP.ARRIVE ;  /* 0x00000000000079c5 */ /* 0x000fcc0000000000 */
[----:B------:R-:W-:Y:S01]  /*77d0*/  HGMMA.64x64x16.F32.BF16 R24, gdesc[UR28].tnspA, R24, gsb0 ;  /* 0x20e000001c1879f0 */ /* 0x000fe20008001818 */
[----:B------:R-:W-:Y:S01]  /*77e0*/  UMOV UR28, UR5 ;  /* 0x00000005001c7c82 */ /* 0x000fe20008000000 */
[----:B------:R-:W-:Y:S01]  /*77f0*/  UMOV UR29, 0x40000040 ;  /* 0x40000040001d7882 */ /* 0x000fe20000000000 */
[----:B------:R-:W-:Y:S01]  /*7800*/  UMOV UR30, UR4 ;  /* 0x00000004001e7c82 */ /* 0x000fe20008000000 */
[----:B------:R-:W-:Y:S01]  /*7810*/  UMOV UR31, 0x8 ;  /* 0x00000008001f7882 */ /* 0x000fe20000000000 */
[----:B------:R-:W-:Y:S01]  /*7820*/  IMAD.U32 R6, RZ, RZ, UR30 ;  /* 0x0000001eff067e24 */ /* 0x000fe2000f8e00ff */
[----:B------:R-:W-:Y:S01]  /*7830*/  ULDC.64 UR4, c[0x0][0x2c0] ;  /* 0x0000b00000047ab9 */ /* 0x000fe20000000a00 */
[----:B------:R-:W-:Y:S01]  /*7840*/  IMAD.U32 R7, RZ, RZ, UR31 ;  /* 0x0000001fff077e24 */ /* 0x000fe2000f8e00ff */
[----:B------:R-:W-:Y:S02]  /*7850*/  WARPGROUP.DEPBAR.LE gsb0, 0x0 ;  /* 0x00008000000079c5 */ /* 0x000fe40000010000 */
[----:B------:R-:W-:-:S06]  /*7860*/  WARPGROUP.ARRIVE ;  /* 0x00000000000079c5 */ /* 0x000fcc0000000000 */
[----:B------:R-:W-:Y:S01]  /*7870*/  HGMMA.64x64x16.F32.BF16 R24, gdesc[UR28].tnspA, R24, gsb0 ;  /* 0x20e000001c1879f0 */ /* 0x000fe20008001818 */
[----:B------:R-:W-:Y:S01]  /*7880*/  R2UR UR31, R8 ;  /* 0x00000000081f72ca */ /* 0x000fe200000e0000 */
[----:B------:R-:W-:Y:S01]  /*7890*/  VIADD R8, R23, 0x480 ;  /* 0x0000048017087836 */ /* 0x000fe20000000000 */
[----:B------:R-:W-:Y:S02]  /*78a0*/  R2UR UR30, R9 ;  /* 0x00000000091e72ca */ /* 0x000fe400000e0000 */
[----:B------:R-:W-:Y:S01]  /*78b0*/  R2UR UR28, R217 ;  /* 0x00000000d91c72ca */ /* 0x000fe200000e0000 */
[----:B------:R-:W-:Y:S02]  /*78c0*/  WARPGROUP.DEPBAR.LE gsb0, 0x0 ;  /* 0x00008000000079c5 */ /* 0x000fe40000010000 */
[----:B------:R-:W-:Y:S01]  /*78d0*/  WARPGROUP.ARRIVE ;  /* 0x00000000000079c5 */ /* 0x000fe20000000000 */
[----:B------:R-:W-:Y:S01]  /*78e0*/  UMOV UR29, 0x40000040 ;  /* 0x40000040001d7882 */ /* 0x000fe20000000000 */
[----:B------:R-:W-:-:S02]  /*78f0*/  VIADD R23, R23, 0x580 ;  /* 0x0000058017177836 */ /* 0x000fc40000000000 */
[----:B------:R-:W-:Y:S02]  /*7900*/  IMAD.SHL.U32 R9, R16, 0x4000, RZ ;  /* 0x0000400010097824 */ /* 0x000fe400078e00ff */
[----:B------:R-:W-:Y:S01]  /*7910*/  HGMMA.64x16x16.F32.BF16 R64, gdesc[UR56].tnspA.tnspB, R64, gsb0 ;  /* 0x60200000384079f0 */ /* 0x000fe20008001840 */
[----:B------:R-:W-:Y:S01]  /*7920*/  UMOV UR58, UR32 ;  /* 0x00000020003a7c82 */ /* 0x000fe20008000000 */
[----:B------:R-:W-:Y:S01]  /*7930*/  UMOV UR59, UR33 ;  /* 0x00000021003b7c82 */ /* 0x000fe20008000000 */
[----:B------:R-:W-:Y:S02]  /*7940*/  R2UR UR12, R23 ;  /* 0x00000000170c72ca */ /* 0x000fe400000e0000 */
[C---:B------:R-:W-:Y:S01]  /*7950*/  IADD3 R216, P1, R9.reuse, R230, RZ ;  /* 0x000000e609d87210 */ /* 0x040fe20007f3e0ff */
[----:B------:R-:W-:Y:S02]  /*7960*/  WARPGROUP.DEPBAR.LE gsb0, 0x0 ;  /* 0x00008000000079c5 */ /* 0x000fe40000010000 */
[----:B------:R-:W-:Y:S01]  /*7970*/  WARPGROUP.ARRIVE ;  /* 0x00000000000079c5 */ /* 0x000fe20000000000 */
[----:B------:R-:W-:Y:S01]  /*7980*/  UMOV UR32, UR28 ;  /* 0x0000001c00207c82 */ /* 0x000fe20008000000 */
[----:B------:R-:W-:Y:S01]  /*7990*/  UMOV UR33, UR29 ;  /* 0x0000001d00217c82 */ /* 0x000fe20008000000 */
[----:B------:R-:W-:-:S03]  /*79a0*/  LEA.HI.X.SX32 R9, R9, R232, 0x1, P1 ;  /* 0x000000e809097211 */ /* 0x000fc600008f0eff */
[----:B------:R-:W-:Y:S01]  /*79b0*/  HGMMA.64x16x16.F32.BF16 R80, gdesc[UR56].tnspA.tnspB, R80, gsb0 ;  /* 0x60200000385079f0 */ /* 0x000fe20008001850 */
[----:B------:R-:W-:Y:S01]  /*79c0*/  UMOV UR58, UR36 ;  /* 0x00000024003a7c82 */ /* 0x000fe20008000000 */
[----:B------:R-:W-:Y:S01]  /*79d0*/  UMOV UR59, UR37 ;  /* 0x00000025003b7c82 */ /* 0x000fe20008000000 */
        /* <DEDUP_REMOVED lines=10> */
[----:B------:R-:W-:Y:S01]  /*7a80*/  R2UR UR48, R8 ;  /* 0x00000000083072ca */ /* 0x000fe200000e0000 */
[----:B------:R-:W-:Y:S01]  /*7a90*/  UMOV UR49, 0x40000040 ;  /* 0x4000004000317882 */ /* 0x000fe20000000000 */
[----:B------:R-:W-:Y:S01]  /*7aa0*/  UMOV UR40, UR28 ;  /* 0x0000001c00287c82 */ /* 0x000fe20008000000 */
[----:B------:R-:W-:Y:S01]  /*7ab0*/  UMOV UR41, UR29 ;  /* 0x0000001d00297c82 */ /* 0x000fe20008000000 */
[----:B------:R-:W-:Y:S01]  /*7ac0*/  UMOV UR36, UR28 ;  /* 0x0000001c00247c82 */ /* 0x000fe20008000000 */
[----:B------:R-:W-:Y:S01]  /*7ad0*/  UMOV UR37, UR29 ;  /* 0x0000001d00257c82 */ /* 0x000fe20008000000 */
[----:B------:R-:W-:-:S04]  /*7ae0*/  LEA R8, P1, R216, UR4, 0x2 ;  /* 0x00000004d8087c11 */ /* 0x000fc8000f8210ff */
[----:B------:R-:W-:-:S05]  /*7af0*/  LEA.HI.X R9, R216, UR5, R9, 0x2, P1 ;  /* 0x00000005d8097c11 */ /* 0x000fca00088f1409 */
[----:B------:R1:W-:Y:S04]  /*7b00*/  REDG.E.ADD.F32x4.FTZ.RN.STRONG.GPU desc[UR8][R8.64], R24 ;  /* 0x00000018080079a6 */ /* 0x0003e8000c10f788 */
[----:B------:R2:W-:Y:S04]  /*7b10*/  REDG.E.ADD.F32x4.FTZ.RN.STRONG.GPU desc[UR8][R8.64+0x800], R28 ;  /* 0x0008001c080079a6 */ /* 0x0005e8000c10f788 */
[----:B------:R2:W-:Y:S04]  /*7b20*/  REDG.E.ADD.F32x4.FTZ.RN.STRONG.GPU desc[UR8][R8.64+0x1000], R32 ;  /* 0x00100020080079a6 */ /* 0x0005e8000c10f788 */
[----:B------:R2:W-:Y:S04]  /*7b30*/  REDG.E.ADD.F32x4.FTZ.RN.STRONG.GPU desc[UR8][R8.64+0x1800], R36 ;  /* 0x00180024080079a6 */ /* 0x0005e8000c10f788 */
[----:B------:R2:W-:Y:S04]  /*7b40*/  REDG.E.ADD.F32x4.FTZ.RN.STRONG.GPU desc[UR8][R8.64+0x2000], R40 ;  /* 0x00200028080079a6 */ /* 0x0005e8000c10f788 */
[----:B------:R2:W-:Y:S04]  /*7b50*/  REDG.E.ADD.F32x4.FTZ.RN.STRONG.GPU desc[UR8][R8.64+0x2800], R44 ;  /* 0x0028002c080079a6 */ /* 0x0005e8000c10f788 */
[----:B------:R2:W-:Y:S04]  /*7b60*/  REDG.E.ADD.F32x4.FTZ.RN.STRONG.GPU desc[UR8][R8.64+0x3000], R48 ;  /* 0x00300030080079a6 */ /* 0x0005e8000c10f788 */
[----:B------:R2:W-:Y:S01]  /*7b70*/  REDG.E.ADD.F32x4.FTZ.RN.STRONG.GPU desc[UR8][R8.64+0x3800], R52 ;  /* 0x00380034080079a6 */ /* 0x0005e2000c10f788 */
[----:B------:R-:W-:-:S02]  /*7b80*/  WARPGROUP.DEPBAR.LE gsb0, 0x0 ;  /* 0x00008000000079c5 */ /* 0x000fc40000010000 */
[----:B------:R-:W-:-:S06]  /*7b90*/  WARPGROUP.ARRIVE ;  /* 0x00000000000079c5 */ /* 0x000fcc0000000000 */
[----:B------:R-:W-:Y:S03]  /*7ba0*/  HGMMA.64x16x16.F32.BF16 R128, gdesc[UR56].tnspA.tnspB, R128, gsb0 ;  /* 0x60200000388079f0 */ /* 0x000fe60008001880 */
        /* <DEDUP_REMOVED lines=60> */
[----:B------:R-:W-:-:S05]  /*7f70*/  VIADD R22, R22, 0xffff0000 ;  /* 0xffff000016167836 */ /* 0x000fca0000000000 */
[----:B------:R-:W-:Y:S01]  /*7f80*/  SHF.R.U32.HI R22, RZ, 0x4, R22 ;  /* 0x00000004ff167819 */ /* 0x000fe20000011616 */
[----:B------:R-:W-:Y:S02]  /*7f90*/  WARPGROUP.DEPBAR.LE gsb0, 0x0 ;  /* 0x00008000000079c5 */ /* 0x000fe40000010000 */
[----:B------:R-:W-:-:S06]  /*7fa0*/  WARPGROUP.ARRIVE ;  /* 0x00000000000079c5 */ /* 0x000fcc0000000000 */
[----:B------:R-:W-:Y:S01]  /*7fb0*/  HGMMA.64x16x16.F32.BF16 R128, gdesc[UR4].tnspA.tnspB, R128, gsb0 ;  /* 0x60200000048079f0 */ /* 0x000fe20008001880 */
[----:B------:R-:W-:-:S05]  /*7fc0*/  LOP3.LUT R22, R22, 0x3fff, RZ, 0xc0, !PT ;  /* 0x00003fff16167812 */ /* 0x000fca00078ec0ff */
[----:B------:R-:W-:Y:S01]  /*7fd0*/  IMAD R235, R3, 0x800, R22 ;  /* 0x0000080003eb7824 */ /* 0x000fe200078e0216 */
[----:B------:R-:W-:-:S04]  /*7fe0*/  ULOP3.LUT UR8, UR25, 0x80000, URZ, 0xfc, !UPT ;  /* 0x0008000019087892 */ /* 0x000fc8000f8efc3f */
[----:B------:R-:W-:Y:S01]  /*7ff0*/  R2UR UR52, R235 ;  /* 0x00000000eb3472ca */ /* 0x000fe200000e0000 */
[----:B------:R-:W-:Y:S01]  /*8000*/  UMOV UR53, 0x40000040 ;  /* 0x4000004000357882 */ /* 0x000fe20000000000 */
[----:B------:R-:W-:Y:S01]  /*8010*/  UMOV UR55, 0x40 ;  /* 0x0000004000377882 */ /* 0x000fe20000000000 */
[----:B------:R-:W-:Y:S01]  /*8020*/  UMOV UR54, UR8 ;  /* 0x0000000800367c82 */ /* 0x000fe20008000000 */
[----:B------:R-:W-:Y:S02]  /*8030*/  WARPGROUP.DEPBAR.LE gsb0, 0x0 ;  /* 0x00008000000079c5 */ /* 0x000fe40000010000 */
[----:B------:R-:W-:-:S07]  /*8040*/  WARPGROUP.ARRIVE ;  /* 0x00000000000079c5 */ /* 0x000fce0000000000 */
[----:B------:R-:W-:Y:S01]  /*8050*/  HGMMA.64x16x16.F32.BF16 R136, gdesc[UR52].tnspA.tnspB, R136, gsb0 ;  /* 0x60200000348879f0 */ /* 0x000fe20008001888 */
[----:B------:R-:W-:Y:S01]  /*8060*/  UIADD3 UR9, UR8, 0x80, URZ ;  /* 0x0000008008097890 */ /* 0x000fe2000fffe03f */
[----:B------:R-:W-:Y:S01]  /*8070*/  UMOV UR44, UR52 ;  /* 0x00000034002c7c82 */ /* 0x000fe20008000000 */
[----:B------:R-:W-:Y:S01]  /*8080*/  UMOV UR45, UR53 ;  /* 0x00000035002d7c82 */ /* 0x000fe20008000000 */
[----:B------:R-:W-:-:S04]  /*8090*/  UMOV UR47, 0x40 ;  /* 0x00000040002f7882 */ /* 0x000fc80000000000 */
[----:B------:R-:W-:Y:S01]  /*80a0*/  UMOV UR46, UR9 ;  /* 0x00000009002e7c82 */ /* 0x000fe20008000000 */
[----:B------:R-:W-:Y:S02]  /*80b0*/  WARPGROUP.DEPBAR.LE gsb0, 0x0 ;  /* 0x00008000000079c5 */ /* 0x000fe40000010000 */
[----:B------:R-:W-:-:S06]  /*80c0*/  WARPGROUP.ARRIVE ;  /* 0x00000000000079c5 */ /* 0x000fcc0000000000 */
        /* <DEDUP_REMOVED lines=10> */
[----:B------:R-:W-:Y:S01]  /*8170*/  IMAD.U32 R216, RZ, RZ, UR14 ;  /* 0x0000000effd87e24 */ /* 0x000fe2000f8e00ff */
[----:B------:R-:W-:Y:S01]  /*8180*/  UMOV UR12, UR52 ;  /* 0x00000034000c7c82 */ /* 0x000fe20008000000 */
[----:B------:R-:W-:Y:S01]  /*8190*/  IMAD.U32 R217, RZ, RZ, UR15 ;  /* 0x0000000fffd97e24 */ /* 0x000fe2000f8e00ff */
[----:B------:R-:W-:Y:S01]  /*81a0*/  UMOV UR13, UR53 ;  /* 0x00000035000d7c82 */ /* 0x000fe20008000000 */
[----:B------:R-:W-:Y:S02]  /*81b0*/  UMOV UR15, 0x40 ;  /* 0x00000040000f7882 */ /* 0x000fe40000000000 */
        /* <DEDUP_REMOVED lines=14> */
[----:B-1----:R-:W-:Y:S02]  /*82a0*/  VIADD R24, R235, 0x80 ;  /* 0x00000080eb187836 */ /* 0x002fe40000000000 */
[----:B------:R-:W-:-:S03]  /*82b0*/  IMAD.U32 R22, RZ, RZ, UR46 ;  /* 0x0000002eff167e24 */ /* 0x000fc6000f8e00ff */
[----:B------:R-:W-:Y:S01]  /*82c0*/  R2UR UR44, R24 ;  /* 0x00000000182c72ca */ /* 0x000fe200000e0000 */
[----:B------:R-:W-:Y:S01]  /*82d0*/  UIADD3 UR46, UR8, 0x10, URZ ;  /* 0x00000010082e7890 */ /* 0x000fe2000fffe03f */
[----:B------:R-:W-:Y:S01]  /*82e0*/  IMAD.U32 R23, RZ, RZ, UR47 ;  /* 0x0000002fff177e24 */ /* 0x000fe2000f8e00ff */
[----:B------:R-:W-:Y:S01]  /*82f0*/  UMOV UR45, 0x40000040 ;  /* 0x40000040002d7882 */ /* 0x000fe20000000000 */
[----:B------:R-:W-:Y:S01]  /*8300*/  UMOV UR47, 0x40 ;  /* 0x00000040002f7882 */ /* 0x000fe20000000000 */
        /* <DEDUP_REMOVED lines=34> */
[----:B------:R-:W-:Y:S01]  /*8530*/  UMOV UR48, UR44 ;  /* 0x0000002c00307c82 */ /* 0x000fe20008000000 */
[----:B------:R-:W-:Y:S01]  /*8540*/  UMOV UR49, UR45 ;  /* 0x0000002d00317c82 */ /* 0x000fe20008000000 */
[----:B------:R-:W-:Y:S01]  /*8550*/  UMOV UR51, 0x40 ;  /* 0x0000004000337882 */ /* 0x000fe20000000000 */
[----:B------:R-:W-:Y:S02]  /*8560*/  WARPGROUP.DEPBAR.LE gsb0, 0x0 ;  /* 0x00008000000079c5 */ /* 0x000fe40000010000 */
[----:B------:R-:W-:-:S06]  /*8570*/  WARPGROUP.ARRIVE ;  /* 0x00000000000079c5 */ /* 0x000fcc0000000000 */
[----:B------:R-:W-:Y:S01]  /*8580*/  HGMMA.64x16x16.F32.BF16 R200, gdesc[UR48].tnspA.tnspB, R200, gsb0 ;  /* 0x6020000030c879f0 */ /* 0x000fe200080018c8 */
[----:B------:R-:W-:Y:S01]  /*8590*/  VIADD R24, R235, 0x100 ;  /* 0x00000100eb187836 */ /* 0x000fe20000000000 */
[----:B------:R-:W-:-:S04]  /*85a0*/  UIADD3 UR26, UR8, 0x20, URZ ;  /* 0x00000020081a7890 */ /* 0x000fc8000fffe03f */
[----:B------:R-:W-:Y:S01]  /*85b0*/  R2UR UR24, R24 ;  /* 0x00000000181872ca */ /* 0x000fe200000e0000 */
[----:B------:R-:W-:Y:S01]  /*85c0*/  UMOV UR25, 0x40000040 ;  /* 0x4000004000197882 */ /* 0x000fe20000000000 */
[----:B------:R-:W-:Y:S01]  /*85d0*/  UMOV UR27, 0x40 ;  /* 0x00000040001b7882 */ /* 0x000fe20000000000 */
[----:B------:R-:W-:Y:S02]  /*85e0*/  WARPGROUP.DEPBAR.LE gsb0, 0x0 ;  /* 0x00008000000079c5 */ /* 0x000fe40000010000 */
[----:B------:R-:W-:-:S08]  /*85f0*/  WARPGROUP.ARRIVE ;  /* 0x00000000000079c5 */ /* 0x000fd00000000000 */
        /* <DEDUP_REMOVED lines=51> */
[----:B------:R-:W-:Y:S01]  /*8930*/  IMAD.U32 R226, RZ, RZ, UR14 ;  /* 0x0000000effe27e24 */ /* 0x000fe2000f8e00ff */
[----:B------:R-:W-:Y:S01]  /*8940*/  UIADD3 UR14, UR8, 0x1b0, URZ ;  /* 0x000001b0080e7890 */ /* 0x000fe2000fffe03f */
[----:B------:R-:W-:Y:S01]  /*8950*/  IMAD.U32 R227, RZ, RZ, UR15 ;  /* 0x0000000fffe37e24 */ /* 0x000fe2000f8e00ff */
[----:B------:R-:W-:Y:S01]  /*8960*/  UMOV UR12, UR4 ;  /* 0x00000004000c7c82 */ /* 0x000fe20008000000 */
[----:B------:R-:W-:Y:S01]  /*8970*/  UMOV UR13, UR5 ;  /* 0x00000005000d7c82 */ /* 0x000fe20008000000 */
[----:B------:R-:W-:Y:S01]  /*8980*/  UMOV UR15, 0x40 ;  /* 0x00000040000f7882 */ /* 0x000fe20000000000 */
[----:B------:R-:W-:Y:S02]  /*8990*/  WARPGROUP.DEPBAR.LE gsb0, 0x0 ;  /* 0x00008000000079c5 */ /* 0x000fe40000010000 */
[----:B------:R-:W-:-:S06]  /*89a0*/  WARPGROUP.ARRIVE ;  /* 0x00000000000079c5 */ /* 0x000fcc0000000000 */
[----:B------:R-:W-:Y:S01]  /*89b0*/  HGMMA.64x16x16.F32.BF16 R184, gdesc[UR12].tnspA.tnspB, R184, gsb0 ;  /* 0x602000000cb879f0 */ /* 0x000fe200080018b8 */
[----:B------:R-:W-:Y:S01]  /*89c0*/  UIADD3 UR10, UR8, 0x230, URZ ;  /* 0x00000230080a7890 */ /* 0x000fe2000fffe03f */
[----:B------:R-:W-:Y:S02]  /*89d0*/  UMOV UR9, UR5 ;  /* 0x0000000500097c82 */ /* 0x000fe40008000000 */
[----:B------:R-:W-:Y:S01]  /*89e0*/  UMOV UR8, UR4 ;  /* 0x0000000400087c82 */ /* 0x000fe20008000000 */
[----:B------:R-:W-:Y:S01]  /*89f0*/  UMOV UR11, 0x40 ;  /* 0x00000040000b7882 */ /* 0x000fe20000000000 */
[----:B------:R-:W-:Y:S02]  /*8a00*/  WARPGROUP.DEPBAR.LE gsb0, 0x0 ;  /* 0x00008000000079c5 */ /* 0x000fe40000010000 */
[----:B------:R-:W-:-:S06]  /*8a10*/  WARPGROUP.ARRIVE ;  /* 0x00000000000079c5 */ /* 0x000fcc0000000000 */
[----:B------:R-:W-:Y:S03]  /*8a20*/  HGMMA.64x16x16.F32.BF16 R200, gdesc[UR8].tnspA.tnspB, R200, gsb0 ;  /* 0x6020000008c879f0 */ /* 0x000fe600080018c8 */
[----:B------:R-:W-:Y:S02]  /*8a30*/  WARPGROUP.DEPBAR.LE gsb0, 0x0 ;  /* 0x00008000000079c5 */ /* 0x000fe40000010000 */
[----:B--2---:R-:W-:Y:S05]  /*8a40*/  @!P0 BRA `(.L_x_17) ;  /* 0x0000000000048947 */ /* 0x004fea0003800000 */
[----:B------:R-:W-:Y:S01]  /*8a50*/  BPT.TRAP 0x1 ;  /* 0x000000040000795c */ /* 0x000fe20000300000 */
.L_x_17:
[----:B------:R-:W-:Y:S01]  /*8a60*/  UIADD3 UR4, UR60, 0x31838, URZ ;  /* 0x000318383c047890 */ /* 0x000fe2000fffe03f */
[----:B------:R-:W-:Y:S01]  /*8a70*/  VIADD R24, R5, 0x500 ;  /* 0x0000050005187836 */ /* 0x000fe20000000000 */
[----:B------:R-:W-:Y:S01]  /*8a80*/  R2UR UR58, R20 ;  /* 0x00000000143a72ca */ /* 0x000fe200000e0000 */
[----:B------:R-:W-:Y:S01]  /*8a90*/  UMOV UR57, 0x40000040 ;  /* 0x4000004000397882 */ /* 0x000fe20000000000 */
[----:B------:R-:W-:Y:S01]  /*8aa0*/  UPRMT UR4, URZ, 0x654, UR4 ;  /* 0x000006543f047896 */ /* 0x000fe20008000004 */
[----:B------:R-:W-:Y:S01]  /*8ab0*/  R2UR UR59, R21 ;  /* 0x00000000153b72ca */ /* 0x000fe200000e0000 */
[----:B------:R-:W-:Y:S01]  /*8ac0*/  VIADD R20, R5, 0x580 ;  /* 0x0000058005147836 */ /* 0x000fe20000000000 */
[----:B------:R-:W-:Y:S01]  /*8ad0*/  R2UR UR56, R24 ;  /* 0x00000000183872ca */ /* 0x000fe200000e0000 */
[----:B------:R-:W-:-:S05]  /*8ae0*/  ULDC.64 UR8, c[0x0][0x208] ;  /* 0x0000820000087ab9 */ /* 0x000fca0000000a00 */
[----:B------:R-:W-:Y:S01]  /*8af0*/  SYNCS.ARRIVE.TRANS64.RED.A1T0 RZ, [UR4], RZ ;  /* 0x000000ffffff79a7 */ /* 0x000fe20008100404 */
[----:B------:R-:W-:-:S06]  /*8b00*/  WARPGROUP.ARRIVE ;  /* 0x00000000000079c5 */ /* 0x000fcc0000000000 */
[----:B------:R-:W-:Y:S01]  /*8b10*/  HGMMA.64x64x16.F32.BF16 R24, gdesc[UR56].tnspA, RZ, !UPT, gsb0 ;  /* 0x20e00000381879f0 */ /* 0x000fe2000c0018ff */
[----:B------:R-:W-:Y:S01]  /*8b20*/  R2UR UR56, R20 ;  /* 0x00000000143872ca */ /* 0x000fe200000e0000 */
[----:B------:R-:W-:Y:S01]  /*8b30*/  UMOV UR57, 0x40000040 ;  /* 0x4000004000397882 */ /* 0x000fe20000000000 */
[----:B------:R-:W-:Y:S01]  /*8b40*/  R2UR UR58, R14 ;  /* 0x000000000e3a72ca */ /* 0x000fe200000e0000 */
[----:B------:R-:W-:Y:S01]  /*8b50*/  VIADD R14, R5, 0x600 ;  /* 0x00000600050e7836 */ /* 0x000fe20000000000 */
[----:B------:R-:W-:Y:S01]  /*8b60*/  R2UR UR59, R15 ;  /* 0x000000000f3b72ca */ /* 0x000fe200000e0000 */
[----:B------:R-:W-:Y:S02]  /*8b70*/  WARPGROUP.DEPBAR.LE gsb0, 0x0 ;  /* 0x00008000000079c5 */ /* 0x000fe40000010000 */
[----:B------:R-:W-:-:S10]  /*8b80*/  WARPGROUP.ARRIVE ;  /* 0x00000000000079c5 */ /* 0x000fd40000000000 */
[----:B------:R-:W-:Y:S01]  /*8b90*/  HGMMA.64x64x16.F32.BF16 R24, gdesc[UR56].tnspA, R24, gsb0 ;  /* 0x20e00000381879f0 */ /* 0x000fe20008001818 */
[----:B------:R-:W-:Y:S01]  /*8ba0*/  R2UR UR56, R14 ;  /* 0x000000000e3872ca */ /* 0x000fe200000e0000 */
[----:B------:R-:W-:Y:S01]  /*8bb0*/  UMOV UR57, 0x40000040 ;  /* 0x4000004000397882 */ /* 0x000fe20000000000 */
[----:B------:R-:W-:Y:S01]  /*8bc0*/  R2UR UR58, R12 ;  /* 0x000000000c3a72ca */ /* 0x000fe200000e0000 */
[----:B------:R-:W-:Y:S01]  /*8bd0*/  VIADD R12, R5, 0x680 ;  /* 0x00000680050c7836 */ /* 0x000fe20000000000 */
[----:B------:R-:W-:Y:S01]  /*8be0*/  R2UR UR59, R13 ;  /* 0x000000000d3b72ca */ /* 0x000fe200000e0000 */
[----:B------:R-:W-:Y:S01]  /*8bf0*/  VIADD R5, R5, 0x700 ;  /* 0x0000070005057836 */ /* 0x000fe20000000000 */
[----:B------:R-:W-:Y:S02]  /*8c00*/  WARPGROUP.DEPBAR.LE gsb0, 0x0 ;  /* 0x00008000000079c5 */ /* 0x000fe40000010000 */
[----:B------:R-:W-:-:S09]  /*8c10*/  WARPGROUP.ARRIVE ;  /* 0x00000000000079c5 */ /* 0x000fd20000000000 */
[----:B------:R-:W-:Y:S01]  /*8c20*/  HGMMA.64x64x16.F32.BF16 R24, gdesc[UR56].tnspA, R24, gsb0 ;  /* 0x20e00000381879f0 */ /* 0x000fe20008001818 */
[----:B------:R-:W-:Y:S01]  /*8c30*/  R2UR UR56, R12 ;  /* 0x000000000c3872ca */ /* 0x000fe200000e0000 */
[----:B------:R-:W-:Y:S01]  /*8c40*/  UMOV UR57, 0x40000040 ;  /* 0x4000004000397882 */ /* 0x000fe20000000000 */
[----:B------:R-:W-:Y:S02]  /*8c50*/  R2UR UR58, R10 ;  /* 0x000000000a3a72ca */ /* 0x000fe400000e0000 */
[----:B------:R-:W-:Y:S01]  /*8c60*/  R2UR UR59, R11 ;  /* 0x000000000b3b72ca */ /* 0x000fe200000e0000 */
[----:B------:R-:W-:Y:S02]  /*8c70*/  WARPGROUP.DEPBAR.LE gsb0, 0x0 ;  /* 0x00008000000079c5 */ /* 0x000fe40000010000 */
[----:B------:R-:W-:-:S10]  /*8c80*/  WARPGROUP.ARRIVE ;  /* 0x00000000000079c5 */ /* 0x000fd40000000000 */
        /* <DEDUP_REMOVED lines=8> */
[----:B------:R-:W-:-:S05]  /*8d10*/  VIADD R5, R235, 0x400 ;  /* 0x00000400eb057836 */ /* 0x000fca0000000000 */
[----:B------:R-:W-:Y:S01]  /*8d20*/  R2UR UR52, R5 ;  /* 0x00000000053472ca */ /* 0x000fe200000e0000 */
[----:B------:R-:W-:Y:S01]  /*8d30*/  UMOV UR53, 0x40000040 ;  /* 0x4000004000357882 */ /* 0x000fe20000000000 */
[----:B------:R-:W-:Y:S02]  /*8d40*/  WARPGROUP.DEPBAR.LE gsb0, 0x0 ;  /* 0x00008000000079c5 */ /* 0x000fe40000010000 */
[----:B------:R-:W-:Y:S01]  /*8d50*/  WARPGROUP.ARRIVE ;  /* 0x00000000000079c5 */ /* 0x000fe20000000000 */
[----:B------:R-:W-:Y:S01]  /*8d60*/  VIADD R5, R235, 0x480 ;  /* 0x00000480eb057836 */ /* 0x000fe20000000000 */
[----:B------:R-:W-:Y:S01]  /*8d70*/  UMOV UR45, 0x40000040 ;  /* 0x40000040002d7882 */ /* 0x000fe20000000000 */
[----:B------:R-:W-:Y:S01]  /*8d80*/  UMOV UR25, 0x40000040 ;  /* 0x4000004000197882 */ /* 0x000fe20000000000 */
[----:B------:R-:W-:Y:S01]  /*8d90*/  UMOV UR5, 0x40000040 ;  /* 0x4000004000057882 */ /* 0x000fe20000000000 */
[----:B------:R1:W-:Y:S04]  /*8da0*/  REDG.E.ADD.F32x4.FTZ.RN.STRONG.GPU desc[UR8][R8.64+0x4000], R24 ;  /* 0x00400018080079a6 */ /* 0x0003e8000c10f788 */
[----:B------:R-:W-:Y:S01]  /*8db0*/  HGMMA.64x16x16.F32.BF16 R144, gdesc[UR52].tnspA.tnspB, R144, gsb0 ;  /* 0x60200000349079f0 */ /* 0x000fe20008001890 */
[----:B------:R-:W-:-:S02]  /*8dc0*/  R2UR UR54, R22 ;  /* 0x00000000163672ca */ /* 0x000fc400000e0000 */
[----:B------:R-:W-:Y:S02]  /*8dd0*/  R2UR UR55, R23 ;  /* 0x00000000173772ca */ /* 0x000fe400000e0000 */
[----:B------:R-:W-:Y:S01]  /*8de0*/  R2UR UR44, R5 ;  /* 0x00000000052c72ca */ /* 0x000fe200000e0000 */
[----:B------:R-:W-:Y:S01]  /*8df0*/  UMOV UR41, UR25 ;  /* 0x0000001900297c82 */ /* 0x000fe20008000000 */
[----:B------:R-:W-:Y:S01]  /*8e00*/  UMOV UR37, UR25 ;  /* 0x0000001900257c82 */ /* 0x000fe20008000000 */
[----:B------:R-:W-:Y:S01]  /*8e10*/  UMOV UR33, UR25 ;  /* 0x0000001900217c82 */ /* 0x000fe20008000000 */
[----:B------:R-:W-:Y:S01]  /*8e20*/  UMOV UR21, UR5 ;  /* 0x0000000500157c82 */ /* 0x000fe20008000000 */
[----:B------:R-:W-:Y:S01]  /*8e30*/  UMOV UR17, UR5 ;  /* 0x0000000500117c82 */ /* 0x000fe20008000000 */
[----:B------:R-:W-:Y:S01]  /*8e40*/  UMOV UR13, UR5 ;  /* 0x00000005000d7c82 */ /* 0x000fe20008000000 */
[----:B------:R1:W-:Y:S01]  /*8e50*/  REDG.E.ADD.F32x4.FTZ.RN.STRONG.GPU desc[UR8][R8.64+0x4800], R28 ;  /* 0x0048001c080079a6 */ /* 0x0003e2000c10f788 */
[----:B------:R-:W-:-:S02]  /*8e60*/  WARPGROUP.DEPBAR.LE gsb0, 0x0 ;  /* 0x00008000000079c5 */ /* 0x000fc40000010000 */
[----:B------:R-:W-:Y:S01]  /*8e70*/  WARPGROUP.ARRIVE ;  /* 0x00000000000079c5 */ /* 0x000fe20000000000 */
[C---:B------:R-:W-:Y:S01]  /*8e80*/  VIADD R5, R235.reuse, 0x500 ;  /* 0x00000500eb057836 */ /* 0x040fe20000000000 */
[----:B------:R1:W-:Y:S04]  /*8e90*/  REDG.E.ADD.F32x4.FTZ.RN.STRONG.GPU desc[UR8][R8.64+0x5000], R32 ;  /* 0x00500020080079a6 */ /* 0x0003e8000c10f788 */
[----:B------:R-:W-:Y:S01]  /*8ea0*/  HGMMA.64x16x16.F32.BF16 R160, gdesc[UR52].tnspA.tnspB, R160, gsb0 ;  /* 0x6020000034a079f0 */ /* 0x000fe200080018a0 */
[----:B------:R-:W-:Y:S01]  /*8eb0*/  R2UR UR54, R216 ;  /* 0x00000000d83672ca */ /* 0x000fe200000e0000 */
[----:B------:R-:W-:Y:S01]  /*8ec0*/  VIADD R235, R235, 0x580 ;  /* 0x00000580ebeb7836 */ /* 0x000fe20000000000 */
[----:B------:R-:W-:Y:S01]  /*8ed0*/  R2UR UR55, R217 ;  /* 0x00000000d93772ca */ /* 0x000fe200000e0000 */
[----:B------:R1:W-:Y:S01]  /*8ee0*/  REDG.E.ADD.F32x4.FTZ.RN.STRONG.GPU desc[UR8][R8.64+0x5800], R36 ;  /* 0x00580024080079a6 */ /* 0x0003e2000c10f788 */
[----:B------:R-:W-:-:S02]  /*8ef0*/  WARPGROUP.DEPBAR.LE gsb0, 0x0 ;  /* 0x00008000000079c5 */ /* 0x000fc40000010000 */
[----:B------:R-:W-:Y:S01]  /*8f00*/  WARPGROUP.ARRIVE ;  /* 0x00000000000079c5 */ /* 0x000fe20000000000 */
[----:B------:R-:W-:Y:S01]  /*8f10*/  R2UR UR24, R5 ;  /* 0x00000000051872ca */ /* 0x000fe200000e0000 */
[----:B------:R1:W-:Y:S07]  /*8f20*/  REDG.E.ADD.F32x4.FTZ.RN.STRONG.GPU desc[UR8][R8.64+0x6000], R40 ;  /* 0x00600028080079a6 */ /* 0x0003ee000c10f788 */
[----:B------:R-:W-:Y:S01]  /*8f30*/  HGMMA.64x16x16.F32.BF16 R176, gdesc[UR52].tnspA.tnspB, R176, gsb0 ;  /* 0x6020000034b079f0 */ /* 0x000fe200080018b0 */
[----:B------:R-:W-:Y:S01]  /*8f40*/  R2UR UR54, R218 ;  /* 0x00000000da3672ca */ /* 0x000fe200000e0000 */
[----:B------:R1:W-:Y:S01]  /*8f50*/  REDG.E.ADD.F32x4.FTZ.RN.STRONG.GPU desc[UR8][R8.64+0x6800], R44 ;  /* 0x0068002c080079a6 */ /* 0x0003e2000c10f788 */
[----:B------:R-:W-:-:S02]  /*8f60*/  R2UR UR55, R219 ;  /* 0x00000000db3772ca */ /* 0x000fc400000e0000 */
[----:B------:R-:W-:Y:S01]  /*8f70*/  R2UR UR4, R235 ;  /* 0x00000000eb0472ca */ /* 0x000fe200000e0000 */
[----:B------:R1:W-:Y:S01]  /*8f80*/  REDG.E.ADD.F32x4.FTZ.RN.STRONG.GPU desc[UR8][R8.64+0x7000], R48 ;  /* 0x00700030080079a6 */ /* 0x0003e2000c10f788 */
[----:B------:R-:W-:Y:S01]  /*8f90*/  UMOV UR40, UR24 ;  /* 0x0000001800287c82 */ /* 0x000fe20008000000 */
[----:B------:R-:W-:Y:S01]  /*8fa0*/  UMOV UR36, UR24 ;  /* 0x0000001800247c82 */ /* 0x000fe20008000000 */
[----:B------:R-:W-:Y:S01]  /*8fb0*/  UMOV UR32, UR24 ;  /* 0x0000001800207c82 */ /* 0x000fe20008000000 */
[----:B------:R1:W-:Y:S08]  /*8fc0*/  REDG.E.ADD.F32x4.FTZ.RN.STRONG.GPU desc[UR8][R8.64+0x7800], R52 ;  /* 0x00780034080079a6 */ /* 0x0003f0000c10f788 */
[----:B------:R-:W-:Y:S01]  /*8fd0*/  UMOV UR20, UR4 ;  /* 0x0000000400147c82 */ /* 0x000fe20008000000 */
[----:B------:R-:W-:Y:S01]  /*8fe0*/  UMOV UR16, UR4 ;  /* 0x0000000400107c82 */ /* 0x000fe20008000000 */
[----:B------:R-:W-:Y:S01]  /*8ff0*/  UMOV UR12, UR4 ;  /* 0x00000004000c7c82 */ /* 0x000fe20008000000 */
[----:B------:R-:W-:-:S02]  /*9000*/  WARPGROUP.DEPBAR.LE gsb0, 0x0 ;  /* 0x00008000000079c5 */ /* 0x000fc40000010000 */
[----:B------:R-:W-:-:S06]  /*9010*/  WARPGROUP.ARRIVE ;  /* 0x00000000000079c5 */ /* 0x000fcc0000000000 */
[----:B------:R-:W-:Y:S01]  /*9020*/  HGMMA.64x16x16.F32.BF16 R192, gdesc[UR52].tnspA.tnspB, R192, gsb0 ;  /* 0x6020000034c079f0 */ /* 0x000fe200080018c0 */
[----:B------:R-:W-:Y:S02]  /*9030*/  R2UR UR54, R220 ;  /* 0x00000000dc3672ca */ /* 0x000fe400000e0000 */
[----:B------:R-:W-:Y:S01]  /*9040*/  R2UR UR55, R221 ;  /* 0x00000000dd3772ca */ /* 0x000fe200000e0000 */
[----:B------:R-:W-:Y:S02]  /*9050*/  WARPGROUP.DEPBAR.LE gsb0, 0x0 ;  /* 0x00008000000079c5 */ /* 0x000fe40000010000 */
[----:B------:R-:W-:-:S10]  /*9060*/  WARPGROUP.ARRIVE ;  /* 0x00000000000079c5 */ /* 0x000fd40000000000 */
[----:B------:R-:W-:Y:S03]  /*9070*/  HGMMA.64x16x16.F32.BF16 R208, gdesc[UR52].tnspA.tnspB, R208, gsb0 ;  /* 0x6020000034d079f0 */ /* 0x000fe600080018d0 */
[----:B------:R-:W-:Y:S02]  /*9080*/  WARPGROUP.DEPBAR.LE gsb0, 0x0 ;  /* 0x00008000000079c5 */ /* 0x000fe40000010000 */
[----:B------:R-:W-:-:S06]  /*9090*/  WARPGROUP.ARRIVE ;  /* 0x00000000000079c5 */ /* 0x000fcc0000000000 */
[----:B------:R-:W-:Y:S01]  /*90a0*/  HGMMA.64x16x16.F32.BF16 R144, gdesc[UR44].tnspA.tnspB, R144, gsb0 ;  /* 0x602000002c9079f0 */ /* 0x000fe20008001890 */
[----:B------:R-:W-:Y:S02]  /*90b0*/  R2UR UR46, R222 ;  /* 0x00000000de2e72ca */ /* 0x000fe400000e0000 */
[----:B------:R-:W-:Y:S01]  /*90c0*/  R2UR UR47, R223 ;  /* 0x00000000df2f72ca */ /* 0x000fe200000e0000 */
[----:B------:R-:W-:Y:S02]  /*90d0*/  WARPGROUP.DEPBAR.LE gsb0, 0x0 ;  /* 0x00008000000079c5 */ /* 0x000fe40000010000 */
[----:B------:R-:W-:-:S10]  /*90e0*/  WARPGROUP.ARRIVE ;  /* 0x00000000000079c5 */ /* 0x000fd40000000000 */
        /* <DEDUP_REMOVED lines=51> */
[----:B-1----:R-:W-:Y:S05]  /*9420*/  @!P0 BRA `(.L_x_18) ;  /* 0x0000000000048947 */ /* 0x002fea0003800000 */
[----:B------:R-:W-:Y:S01]  /*9430*/  BPT.TRAP 0x1 ;  /* 0x000000040000795c */ /* 0x000fe20000300000 */
.L_x_18:
[----:B------:R-:W-:Y:S01]  /*9440*/  VIADD R16, R16, 0x1 ;  /* 0x0000000110107836 */ /* 0x000fe20000000000 */
[----:B------:R-:W-:Y:S01]  /*9450*/  LOP3.LUT R18, R18, 0x1, RZ, 0x3c, !PT ;  /* 0x0000000112127812 */ /* 0x000fe200078e3cff */
[----:B------:R-:W-:Y:S02]  /*9460*/  VIADD R3, R3, 0x1 ;  /* 0x0000000103037836 */ /* 0x000fe40000000000 */
[----:B------:R-:W-:Y:S01]  /*9470*/  VIADD R17, R17, 0x31820 ;  /* 0x0003182011117836 */ /* 0x000fe20000000000 */
[----:B------:R-:W-:Y:S02]  /*9480*/  ISETP.GE.AND P1, PT, R16, R233, PT ;  /* 0x000000e91000720c */ /* 0x000fe40003f26270 */
[----:B------:R-:W-:Y:S02]  /*9490*/  ISETP.NE.AND P0, PT, R3, 0x2, PT ;  /* 0x000000020300780c */ /* 0x000fe40003f05270 */
[----:B------:R-:W-:Y:S02]  /*94a0*/  PRMT R17, RZ, 0x654, R17 ;  /* 0x00000654ff117816 */ /* 0x000fe40000000011 */
[----:B------:R-:W-:-:S02]  /*94b0*/  SEL R6, RZ, 0x1, P0 ;  /* 0x00000001ff067807 */ /* 0x000fc40000000000 */
[----:B------:R1:W-:Y:S01]  /*94c0*/  SYNCS.ARRIVE.TRANS64.RED.A1T0 RZ, [R17+URZ], RZ ;  /* 0x000000ff11ff79a7 */ /* 0x0003e2000810043f */
[----:B------:R-:W-:Y:S02]  /*94d0*/  SEL R3, R3, RZ, P0 ;  /* 0x000000ff03037207 */ /* 0x000fe40000000000 */
[----:B------:R-:W-:Y:S02]  /*94e0*/  LOP3.LUT R19, R19, R6, RZ, 0x3c, !PT ;  /* 0x0000000613137212 */ /* 0x000fe400078e3cff */
[----:B------:R-:W-:Y:S05]  /*94f0*/  @!P1 BRA `(.L_x_19) ;  /* 0xffffff7800cc9947 */ /* 0x000fea000383ffff */
.L_x_8:
[----:B------:R-:W-:Y:S01]  /*9500*/  IMAD.U32 R16, RZ, RZ, UR60 ;  /* 0x0000003cff107e24 */ /* 0x000fe2000f8e00ff */
[----:B------:R-:W-:Y:S02]  /*9510*/  ULDC UR4, c[0x0][0x740] ;  /* 0x0001d00000047ab9 */ /* 0x000fe40000000800 */
[----:B------:R-:W-:Y:S01]  /*9520*/  FMUL.FTZ R136, R136, UR4 ;  /* 0x0000000488887c20 */ /* 0x000fe20008410000 */
[----:B------:R-:W-:Y:S01]  /*9530*/  FMUL.FTZ R137, R137, UR4 ;  /* 0x0000000489897c20 */ /* 0x000fe20008410000 */
[----:B------:R-:W-:Y:S01]  /*9540*/  LOP3.LUT P0, RZ, R16, 0x3ff, RZ, 0xc0, !PT ;  /* 0x000003ff10ff7812 */ /* 0x000fe2000780c0ff */
[----:B------:R-:W-:Y:S01]  /*9550*/  FMUL.FTZ R138, R138, UR4 ;  /* 0x000000048a8a7c20 */ /* 0x000fe20008410000 */
        /* <DEDUP_REMOVED lines=77> */
[----:B------:R-:W-:Y:S06]  /*9a30*/  @!P0 BRA `(.L_x_20) ;  /* 0x0000000000408947 */ /* 0x000fec0003800000 */
[----:B------:R-:W-:Y:S01]  /*9a40*/  MOV R2, 0x0 ;  /* 0x0000000000027802 */ /* 0x000fe20000000f00 */
[----:B------:R-:W-:Y:S01]  /*9a50*/  ULDC.64 UR4, c[0x4][0x70] ;  /* 0x01001c0000047ab9 */ /* 0x000fe20000000a00 */
[----:B------:R-:W-:Y:S01]  /*9a60*/  ULDC.64 UR6, c[0x4][0x8] ;  /* 0x0100020000067ab9 */ /* 0x000fe20000000a00 */
[----:B------:R-:W-:Y:S02]  /*9a70*/  IMAD.U32 R4, RZ, RZ, UR4 ;  /* 0x00000004ff047e24 */ /* 0x000fe4000f8e00ff */
[----:B------:R-:W-:Y:S01]  /*9a80*/  IMAD.U32 R5, RZ, RZ, UR5 ;  /* 0x00000005ff057e24 */ /* 0x000fe2000f8e00ff */
[----:B------:R-:W2:Y:S01]  /*9a90*/  LDC.64 R2, c[0x4][R2] ;  /* 0x0100000002027b82 */ /* 0x000ea20000000a00 */
[----:B------:R-:W-:Y:S01]  /*9aa0*/  ULDC.64 UR4, c[0x4][0x78] ;  /* 0x01001e0000047ab9 */ /* 0x000fe20000000a00 */
[----:B------:R-:W-:Y:S02]  /*9ab0*/  IMAD.U32 R10, RZ, RZ, UR6 ;  /* 0x00000006ff0a7e24 */ /* 0x000fe4000f8e00ff */
[----:B------:R-:W-:-:S02]  /*9ac0*/  IMAD.U32 R6, RZ, RZ, UR4 ;  /* 0x00000004ff067e24 */ /* 0x000fc4000f8e00ff */
[----:B------:R-:W-:Y:S02]  /*9ad0*/  IMAD.U32 R7, RZ, RZ, UR5 ;  /* 0x00000005ff077e24 */ /* 0x000fe4000f8e00ff */
[----:B------:R-:W-:Y:S02]  /*9ae0*/  IMAD.U32 R11, RZ, RZ, UR7 ;  /* 0x00000007ff0b7e24 */ /* 0x000fe4000f8e00ff */
[----:B------:R-:W-:Y:S02]  /*9af0*/  IMAD.MOV.U32 R8, RZ, RZ, 0x70 ;  /* 0x00000070ff087424 */ /* 0x000fe400078e00ff */
[----:B------:R-:W-:Y:S02]  /*9b00*/  IMAD.MOV.U32 R12, RZ, RZ, 0x1 ;  /* 0x00000001ff0c7424 */ /* 0x000fe400078e00ff */
[----:B------:R-:W-:-:S07]  /*9b10*/  IMAD.MOV.U32 R13, RZ, RZ, RZ ;  /* 0x000000ffff0d7224 */ /* 0x000fce00078e00ff */
[----:B------:R-:W-:-:S07]  /*9b20*/  LEPC R20, `(.L_x_20) ;  /* 0x000000001014794e */ /* 0x000fce0000000000 */
[----:B-12---:R-:W-:Y:S05]  /*9b30*/  CALL.ABS.NOINC R2 ;  /* 0x0000000002007343 */ /* 0x006fea0003c00000 */
.L_x_20:
[----:B------:R-:W-:-:S06]  /*9b40*/  UIADD3 UR4, UR60, 0xa000, URZ ;  /* 0x0000a0003c047890 */ /* 0x000fcc000fffe03f */
[----:B-1----:R-:W-:-:S05]  /*9b50*/  IMAD.U32 R17, RZ, RZ, UR4 ;  /* 0x00000004ff117e24 */ /* 0x002fca000f8e00ff */
[----:B------:R-:W-:-:S13]  /*9b60*/  LOP3.LUT P0, RZ, R17, 0x3ff, RZ, 0xc0, !PT ;  /* 0x000003ff11ff7812 */ /* 0x000fda000780c0ff */
[----:B------:R-:W-:Y:S05]  /*9b70*/  @!P0 BRA `(.L_x_21) ;  /* 0x0000000000408947 */ /* 0x000fea0003800000 */
[----:B------:R-:W-:Y:S01]  /*9b80*/  MOV R2, 0x0 ;  /* 0x0000000000027802 */ /* 0x000fe20000000f00 */
[----:B------:R-:W-:Y:S01]  /*9b90*/  ULDC.64 UR4, c[0x4][0x70] ;  /* 0x01001c0000047ab9 */ /* 0x000fe20000000a00 */
[----:B------:R-:W-:Y:S01]  /*9ba0*/  ULDC.64 UR6, c[0x4][0x8] ;  /* 0x0100020000067ab9 */ /* 0x000fe20000000a00 */
[----:B------:R-:W-:Y:S02]  /*9bb0*/  IMAD.U32 R4, RZ, RZ, UR4 ;  /* 0x00000004ff047e24 */ /* 0x000fe4000f8e00ff */
[----:B------:R-:W-:Y:S01]  /*9bc0*/  IMAD.U32 R5, RZ, RZ, UR5 ;  /* 0x00000005ff057e24 */ /* 0x000fe2000f8e00ff */
[----:B------:R-:W1:Y:S01]  /*9bd0*/  LDC.64 R2, c[0x4][R2] ;  /* 0x0100000002027b82 */ /* 0x000e620000000a00 */
        /* <DEDUP_REMOVED lines=9> */
[----:B-1----:R-:W-:Y:S05]  /*9c70*/  CALL.ABS.NOINC R2 ;  /* 0x0000000002007343 */ /* 0x002fea0003c00000 */
.L_x_21:
        /* <DEDUP_REMOVED lines=18> */
.L_x_22:
        /* <DEDUP_REMOVED lines=18> */
.L_x_23:
[----:B------:R-:W1:Y:S01]  /*9ec0*/  S2R R0, SR_TID.X ;  /* 0x0000000000007919 */ /* 0x000e620000002100 */
[----:B------:R-:W-:Y:S01]  /*9ed0*/  IMAD.SHL.U32 R3, R234, 0x10, RZ ;  /* 0x00000010ea037824 */ /* 0x000fe200078e00ff */
[----:B------:R-:W-:Y:S05]  /*9ee0*/  WARPSYNC.ALL ;  /* 0x0000000000007948 */ /* 0x000fea0003800000 */
[----:B------:R-:W-:Y:S01]  /*9ef0*/  BAR.SYNC.DEFER_BLOCKING 0x1, 0x100 ;  /* 0x0044000000007b1d */ /* 0x000fe20000010000 */
[----:B------:R-:W-:Y:S02]  /*9f00*/  F2FP.BF16.F32.PACK_AB R56, R57, R56 ;  /* 0x000000383938723e */ /* 0x000fe400000010ff */
[----:B------:R-:W-:-:S02]  /*9f10*/  F2FP.BF16.F32.PACK_AB R57, R59, R58 ;  /* 0x0000003a3b39723e */ /* 0x000fc400000010ff */
[----:B------:R-:W-:Y:S02]  /*9f20*/  F2FP.BF16.F32.PACK_AB R64, R65, R64 ;  /* 0x000000404140723e */ /* 0x000fe400000010ff */
[----:B------:R-:W-:Y:S02]  /*9f30*/  F2FP.BF16.F32.PACK_AB R58, R61, R60 ;  /* 0x0000003c3d3a723e */ /* 0x000fe400000010ff */
[----:B------:R-:W-:Y:S02]  /*9f40*/  F2FP.BF16.F32.PACK_AB R59, R63, R62 ;  /* 0x0000003e3f3b723e */ /* 0x000fe400000010ff */
[----:B------:R-:W-:Y:S02]  /*9f50*/  F2FP.BF16.F32.PACK_AB R65, R67, R66 ;  /* 0x000000424341723e */ /* 0x000fe400000010ff */
[----:B------:R-:W-:Y:S02]  /*9f60*/  F2FP.BF16.F32.PACK_AB R72, R73, R72 ;  /* 0x000000484948723e */ /* 0x000fe400000010ff */
[----:B------:R-:W-:-:S02]  /*9f70*/  F2FP.BF16.F32.PACK_AB R66, R69, R68 ;  /* 0x000000444542723e */ /* 0x000fc400000010ff */
[----:B------:R-:W-:Y:S02]  /*9f80*/  F2FP.BF16.F32.PACK_AB R67, R71, R70 ;  /* 0x000000464743723e */ /* 0x000fe400000010ff */
[----:B------:R-:W-:Y:S02]  /*9f90*/  F2FP.BF16.F32.PACK_AB R73, R75, R74 ;  /* 0x0000004a4b49723e */ /* 0x000fe400000010ff */
[----:B------:R-:W-:Y:S02]  /*9fa0*/  F2FP.BF16.F32.PACK_AB R80, R81, R80 ;  /* 0x000000505150723e */ /* 0x000fe400000010ff */
[----:B------:R-:W-:Y:S01]  /*9fb0*/  F2FP.BF16.F32.PACK_AB R74, R77, R76 ;  /* 0x0000004c4d4a723e */ /* 0x000fe200000010ff */
[----:B-1----:R-:W-:Y:S01]  /*9fc0*/  VIADD R6, R0, 0xffffff80 ;  /* 0xffffff8000067836 */ /* 0x002fe20000000000 */
[----:B------:R-:W-:Y:S02]  /*9fd0*/  F2FP.BF16.F32.PACK_AB R75, R79, R78 ;  /* 0x0000004e4f4b723e */ /* 0x000fe400000010ff */
[----:B------:R-:W-:Y:S01]  /*9fe0*/  F2FP.BF16.F32.PACK_AB R81, R83, R82 ;  /* 0x000000525351723e */ /* 0x000fe200000010ff */
[----:B------:R-:W-:Y:S01]  /*9ff0*/  IMAD.SHL.U32 R0, R6, 0x40, RZ ;  /* 0x0000004006007824 */ /* 0x000fe200078e00ff */
[----:B------:R-:W-:-:S02]  /*a000*/  SHF.R.S32.HI R7, RZ, 0x1f, R6 ;  /* 0x0000001fff077819 */ /* 0x000fc40000011406 */
[----:B------:R-:W-:Y:S02]  /*a010*/  F2FP.BF16.F32.PACK_AB R88, R89, R88 ;  /* 0x000000585958723e */ /* 0x000fe400000010ff */
[CC--:B------:R-:W-:Y:S02]  /*a020*/  LEA.HI R5, R7.reuse, R6.reuse, RZ, 0x4 ;  /* 0x0000000607057211 */ /* 0x0c0fe400078f20ff */
[----:B------:R-:W-:Y:S02]  /*a030*/  LOP3.LUT R2, R0, 0x1c0, RZ, 0xc0, !PT ;  /* 0x000001c000027812 */ /* 0x000fe400078ec0ff */
[----:B------:R-:W-:Y:S02]  /*a040*/  SHF.R.S32.HI R4, RZ, 0x4, R5 ;  /* 0x00000004ff047819 */ /* 0x000fe40000011405 */
[----:B------:R-:W-:Y:S02]  /*a050*/  LEA.HI R0, R7, R6, RZ, 0x3 ;  /* 0x0000000607007211 */ /* 0x000fe400078f18ff */
[----:B------:R-:W-:-:S02]  /*a060*/  LEA.HI R5, R5, R4, RZ, 0x1 ;  /* 0x0000000405057211 */ /* 0x000fc400078f08ff */
[----:B------:R-:W-:Y:S02]  /*a070*/  LOP3.LUT R3, R2, 0x30, R3, 0xf8, !PT ;  /* 0x0000003002037812 */ /* 0x000fe400078ef803 */
[----:B------:R-:W-:Y:S02]  /*a080*/  LOP3.LUT R5, R5, 0x7ffffe, RZ, 0xc0, !PT ;  /* 0x007ffffe05057812 */ /* 0x000fe400078ec0ff */
[----:B------:R-:W-:Y:S02]  /*a090*/  LEA.HI R8, R7, R6, RZ, 0x7 ;  /* 0x0000000607087211 */ /* 0x000fe400078f38ff */
[----:B------:R-:W-:Y:S01]  /*a0a0*/  LOP3.LUT R0, R3, 0x8, R0, 0xf8, !PT ;  /* 0x0000000803007812 */ /* 0x000fe200078ef800 */
[----:B------:R-:W-:Y:S01]  /*a0b0*/  IMAD.IADD R5, R4, 0x1, -R5 ;  /* 0x0000000104057824 */ /* 0x000fe200078e0a05 */
[----:B------:R-:W-:Y:S02]  /*a0c0*/  SHF.R.U32.HI R3, RZ, 0x3, R2 ;  /* 0x00000003ff037819 */ /* 0x000fe40000011602 */
[----:B------:R-:W-:-:S02]  /*a0d0*/  SHF.R.S32.HI R8, RZ, 0x7, R8 ;  /* 0x00000007ff087819 */ /* 0x000fc40000011408 */
[----:B------:R-:W-:Y:S02]  /*a0e0*/  LOP3.LUT R0, R0, R3, RZ, 0x3c, !PT ;  /* 0x0000000300007212 */ /* 0x000fe400078e3cff */
[----:B------:R-:W-:Y:S01]  /*a0f0*/  F2FP.BF16.F32.PACK_AB R82, R85, R84 ;  /* 0x000000545552723e */ /* 0x000fe200000010ff */
[----:B------:R-:W-:Y:S01]  /*a100*/  IMAD R5, R8, 0xa, R5 ;  /* 0x0000000a08057824 */ /* 0x000fe200078e0205 */
[----:B------:R-:W-:Y:S02]  /*a110*/  F2FP.BF16.F32.PACK_AB R83, R87, R86 ;  /* 0x000000565753723e */ /* 0x000fe400000010ff */
[----:B------:R-:W-:Y:S01]  /*a120*/  F2FP.BF16.F32.PACK_AB R89, R91, R90 ;  /* 0x0000005a5b59723e */ /* 0x000fe200000010ff */
[----:B------:R-:W-:Y:S01]  /*a130*/  IMAD.U32 R0, R5, 0x200, R0 ;  /* 0x0000020005007824 */ /* 0x000fe200078e0000 */
[----:B------:R-:W-:Y:S02]  /*a140*/  F2FP.BF16.F32.PACK_AB R96, R97, R96 ;  /* 0x000000606160723e */ /* 0x000fe400000010ff */
[----:B------:R-:W-:-:S02]  /*a150*/  LEA.HI R2, R7, R6, RZ, 0x5 ;  /* 0x0000000607027211 */ /* 0x000fc400078f28ff */
[----:B------:R-:W-:Y:S02]  /*a160*/  LEA R0, R0, UR60, 0x1 ;  /* 0x0000003c00007c11 */ /* 0x000fe4000f8e08ff */
[----:B------:R-:W-:Y:S02]  /*a170*/  F2FP.BF16.F32.PACK_AB R90, R93, R92 ;  /* 0x0000005c5d5a723e */ /* 0x000fe400000010ff */
[----:B------:R-:W-:Y:S01]  /*a180*/  F2FP.BF16.F32.PACK_AB R91, R95, R94 ;  /* 0x0000005e5f5b723e */ /* 0x000fe200000010ff */
[----:B------:R-:W-:Y:S01]  /*a190*/  STSM.16.MT88.4 [R0+0xa000], R56 ;  /* 0x00a0003800007844 */ /* 0x000fe20000004200 */
[----:B------:R-:W-:Y:S02]  /*a1a0*/  F2FP.BF16.F32.PACK_AB R97, R99, R98 ;  /* 0x000000626361723e */ /* 0x000fe400000010ff */
[----:B------:R-:W-:Y:S01]  /*a1b0*/  F2FP.BF16.F32.PACK_AB R104, R105, R104 ;  /* 0x000000686968723e */ /* 0x000fe200000010ff */
[----:B------:R-:W-:Y:S01]  /*a1c0*/  STSM.16.MT88.4 [R0+0xf000], R64 ;  /* 0x00f0004000007844 */ /* 0x000fe20000004200 */
[----:B------:R-:W-:-:S02]  /*a1d0*/  F2FP.BF16.F32.PACK_AB R98, R101, R100 ;  /* 0x000000646562723e */ /* 0x000fc400000010ff */
[----:B------:R-:W-:Y:S01]  /*a1e0*/  F2FP.BF16.F32.PACK_AB R99, R103, R102 ;  /* 0x000000666763723e */ /* 0x000fe200000010ff */
[----:B------:R-:W-:Y:S01]  /*a1f0*/  STSM.16.MT88.4 [R0+0xa800], R72 ;  /* 0x00a8004800007844 */ /* 0x000fe20000004200 */
        /* <DEDUP_REMOVED lines=15> */
[----:B------:R-:W-:-:S02]  /*a2f0*/  SHF.R.S32.HI R2, RZ, 0x5, R2 ;  /* 0x00000005ff027819 */ /* 0x000fc40000011402 */
[----:B------:R-:W-:Y:S02]  /*a300*/  F2FP.BF16.F32.PACK_AB R122, R125, R124 ;  /* 0x0000007c7d7a723e */ /* 0x000fe400000010ff */
[----:B------:R-:W-:Y:S02]  /*a310*/  F2FP.BF16.F32.PACK_AB R123, R127, R126 ;  /* 0x0000007e7f7b723e */ /* 0x000fe400000010ff */
[----:B------:R-:W-:Y:S01]  /*a320*/  F2FP.BF16.F32.PACK_AB R129, R131, R130 ;  /* 0x000000828381723e */ /* 0x000fe200000010ff */
[----:B------:R-:W1:Y:S01]  /*a330*/  SHFL.IDX PT, R2, R2, RZ, 0x1f ;  /* 0x00001fff02027589 */ /* 0x000e6200000e0000 */
[----:B------:R-:W-:Y:S02]  /*a340*/  F2FP.BF16.F32.PACK_AB R130, R133, R132 ;  /* 0x000000848582723e */ /* 0x000fe400000010ff */
[----:B------:R-:W-:Y:S01]  /*a350*/  F2FP.BF16.F32.PACK_AB R131, R135, R134 ;  /* 0x000000868783723e */ /* 0x000fe200000010ff */
[----:B------:R2:W-:Y:S01]  /*a360*/  STSM.16.MT88.4 [R0+0xc000], R120 ;  /* 0x00c0007800007844 */ /* 0x0005e20000004200 */
[----:B------:R-:W-:-:S02]  /*a370*/  F2FP.BF16.F32.PACK_AB R144, R145, R144 ;  /* 0x000000909190723e */ /* 0x000fc400000010ff */
[----:B------:R-:W-:Y:S01]  /*a380*/  F2FP.BF16.F32.PACK_AB R4, R137, R136 ;  /* 0x000000888904723e */ /* 0x000fe200000010ff */
[----:B------:R2:W-:Y:S01]  /*a390*/  STSM.16.MT88.4 [R0+0x11000], R128 ;  /* 0x0110008000007844 */ /* 0x0005e20000004200 */
[----:B------:R-:W-:Y:S02]  /*a3a0*/  F2FP.BF16.F32.PACK_AB R5, R139, R138 ;  /* 0x0000008a8b05723e */ /* 0x000fe400000010ff */
[----:B------:R-:W-:Y:S02]  /*a3b0*/  F2FP.BF16.F32.PACK_AB R6, R141, R140 ;  /* 0x0000008c8d06723e */ /* 0x000fe400000010ff */
[----:B------:R-:W-:Y:S02]  /*a3c0*/  F2FP.BF16.F32.PACK_AB R7, R143, R142 ;  /* 0x0000008e8f07723e */ /* 0x000fe400000010ff */
[----:B------:R-:W-:Y:S02]  /*a3d0*/  F2FP.BF16.F32.PACK_AB R145, R147, R146 ;  /* 0x000000929391723e */ /* 0x000fe400000010ff */
[----:B------:R-:W-:Y:S01]  /*a3e0*/  F2FP.BF16.F32.PACK_AB R152, R153, R152 ;  /* 0x000000989998723e */ /* 0x000fe200000010ff */
[----:B------:R2:W-:Y:S01]  /*a3f0*/  STSM.16.MT88.4 [R0], R4 ;  /* 0x0000000400007844 */ /* 0x0005e20000004200 */
[----:B------:R-:W-:-:S02]  /*a400*/  F2FP.BF16.F32.PACK_AB R146, R149, R148 ;  /* 0x000000949592723e */ /* 0x000fc400000010ff */
[----:B------:R-:W-:Y:S02]  /*a410*/  F2FP.BF16.F32.PACK_AB R147, R151, R150 ;  /* 0x000000969793723e */ /* 0x000fe400000010ff */
[----:B------:R-:W-:Y:S02]  /*a420*/  F2FP.BF16.F32.PACK_AB R153, R155, R154 ;  /* 0x0000009a9b99723e */ /* 0x000fe400000010ff */
[----:B------:R-:W-:Y:S01]  /*a430*/  F2FP.BF16.F32.PACK_AB R160, R161, R160 ;  /* 0x000000a0a1a0723e */ /* 0x000fe200000010ff */
[----:B------:R2:W-:Y:S01]  /*a440*/  STSM.16.MT88.4 [R0+0x5000], R144 ;  /* 0x0050009000007844 */ /* 0x0005e20000004200 */
[----:B------:R-:W-:Y:S02]  /*a450*/  F2FP.BF16.F32.PACK_AB R154, R157, R156 ;  /* 0x0000009c9d9a723e */ /* 0x000fe400000010ff */
[----:B------:R-:W-:Y:S02]  /*a460*/  F2FP.BF16.F32.PACK_AB R155, R159, R158 ;  /* 0x0000009e9f9b723e */ /* 0x000fe400000010ff */
[----:B------:R-:W-:-:S02]  /*a470*/  F2FP.BF16.F32.PACK_AB R161, R163, R162 ;  /* 0x000000a2a3a1723e */ /* 0x000fc400000010ff */
[----:B------:R-:W-:Y:S01]  /*a480*/  F2FP.BF16.F32.PACK_AB R168, R169, R168 ;  /* 0x000000a8a9a8723e */ /* 0x000fe200000010ff */
[----:B------:R2:W-:Y:S01]  /*a490*/  STSM.16.MT88.4 [R0+0x800], R152 ;  /* 0x0008009800007844 */ /* 0x0005e20000004200 */
[----:B------:R-:W-:Y:S02]  /*a4a0*/  F2FP.BF16.F32.PACK_AB R162, R165, R164 ;  /* 0x000000a4a5a2723e */ /* 0x000fe400000010ff */
[----:B------:R-:W-:Y:S02]  /*a4b0*/  F2FP.BF16.F32.PACK_AB R163, R167, R166 ;  /* 0x000000a6a7a3723e */ /* 0x000fe400000010ff */
[----:B------:R-:W-:Y:S02]  /*a4c0*/  F2FP.BF16.F32.PACK_AB R169, R171, R170 ;  /* 0x000000aaaba9723e */ /* 0x000fe400000010ff */
[----:B------:R-:W-:Y:S01]  /*a4d0*/  F2FP.BF16.F32.PACK_AB R176, R177, R176 ;  /* 0x000000b0b1b0723e */ /* 0x000fe200000010ff */
[----:B------:R2:W-:Y:S01]  /*a4e0*/  STSM.16.MT88.4 [R0+0x5800], R160 ;  /* 0x005800a000007844 */ /* 0x0005e20000004200 */
        /* <DEDUP_REMOVED lines=26> */
[----:B-1----:R-:W-:-:S03]  /*a690*/  ISETP.NE.AND P0, PT, R2, 0x7, PT ;  /* 0x000000070200780c */ /* 0x002fc60003f05270 */
[----:B------:R2:W-:Y:S01]  /*a6a0*/  STSM.16.MT88.4 [R0+0x7000], R208 ;  /* 0x007000d000007844 */ /* 0x0005e20000004200 */
[----:B------:R-:W-:Y:S01]  /*a6b0*/  @!PT LDS RZ, [RZ] ;  /* 0x00000000fffff984 */ /* 0x000fe20000000800 */
[----:B------:R-:W-:Y:S01]  /*a6c0*/  @!PT LDS RZ, [RZ] ;  /* 0x00000000fffff984 */ /* 0x000fe20000000800 */
[----:B------:R-:W-:Y:S01]  /*a6d0*/  @!PT LDS RZ, [RZ] ;  /* 0x00000000fffff984 */ /* 0x000fe20000000800 */
[----:B------:R1:W-:Y:S06]  /*a6e0*/  MEMBAR.ALL.CTA ;  /* 0x0000000000007992 */ /* 0x0003ec0000008000 */
[----:B-1----:R-:W1:Y:S02]  /*a6f0*/  FENCE.VIEW.ASYNC.S ;  /* 0x00000000000073c6 */ /* 0x002e640000000000 */
[----:B-1----:R-:W-:Y:S06]  /*a700*/  BAR.ARV 0x1, 0x120 ;  /* 0x0044800000007b1d */ /* 0x002fec0000002000 */
[----:B------:R-:W-:Y:S05]  /*a710*/  @P0 BRA `(.L_x_24) ;  /* 0x0000000000c80947 */ /* 0x000fea0003800000 */
[----:B------:R-:W-:Y:S01]  /*a720*/  BAR.SYNC.DEFER_BLOCKING 0x1, 0x120 ;  /* 0x0044800000007b1d */ /* 0x000fe20000010000 */
[----:B------:R-:W-:-:S05]  /*a730*/  ELECT P0, URZ, PT ;  /* 0x00000000003f782f */ /* 0x000fca0003800000 */
[----:B------:R-:W-:Y:S08]  /*a740*/  BSSY B0, `(.L_x_24) ;  /* 0x000002f000007945 */ /* 0x000ff00003800000 */
[----:B------:R-:W-:Y:S05]  /*a750*/  @!P0 BRA `(.L_x_25) ;  /* 0x0000000000b48947 */ /* 0x000fea0003800000 */
[----:B------:R-:W1:Y:S01]  /*a760*/  S2UR UR10, SR_CTAID.X ;  /* 0x00000000000a79c3 */ /* 0x000e620000002500 */
[----:B------:R-:W-:Y:S01]  /*a770*/  ULDC.64 UR6, c[0x0][0x198] ;  /* 0x0000660000067ab9 */ /* 0x000fe20000000a00 */
[----:B------:R-:W-:Y:S02]  /*a780*/  UIADD3 UR8, UR60, 0xa000, URZ ;  /* 0x0000a0003c087890 */ /* 0x000fe4000fffe03f */
[----:B------:R-:W-:Y:S02]  /*a790*/  UIADD3 UR4, UP0, UR6, 0x770, URZ ;  /* 0x0000077006047890 */ /* 0x000fe4000ff1e03f */
[----:B------:R-:W-:Y:S02]  /*a7a0*/  UIADD3 UR16, UR60, 0xc800, URZ ;  /* 0x0000c8003c107890 */ /* 0x000fe4000fffe03f */
[----:B------:R-:W3:Y:S01]  /*a7b0*/  S2UR UR11, SR_CTAID.Y ;  /* 0x00000000000b79c3 */ /* 0x000ee20000002600 */
[----:B------:R-:W-:Y:S02]  /*a7c0*/  UIADD3.X UR5, URZ, UR7, URZ, UP0, !UPT ;  /* 0x000000073f057290 */ /* 0x000fe400087fe43f */
[----:B------:R-:W-:-:S02]  /*a7d0*/  UIADD3 UR6, UP0, UR6, 0x670, URZ ;  /* 0x0000067006067890 */ /* 0x000fc4000ff1e03f */
[----:B------:R-:W-:Y:S02]  /*a7e0*/  UIADD3 UR40, UR60, 0xf000, URZ ;  /* 0x0000f0003c287890 */ /* 0x000fe4000fffe03f */
[----:B------:R-:W-:Y:S01]  /*a7f0*/  UIADD3 UR32, UR60, 0x11800, URZ ;  /* 0x000118003c207890 */ /* 0x000fe2000fffe03f */
[----:B------:R-:W4:Y:S01]  /*a800*/  S2UR UR12, SR_CTAID.Z ;  /* 0x00000000000c79c3 */ /* 0x000f220000002700 */
[----:B------:R-:W-:Y:S01]  /*a810*/  UIADD3.X UR7, URZ, UR7, URZ, UP0, !UPT ;  /* 0x000000073f077290 */ /* 0x000fe200087fe43f */
[----:B------:R-:W-:Y:S01]  /*a820*/  UMOV UR9, URZ ;  /* 0x0000003f00097c82 */ /* 0x000fe20008000000 */
[----:B------:R-:W-:Y:S01]  /*a830*/  UMOV UR17, 0x40 ;  /* 0x0000004000117882 */ /* 0x000fe20000000000 */
[----:B------:R-:W-:Y:S01]  /*a840*/  UMOV UR41, 0x80 ;  /* 0x0000008000297882 */ /* 0x000fe20000000000 */
[----:B------:R-:W-:Y:S01]  /*a850*/  UMOV UR33, 0xc0 ;  /* 0x000000c000217882 */ /* 0x000fe20000000000 */
[----:B------:R-:W-:Y:S02]  /*a860*/  UIADD3 UR24, UR60, 0x2800, URZ ;  /* 0x000028003c187890 */ /* 0x000fe4000fffe03f */
[----:B-1----:R-:W-:Y:S01]  /*a870*/  UIMAD UR10, UR10, 0x50, URZ ;  /* 0x000000500a0a78a4 */ /* 0x002fe2000f8e023f */
[----:B------:R-:W-:Y:S01]  /*a880*/  UMOV UR25, 0x40 ;  /* 0x0000004000197882 */ /* 0x000fe20000000000 */
[----:B---3--:R-:W-:-:S05]  /*a890*/  UMOV UR19, UR11 ;  /* 0x0000000b00137c82 */ /* 0x008fca0008000000 */
[----:B------:R-:W-:Y:S01]  /*a8a0*/  UMOV UR18, UR10 ;  /* 0x0000000a00127c82 */ /* 0x000fe20008000000 */
[----:B------:R-:W-:Y:S01]  /*a8b0*/  UMOV UR43, UR11 ;  /* 0x0000000b002b7c82 */ /* 0x000fe20008000000 */
[----:B------:R-:W-:Y:S01]  /*a8c0*/  UMOV UR42, UR10 ;  /* 0x0000000a002a7c82 */ /* 0x000fe20008000000 */
[----:B------:R-:W-:Y:S01]  /*a8d0*/  UMOV UR35, UR11 ;  /* 0x0000000b00237c82 */ /* 0x000fe20008000000 */
[----:B------:R-:W-:Y:S01]  /*a8e0*/  UMOV UR34, UR10 ;  /* 0x0000000a00227c82 */ /* 0x000fe20008000000 */
[----:B------:R-:W-:Y:S01]  /*a8f0*/  UMOV UR27, UR11 ;  /* 0x0000000b001b7c82 */ /* 0x000fe20008000000 */
[----:B------:R-:W-:Y:S01]  /*a900*/  UMOV UR26, UR10 ;  /* 0x0000000a001a7c82 */ /* 0x000fe20008000000 */
[----:B----4-:R-:W-:Y:S01]  /*a910*/  UMOV UR20, UR12 ;  /* 0x0000000c00147c82 */ /* 0x010fe20008000000 */
[----:B------:R-:W-:Y:S01]  /*a920*/  UMOV UR44, UR12 ;  /* 0x0000000c002c7c82 */ /* 0x000fe20008000000 */
[----:B------:R1:W-:Y:S01]  /*a930*/  UTMASTG.4D [UR8], [UR4] ;  /* 0x00000008040073b5 */ /* 0x0003e20008018000 */
[----:B------:R-:W-:Y:S01]  /*a940*/  UMOV UR36, UR12 ;  /* 0x0000000c00247c82 */ /* 0x000fe20008000000 */
[----:B------:R-:W-:Y:S01]  /*a950*/  UMOV UR28, UR12 ;  /* 0x0000000c001c7c82 */ /* 0x000fe20008000000 */
[----:B------:R3:W-:Y:S01]  /*a960*/  UTMASTG.4D [UR16], [UR4] ;  /* 0x00000010040073b5 */ /* 0x0007e20008018000 */
[----:B------:R-:W-:Y:S01]  /*a970*/  UTMASTG.4D [UR40], [UR4] ;  /* 0x00000028040073b5 */ /* 0x000fe20008018000 */
[----:B-1----:R-:W-:Y:S01]  /*a980*/  UMOV UR8, UR60 ;  /* 0x0000003c00087c82 */ /* 0x002fe20008000000 */
[----:B------:R-:W-:Y:S01]  /*a990*/  UTMASTG.4D [UR32], [UR4] ;  /* 0x00000020040073b5 */ /* 0x000fe20008018000 */
[----:B---3--:R-:W-:Y:S01]  /*a9a0*/  UIADD3 UR16, UR60, 0x5000, URZ ;  /* 0x000050003c107890 */ /* 0x008fe2000fffe03f */
[----:B------:R-:W-:Y:S01]  /*a9b0*/  UMOV UR17, 0x80 ;  /* 0x0000008000117882 */ /* 0x000fe20000000000 */
[----:B------:R1:W-:Y:S01]  /*a9c0*/  UTMASTG.4D [UR8], [UR6] ;  /* 0x00000008060073b5 */ /* 0x0003e20008018000 */
[----:B------:R3:W-:Y:S06]  /*a9d0*/  UTMASTG.4D [UR24], [UR6] ;  /* 0x00000018060073b5 */ /* 0x0007ec0008018000 */
[----:B------:R3:W-:Y:S01]  /*a9e0*/  UTMASTG.4D [UR16], [UR6] ;  /* 0x00000010060073b5 */ /* 0x0007e20008018000 */
[----:B-1----:R-:W-:Y:S01]  /*a9f0*/  UIADD3 UR8, UR60, 0x7800, URZ ;  /* 0x000078003c087890 */ /* 0x002fe2000fffe03f */
[----:B------:R-:W-:-:S08]  /*aa00*/  UMOV UR9, 0xc0 ;  /* 0x000000c000097882 */ /* 0x000fd00000000000 */
[----:B------:R3:W-:Y:S02]  /*aa10*/  UTMASTG.4D [UR8], [UR6] ;  /* 0x00000008060073b5 */ /* 0x0007e40008018000 */
[----:B---3--:R0:W-:Y:S02]  /*aa20*/  UTMACMDFLUSH ;  /* 0x00000000000079b7 */ /* 0x0081e40000000000 */
.L_x_25:
[----:B------:R-:W-:Y:S05]  /*aa30*/  BSYNC B0 ;  /* 0x0000000000007941 */ /* 0x000fea0003800000 */
.L_x_24:
[----:B------:R-:W-:-:S04]  /*aa40*/  DEPBAR.LE SB0, 0x0 ;  /* 0x000080000000791a */ /* 0x000fc80000000000 */
[----:B------:R-:W-:Y:S05]  /*aa50*/  EXIT ;  /* 0x000000000000794d */ /* 0x000fea0003800000 */
.L_x_4:
[----:B------:R-:W-:-:S08]  /*aa60*/  NOP ;  /* 0x0000000000007918 */ /* 0x000fd00000000000 */
[----:B------:R-:W1:-:S00]  /*aa70*/  USETMAXREG.DEALLOC.CTAPOOL 0x18 ;  /* 0x00000018000079c8 */ /* 0x000e4000080e0500 */
[----:B-1----:R-:W-:-:S06]  /*aa80*/  LOP3.LUT R2, R2, 0x3, RZ, 0xc0, !PT ;  /* 0x0000000302027812 */ /* 0x002fcc00078ec0ff */
[----:B------:R-:W1:Y:S02]  /*aa90*/  SHFL.IDX PT, R2, R2, RZ, 0x1f ;  /* 0x00001fff02027589 */ /* 0x000e6400000e0000 */
[----:B-1----:R-:W-:-:S13]  /*aaa0*/  ISETP.NE.AND P0, PT, R2, RZ, PT ;  /* 0x000000ff0200720c */ /* 0x002fda0003f05270 */
[----:B------:R-:W-:Y:S05]  /*aab0*/  @P0 EXIT ;  /* 0x000000000000094d */ /* 0x000fea0003800000 */
[----:B------:R-:W1:Y:S01]  /*aac0*/  S2UR UR21, SR_CTAID.Z ;  /* 0x00000000001579c3 */ /* 0x000e620000002700 */
[----:B------:R-:W-:Y:S02]  /*aad0*/  IMAD.MOV.U32 R18, RZ, RZ, RZ ;  /* 0x000000ffff127224 */ /* 0x000fe400078e00ff */
[----:B------:R-:W-:Y:S02]  /*aae0*/  IMAD.MOV.U32 R6, RZ, RZ, 0x1 ;  /* 0x00000001ff067424 */ /* 0x000fe400078e00ff */
[----:B------:R-:W-:Y:S01]  /*aaf0*/  IMAD.MOV.U32 R10, RZ, RZ, 0x1 ;  /* 0x00000001ff0a7424 */ /* 0x000fe200078e00ff */
[----:B-1----:R-:W-:-:S13]  /*ab00*/  ISETP.LE.AND P0, PT, RZ, UR21, PT ;  /* 0x00000015ff007c0c */ /* 0x002fda000bf03270 */
[----:B------:R-:W-:Y:S05]  /*ab10*/  @!P0 BRA `(.L_x_26) ;  /* 0x0000001400648947 */ /* 0x000fea0003800000 */
[----:B------:R-:W1:Y:S01]  /*ab20*/  S2R R9, SR_CTAID.Y ;  /* 0x0000000000097919 */ /* 0x000e620000002600 */
[----:B------:R-:W2:Y:S01]  /*ab30*/  LDC.64 R2, c[0x0][0x730] ;  /* 0x0001cc00ff027b82 */ /* 0x000ea20000000a00 */
[----:B------:R-:W-:Y:S01]  /*ab40*/  ULDC UR4, c[0x0][0x2e8] ;  /* 0x0000ba0000047ab9 */ /* 0x000fe20000000800 */
[----:B------:R-:W-:Y:S01]  /*ab50*/  ELECT P0, URZ, PT ;  /* 0x00000000003f782f */ /* 0x000fe20003800000 */
[----:B------:R-:W3:Y:S01]  /*ab60*/  S2R R7, SR_CTAID.Z ;  /* 0x0000000000077919 */ /* 0x000ee20000002700 */
[----:B------:R-:W-:Y:S01]  /*ab70*/  UISETP.NE.AND UP0, UPT, UR4, 0x1, UPT ;  /* 0x000000010400788c */ /* 0x000fe2000bf05270 */
[----:B------:R-:W-:Y:S01]  /*ab80*/  BSSY B0, `(.L_x_26) ;  /* 0x0000152000007945 */ /* 0x000fe20003800000 */
[----:B------:R-:W-:Y:S02]  /*ab90*/  IMAD.MOV.U32 R18, RZ, RZ, RZ ;  /* 0x000000ffff127224 */ /* 0x000fe400078e00ff */
[----:B------:R-:W4:Y:S07]  /*aba0*/  S2UR UR20, SR_CTAID.Y ;  /* 0x00000000001479c3 */ /* 0x000f2e0000002600 */
[----:B------:R-:W-:Y:S01]  /*abb0*/  @UP0 ULDC UR4, c[0x0][0x2ec] ;  /* 0x0000bb0000040ab9 */ /* 0x000fe20000000800 */
[----:B------:R-:W5:Y:S01]  /*abc0*/  LDC.64 R4, c[0x0][0x718] ;  /* 0x0001c600ff047b82 */ /* 0x000f620000000a00 */
[----:B------:R-:W-:Y:S01]  /*abd0*/  @UP0 ULDC UR6, c[0x0][0x2f0] ;  /* 0x0000bc0000060ab9 */ /* 0x000fe20000000800 */
[----:B-1----:R-:W-:Y:S01]  /*abe0*/  SHF.R.S32.HI R9, RZ, 0x1f, R9 ;  /* 0x0000001fff097819 */ /* 0x002fe20000011409 */
[----:B----4-:R-:W-:-:S02]  /*abf0*/  UIMAD.WIDE.U32 UR4, UR20, UR4, URZ ;  /* 0x00000004140472a5 */ /* 0x010fc4000f8e003f */
[----:B------:R-:W-:Y:S01]  /*ac00*/  UMOV UR12, UR20 ;  /* 0x00000014000c7c82 */ /* 0x000fe20008000000 */
[----:B---3--:R-:W-:Y:S01]  /*ac10*/  SHF.R.S32.HI R7, RZ, 0x1f, R7 ;  /* 0x0000001fff077819 */ /* 0x008fe20000011407 */
[C---:B--2---:R-:W-:Y:S01]  /*ac20*/  IMAD R10, R9.reuse, R2, RZ ;  /* 0x00000002090a7224 */ /* 0x044fe200078e02ff */
[----:B------:R-:W-:Y:S01]  /*ac30*/  @UP0 USHF.R.U32.HI UR12, URZ, UR6, UR5 ;  /* 0x000000063f0c0299 */ /* 0x000fe20008011605 */
[----:B-----5:R-:W-:Y:S02]  /*ac40*/  IMAD R8, R9, R4, RZ ;  /* 0x0000000409087224 */ /* 0x020fe400078e02ff */
[----:B------:R-:W-:Y:S02]  /*ac50*/  IMAD R15, R3, UR20, R10 ;  /* 0x00000014030f7c24 */ /* 0x000fe4000f8e020a */
[----:B------:R-:W1:Y:S01]  /*ac60*/  LDC.64 R10, c[0x0][0x720] ;  /* 0x0001c800ff0a7b82 */ /* 0x000e620000000a00 */
[----:B------:R-:W-:Y:S02]  /*ac70*/  IMAD R13, R5, UR20, R8 ;  /* 0x00000014050d7c24 */ /* 0x000fe4000f8e0208 */
[----:B------:R-:W-:-:S04]  /*ac80*/  IMAD.WIDE.U32 R4, R4, UR20, RZ ;  /* 0x0000001404047c25 */ /* 0x000fc8000f8e00ff */
[----:B------:R-:W-:Y:S01]  /*ac90*/  IMAD.WIDE.U32 R2, R2, UR20, RZ ;  /* 0x0000001402027c25 */ /* 0x000fe2000f8e00ff */
[----:B------:R-:W2:Y:S03]  /*aca0*/  LDC.64 R8, c[0x0][0x738] ;  /* 0x0001ce00ff087b82 */ /* 0x000ea60000000a00 */
[----:B------:R-:W-:Y:S02]  /*acb0*/  IMAD.IADD R5, R5, 0x1, R13 ;  /* 0x0000000105057824 */ /* 0x000fe400078e020d */
[----:B------:R-:W-:Y:S02]  /*acc0*/  IMAD.IADD R3, R3, 0x1, R15 ;  /* 0x0000000103037824 */ /* 0x000fe400078e020f */
[----:B-1----:R-:W-:Y:S02]  /*acd0*/  IMAD R12, R7, R10, RZ ;  /* 0x0000000a070c7224 */ /* 0x002fe400078e02ff */
[----:B------:R-:W-:-:S04]  /*ace0*/  IMAD.WIDE.U32 R4, R10, UR21, R4 ;  /* 0x000000150a047c25 */ /* 0x000fc8000f8e0004 */
[----:B------:R-:W-:Y:S02]  /*acf0*/  IMAD R11, R11, UR21, R12 ;  /* 0x000000150b0b7c24 */ /* 0x000fe4000f8e020c */
[----:B--2---:R-:W-:Y:S02]  /*ad00*/  IMAD R12, R7, R8, RZ ;  /* 0x00000008070c7224 */ /* 0x004fe400078e02ff */
[----:B------:R-:W-:-:S04]  /*ad10*/  IMAD.WIDE.U32 R2, R8, UR21, R2 ;  /* 0x0000001508027c25 */ /* 0x000fc8000f8e0002 */
[----:B------:R-:W-:Y:S02]  /*ad20*/  IMAD R9, R9, UR21, R12 ;  /* 0x0000001509097c24 */ /* 0x000fe4000f8e020c */
[----:B------:R-:W-:Y:S01]  /*ad30*/  IMAD.MOV.U32 R10, RZ, RZ, 0x1 ;  /* 0x00000001ff0a7424 */ /* 0x000fe200078e00ff */
[----:B------:R-:W-:Y:S06]  /*ad40*/  @!P0 BRA `(.L_x_27) ;  /* 0x0000001000d48947 */ /* 0x000fec0003800000 */
[----:B------:R-:W1:Y:S01]  /*ad50*/  S2R R7, SR_CgaCtaId ;  /* 0x0000000000077919 */ /* 0x000e620000008800 */
[----:B------:R-:W-:Y:S02]  /*ad60*/  MOV R8, 0x400 ;  /* 0x0000040000087802 */ /* 0x000fe40000000f00 */
[----:B------:R-:W-:Y:S02]  /*ad70*/  ISETP.NE.AND P0, PT, R21, RZ, PT ;  /* 0x000000ff1500720c */ /* 0x000fe40003f05270 */
[----:B-1----:R-:W-:Y:S01]  /*ad80*/  LEA R8, R7, R8, 0x18 ;  /* 0x0000000807087211 */ /* 0x002fe200078ec0ff */
[----:B------:R-:W-:-:S05]  /*ad90*/  IMAD.MOV.U32 R7, RZ, RZ, 0x1 ;  /* 0x00000001ff077424 */ /* 0x000fca00078e00ff */
[----:B------:R-:W-:-:S04]  /*ada0*/  SHF.L.U32 R7, R7, 0x1f, RZ ;  /* 0x0000001f07077819 */ /* 0x000fc800000006ff */
[----:B------:R-:W1:Y:S02]  /*adb0*/  SYNCS.PHASECHK.TRANS64.TRYWAIT P1, [R8+URZ+0x31820], R7 ;  /* 0x03182007080075a7 */ /* 0x000e64000802017f */
[----:B-1----:R-:W-:Y:S05]  /*adc0*/  @!P1 BRA `(.L_x_28) ;  /* 0x0000001400849947 */ /* 0x002fea0003800000 */
.L_x_46:
[----:B------:R-:W-:Y:S02]  /*add0*/  IMAD.IADD R13, R5, 0x1, R11 ;  /* 0x00000001050d7824 */ /* 0x000fe400078e020b */
[----:B-1----:R-:W-:Y:S02]  /*ade0*/  IMAD.IADD R7, R3, 0x1, R9 ;  /* 0x0000000103077824 */ /* 0x002fe400078e0209 */
[----:B------:R-:W-:Y:S01]  /*adf0*/  IMAD.MOV.U32 R6, RZ, RZ, 0x1 ;  /* 0x00000001ff067424 */ /* 0x000fe200078e00ff */
[----:B------:R-:W-:Y:S06]  /*ae00*/  @P0 BRA `(.L_x_29) ;  /* 0x0000000000180947 */ /* 0x000fec0003800000 */
[----:B------:R-:W1:Y:S01]  /*ae10*/  S2R R10, SR_TID.X ;  /* 0x00000000000a7919 */ /* 0x000e620000002100 */
[----:B------:R-:W-:-:S04]  /*ae20*/  IMAD.MOV.U32 R9, RZ, RZ, 0x8100 ;  /* 0x00008100ff097424 */ /* 0x000fc800078e00ff */
[----:B------:R2:W-:Y:S01]  /*ae30*/  SYNCS.ARRIVE.TRANS64 RZ, [R8+URZ+0x31810], R9 ;  /* 0x0318100908ff79a7 */ /* 0x0005e2000800003f */
[----:B-1----:R-:W-:-:S13]  /*ae40*/  LOP3.LUT P1, RZ, R10, 0x1f, RZ, 0xc0, !PT ;  /* 0x0000001f0aff7812 */ /* 0x002fda000782c0ff */
[----:B--2---:R-:W-:Y:S05]  /*ae50*/  @!P1 BRA `(.L_x_29) ;  /* 0x0000000000049947 */ /* 0x004fea0003800000 */
[----:B------:R-:W-:Y:S01]  /*ae60*/  BPT.TRAP 0x1 ;  /* 0x000000040000795c */ /* 0x000fe20000300000 */
.L_x_29:
[----:B------:R-:W1:Y:S01]  /*ae70*/  LDC.64 R10, c[0x0][0x700] ;  /* 0x0001c000ff0a7b82 */ /* 0x000e620000000a00 */
[----:B------:R-:W-:Y:S01]  /*ae80*/  R2UR UR8, R8 ;  /* 0x00000000080872ca */ /* 0x000fe200000e0000 */
[----:B------:R-:W-:Y:S01]  /*ae90*/  UMOV UR19, URZ ;  /* 0x0000003f00137c82 */ /* 0x000fe20008000000 */
[----:B------:R-:W-:Y:S01]  /*aea0*/  UMOV UR30, 0x0 ;  /* 0x00000000001e7882 */ /* 0x000fe20000000000 */
[----:B------:R-:W-:Y:S01]  /*aeb0*/  UMOV UR31, 0x14f00000 ;  /* 0x14f00000001f7882 */ /* 0x000fe20000000000 */
[----:B------:R-:W-:Y:S01]  /*aec0*/  UMOV UR18, URZ ;  /* 0x0000003f00127c82 */ /* 0x000fe20008000000 */
[----:B------:R-:W-:Y:S01]  /*aed0*/  UMOV UR42, 0x40 ;  /* 0x00000040002a7882 */ /* 0x000fe20000000000 */
[----:B------:R-:W-:Y:S01]  /*aee0*/  UMOV UR44, UR20 ;  /* 0x00000014002c7c82 */ /* 0x000fe20008000000 */
[----:B------:R-:W2:Y:S01]  /*aef0*/  LDC.64 R14, c[0x0][0x198] ;  /* 0x00006600ff0e7b82 */ /* 0x000ea20000000a00 */
[----:B------:R-:W-:Y:S01]  /*af00*/  UMOV UR45, UR21 ;  /* 0x00000015002d7c82 */ /* 0x000fe20008000000 */
[----:B------:R-:W-:Y:S01]  /*af10*/  UMOV UR43, UR19 ;  /* 0x00000013002b7c82 */ /* 0x000fe20008000000 */
[----:B------:R-:W-:Y:S01]  /*af20*/  UMOV UR34, 0x80 ;  /* 0x0000008000227882 */ /* 0x000fe20000000000 */
[----:B------:R-:W-:Y:S01]  /*af30*/  UMOV UR36, UR20 ;  /* 0x0000001400247c82 */ /* 0x000fe20008000000 */
[----:B------:R-:W-:Y:S01]  /*af40*/  UMOV UR37, UR21 ;  /* 0x0000001500257c82 */ /* 0x000fe20008000000 */
[----:B------:R-:W-:Y:S01]  /*af50*/  UIADD3 UR16, UR8, 0x14100, URZ ;  /* 0x0001410008107890 */ /* 0x000fe2000fffe03f */
[----:B------:R-:W-:Y:S01]  /*af60*/  IMAD.MOV.U32 R18, RZ, RZ, 0x1 ;  /* 0x00000001ff127424 */ /* 0x000fe200078e00ff */
[----:B------:R-:W3:Y:S01]  /*af70*/  S2UR UR46, SR_CTAID.X ;  /* 0x00000000002e79c3 */ /* 0x000ee20000002500 */
[----:B------:R-:W-:-:S02]  /*af80*/  UIADD3 UR17, UR8, 0x31810, URZ ;  /* 0x0003181008117890 */ /* 0x000fc4000fffe03f */
[----:B------:R-:W-:Y:S02]  /*af90*/  UIADD3 UR40, UR8, 0x16100, URZ ;  /* 0x0001610008287890 */ /* 0x000fe4000fffe03f */
[----:B------:R-:W-:Y:S02]  /*afa0*/  UIADD3 UR32, UR8, 0x18100, URZ ;  /* 0x0001810008207890 */ /* 0x000fe4000fffe03f */
[----:B------:R-:W-:Y:S01]  /*afb0*/  UIADD3 UR24, UR8, 0x1a100, URZ ;  /* 0x0001a10008187890 */ /* 0x000fe2000fffe03f */
[C---:B-1----:R-:W-:Y:S01]  /*afc0*/  LEA R12, P1, R4.reuse, R10, 0x2 ;  /* 0x0000000a040c7211 */ /* 0x042fe200078210ff */
[----:B------:R-:W-:Y:S01]  /*afd0*/  UMOV UR41, UR17 ;  /* 0x0000001100297c82 */ /* 0x000fe20008000000 */
[----:B------:R-:W-:Y:S01]  /*afe0*/  UMOV UR35, UR19 ;  /* 0x0000001300237c82 */ /* 0x000fe20008000000 */
[----:B------:R-:W-:Y:S01]  /*aff0*/  UMOV UR33, UR17 ;  /* 0x0000001100217c82 */ /* 0x000fe20008000000 */
[----:B------:R-:W-:Y:S01]  /*b000*/  LEA.HI.X R13, R4, R11, R13, 0x2, P1 ;  /* 0x0000000b040d7211 */ /* 0x000fe200008f140d */
[----:B------:R-:W-:Y:S01]  /*b010*/  UMOV UR26, 0xc0 ;  /* 0x000000c0001a7882 */ /* 0x000fe20000000000 */
[----:B------:R-:W1:Y:S01]  /*b020*/  LDC R11, c[0x0][0x280] ;  /* 0x0000a000ff0b7b82 */ /* 0x000e620000000800 */
[----:B------:R-:W-:Y:S01]  /*b030*/  R2UR UR22, R12 ;  /* 0x000000000c1672ca */ /* 0x000fe200000e0000 */
[----:B--2---:R-:W-:Y:S01]  /*b040*/  IMAD.MOV.U32 R4, RZ, RZ, R14 ;  /* 0x000000ffff047224 */ /* 0x004fe200078e000e */
[----:B------:R-:W-:Y:S01]  /*b050*/  R2UR UR23, R13 ;  /* 0x000000000d1772ca */ /* 0x000fe200000e0000 */
[----:B------:R-:W-:Y:S01]  /*b060*/  UMOV UR28, UR20 ;  /* 0x00000014001c7c82 */ /* 0x000fe20008000000 */
[----:B------:R-:W-:Y:S01]  /*b070*/  UMOV UR29, UR21 ;  /* 0x00000015001d7c82 */ /* 0x000fe20008000000 */
[----:B------:R-:W-:Y:S01]  /*b080*/  UMOV UR27, UR19 ;  /* 0x00000013001b7c82 */ /* 0x000fe20008000000 */
[C---:B------:R-:W-:Y:S01]  /*b090*/  IADD3 R5, P1, R4.reuse, 0xf0, RZ ;  /* 0x000000f004057810 */ /* 0x040fe20007f3e0ff */
[----:B------:R-:W-:Y:S01]  /*b0a0*/  UMOV UR25, UR17 ;  /* 0x0000001100197c82 */ /* 0x000fe20008000000 */
[----:B------:R-:W-:Y:S01]  /*b0b0*/  UIADD3 UR38, UR8, 0x2c100, URZ ;  /* 0x0002c10008267890 */ /* 0x000fe2000fffe03f */
[----:B------:R-:W-:Y:S01]  /*b0c0*/  IMAD.MOV.U32 R10, RZ, RZ, 0x1 ;  /* 0x00000001ff0a7424 */ /* 0x000fe200078e00ff */
[----:B------:R-:W-:Y:S01]  /*b0d0*/  R2UR UR10, R5 ;  /* 0x00000000050a72ca */ /* 0x000fe200000e0000 */
[----:B------:R-:W-:Y:S01]  /*b0e0*/  UIADD3 UR9, UR8, 0x31800, URZ ;  /* 0x0003180008097890 */ /* 0x000fe2000fffe03f */
[C---:B------:R-:W-:Y:S01]  /*b0f0*/  IADD3 R5, P2, R4.reuse, 0x2f0, RZ ;  /* 0x000002f004057810 */ /* 0x040fe20007f5e0ff */
[----:B------:R-:W-:Y:S01]  /*b100*/  UMOV UR47, 0x10 ;  /* 0x00000010002f7882 */ /* 0x000fe20000000000 */
[----:B------:R-:W-:Y:S01]  /*b110*/  UMOV UR39, UR17 ;  /* 0x0000001100277c82 */ /* 0x000fe20008000000 */
[----:B------:R-:W-:Y:S01]  /*b120*/  UMOV UR14, 0x0 ;  /* 0x00000000000e7882 */ /* 0x000fe20000000000 */
[----:B------:R-:W-:Y:S01]  /*b130*/  R2UR UR6, R5 ;  /* 0x00000000050672ca */ /* 0x000fe200000e0000 */
[----:B------:R-:W-:Y:S01]  /*b140*/  UMOV UR15, 0x10000000 ;  /* 0x10000000000f7882 */ /* 0x000fe20000000000 */
[----:B------:R-:W-:Y:S01]  /*b150*/  IADD3 R5, P3, R4, 0x3f0, RZ ;  /* 0x000003f004057810 */ /* 0x000fe20007f7e0ff */
[----:B------:R-:W-:-:S03]  /*b160*/  UMOV UR13, UR21 ;  /* 0x00000015000d7c82 */ /* 0x000fc60008000000 */
[----:B------:R-:W-:Y:S01]  /*b170*/  R2UR UR4, R5 ;  /* 0x00000000050472ca */ /* 0x000fe200000e0000 */
[----:B------:R-:W-:-:S04]  /*b180*/  IMAD.MOV.U32 R5, RZ, RZ, R15 ;  /* 0x000000ffff057224 */ /* 0x000fc800078e000f */
[----:B------:R-:W-:Y:S01]  /*b190*/  IMAD.X R9, RZ, RZ, R5, P1 ;  /* 0x000000ffff097224 */ /* 0x000fe200008e0605 */
[----:B-1----:R-:W-:-:S04]  /*b1a0*/  ISETP.GE.AND P1, PT, R11, 0x41, PT ;  /* 0x000000410b00780c */ /* 0x002fc80003f26270 */
[----:B------:R-:W-:Y:S01]  /*b1b0*/  R2UR UR11, R9 ;  /* 0x00000000090b72ca */ /* 0x000fe200000e0000 */
[----:B------:R-:W-:-:S05]  /*b1c0*/  IMAD.X R9, RZ, RZ, R5, P2 ;  /* 0x000000ffff097224 */ /* 0x000fca00010e0605 */
[----:B------:R-:W-:Y:S01]  /*b1d0*/  R2UR UR7, R9 ;  /* 0x00000000090772ca */ /* 0x000fe200000e0000 */
[----:B------:R-:W-:-:S05]  /*b1e0*/  IMAD.X R9, RZ, RZ, R5, P3 ;  /* 0x000000ffff097224 */ /* 0x000fca00018e0605 */
[----:B------:R-:W-:Y:S01]  /*b1f0*/  R2UR UR5, R9 ;  /* 0x00000000090572ca */ /* 0x000fe200000e0000 */
[----:B------:R-:W-:Y:S01]  /*b200*/  UTMALDG.4D [UR16], [UR10], desc[UR30] ;  /* 0x00001e100a0075b4 */ /* 0x000fe20008019000 */
[----:B------:R-:W-:Y:S01]  /*b210*/  IMAD.MOV.U32 R9, RZ, RZ, 0x14000 ;  /* 0x00014000ff097424 */ /* 0x000fe200078e00ff */
[----:B------:R1:W-:Y:S01]  /*b220*/  UTMALDG.4D [UR40], [UR10], desc[UR30] ;  /* 0x00001e280a0075b4 */ /* 0x0003e20008019000 */
[----:B------:R2:W-:Y:S01]  /*b230*/  UTMALDG.4D [UR32], [UR10], desc[UR30] ;  /* 0x00001e200a0075b4 */ /* 0x0005e20008019000 */
[----:B------:R3:W-:Y:S01]  /*b240*/  UTMALDG.4D [UR24], [UR10], desc[UR30] ;  /* 0x00001e180a0075b4 */ /* 0x0007e20008019000 */
[----:B------:R-:W-:Y:S01]  /*b250*/  UBLKCP.S.G [UR38], [UR22], UR47 ;  /* 0x00000026160073ba */ /* 0x000fe2000800022f */
[----:B------:R4:W-:Y:S01]  /*b260*/  SYNCS.ARRIVE.TRANS64 RZ, [R8+URZ+0x31800], R9 ;  /* 0x0318000908ff79a7 */ /* 0x0009e2000800003f */
[----:B-1----:R-:W-:Y:S01]  /*b270*/  UIADD3 UR40, UR8, 0x2800, URZ ;  /* 0x0000280008287890 */ /* 0x002fe2000fffe03f */
[----:B------:R-:W-:Y:S01]  /*b280*/  UMOV UR44, UR12 ;  /* 0x0000000c002c7c82 */ /* 0x000fe20008000000 */
[----:B------:R-:W-:Y:S01]  /*b290*/  UMOV UR41, UR9 ;  /* 0x0000000900297c82 */ /* 0x000fe20008000000 */
[----:B--2---:R-:W-:Y:S01]  /*b2a0*/  UIADD3 UR32, UR8, 0x5000, URZ ;  /* 0x0000500008207890 */ /* 0x004fe2000fffe03f */
[----:B----4-:R-:W-:Y:S01]  /*b2b0*/  IMAD.MOV.U32 R9, RZ, RZ, RZ ;  /* 0x000000ffff097224 */ /* 0x010fe200078e00ff */
[----:B------:R-:W-:Y:S01]  /*b2c0*/  UMOV UR36, UR12 ;  /* 0x0000000c00247c82 */ /* 0x000fe20008000000 */
[----:B------:R-:W-:Y:S01]  /*b2d0*/  UMOV UR33, UR9 ;  /* 0x0000000900217c82 */ /* 0x000fe20008000000 */
[----:B---3--:R-:W-:-:S02]  /*b2e0*/  UIMAD UR11, UR46, 0x50, URZ ;  /* 0x000000502e0b78a4 */ /* 0x008fc4000f8e023f */
[----:B------:R-:W-:Y:S01]  /*b2f0*/  UIADD3 UR24, UR8, 0x7800, URZ ;  /* 0x0000780008187890 */ /* 0x000fe2000fffe03f */
[----:B------:R-:W-:Y:S01]  /*b300*/  UMOV UR10, UR18 ;  /* 0x00000012000a7c82 */ /* 0x000fe20008000000 */
[----:B------:R-:W-:Y:S01]  /*b310*/  UMOV UR28, UR12 ;  /* 0x0000000c001c7c82 */ /* 0x000fe20008000000 */
[----:B------:R-:W-:Y:S02]  /*b320*/  UMOV UR25, UR9 ;  /* 0x0000000900197c82 */ /* 0x000fe40008000000 */
[----:B------:R-:W-:Y:S01]  /*b330*/  UMOV UR43, UR11 ;  /* 0x0000000b002b7c82 */ /* 0x000fe20008000000 */
[----:B------:R-:W-:Y:S01]  /*b340*/  UMOV UR35, UR11 ;  /* 0x0000000b00237c82 */ /* 0x000fe20008000000 */
[----:B------:R1:W-:Y:S01]  /*b350*/  UTMALDG.4D [UR8], [UR6], desc[UR14] ;  /* 0x00000e08060075b4 */ /* 0x0003e20008019000 */
[----:B------:R-:W-:Y:S01]  /*b360*/  UMOV UR27, UR11 ;  /* 0x0000000b001b7c82 */ /* 0x000fe20008000000 */
[----:B------:R2:W-:Y:S01]  /*b370*/  UTMALDG.4D [UR40], [UR6], desc[UR14] ;  /* 0x00000e28060075b4 */ /* 0x0005e20008019000 */
[----:B------:R3:W-:Y:S01]  /*b380*/  UTMALDG.4D [UR32], [UR6], desc[UR14] ;  /* 0x00000e20060075b4 */ /* 0x0007e20008019000 */
[----:B------:R4:W-:Y:S01]  /*b390*/  UTMALDG.4D [UR24], [UR6], desc[UR14] ;  /* 0x00000e18060075b4 */ /* 0x0009e20008019000 */
[----:B-1----:R-:W-:Y:S01]  /*b3a0*/  UMOV UR10, 0xc0 ;  /* 0x000000c0000a7882 */ /* 0x002fe20000000000 */
[----:B--2---:R-:W-:Y:S01]  /*b3b0*/  UIADD3 UR40, UR8, 0xa000, URZ ;  /* 0x0000a00008287890 */ /* 0x004fe2000fffe03f */
[----:B------:R-:W-:Y:S01]  /*b3c0*/  UMOV UR42, UR18 ;  /* 0x00000012002a7c82 */ /* 0x000fe20008000000 */
[----:B---3--:R-:W-:-:S07]  /*b3d0*/  UIADD3 UR32, UR8, 0xc800, URZ ;  /* 0x0000c80008207890 */ /* 0x008fce000fffe03f */
[----:B------:R1:W-:Y:S01]  /*b3e0*/  UTMALDG.4D [UR40], [UR4], desc[UR14] ;  /* 0x00000e28040075b4 */ /* 0x0003e20008019000 */
[----:B------:R-:W-:Y:S01]  /*b3f0*/  UMOV UR34, 0x40 ;  /* 0x0000004000227882 */ /* 0x000fe20000000000 */
[----:B----4-:R-:W-:Y:S01]  /*b400*/  UIADD3 UR24, UR8, 0xf000, URZ ;  /* 0x0000f00008187890 */ /* 0x010fe2000fffe03f */
[----:B------:R1:W-:Y:S01]  /*b410*/  UTMALDG.4D [UR32], [UR4], desc[UR14] ;  /* 0x00000e20040075b4 */ /* 0x0003e20008019000 */
[----:B------:R-:W-:Y:S01]  /*b420*/  UIADD3 UR8, UR8, 0x11800, URZ ;  /* 0x0001180008087890 */ /* 0x000fe2000fffe03f */
[----:B------:R-:W-:-:S06]  /*b430*/  UMOV UR26, 0x80 ;  /* 0x00000080001a7882 */ /* 0x000fcc0000000000 */
[----:B------:R1:W-:Y:S02]  /*b440*/  UTMALDG.4D [UR24], [UR4], desc[UR14] ;  /* 0x00000e18040075b4 */ /* 0x0003e40008019000 */
[----:B------:R1:W-:Y:S02]  /*b450*/  UTMALDG.4D [UR8], [UR4], desc[UR14] ;  /* 0x00000e08040075b4 */ /* 0x0003e40008019000 */
[----:B-1----:R-:W-:Y:S05]  /*b460*/  @!P1 BRA `(.L_x_30) ;  /* 0x00000008001c9947 */ /* 0x002fea0003800000 */
[----:B------:R-:W1:Y:S01]  /*b470*/  S2R R16, SR_TID.X ;  /* 0x0000000000107919 */ /* 0x000e620000002100 */
[----:B------:R-:W2:Y:S01]  /*b480*/  LDC.64 R4, c[0x0][0x728] ;  /* 0x0001ca00ff047b82 */ /* 0x000ea20000000a00 */
[----:B------:R-:W-:Y:S02]  /*b490*/  VIADD R11, R11, 0x3f ;  /* 0x0000003f0b0b7836 */ /* 0x000fe40000000000 */
[----:B------:R-:W-:Y:S02]  /*b4a0*/  IMAD.MOV.U32 R10, RZ, RZ, 0x1 ;  /* 0x00000001ff0a7424 */ /* 0x000fe400078e00ff */
[----:B------:R-:W-:Y:S01]  /*b4b0*/  IMAD.MOV.U32 R9, RZ, RZ, RZ ;  /* 0x000000ffff097224 */ /* 0x000fe200078e00ff */
[----:B------:R-:W-:Y:S01]  /*b4c0*/  SHF.R.S32.HI R6, RZ, 0x1f, R11 ;  /* 0x0000001fff067819 */ /* 0x000fe2000001140b */
[----:B------:R-:W-:Y:S02]  /*b4d0*/  IMAD.MOV.U32 R17, RZ, RZ, RZ ;  /* 0x000000ffff117224 */ /* 0x000fe400078e00ff */
[----:B------:R-:W-:Y:S01]  /*b4e0*/  IMAD.MOV.U32 R18, RZ, RZ, RZ ;  /* 0x000000ffff127224 */ /* 0x000fe200078e00ff */
[----:B------:R-:W-:-:S02]  /*b4f0*/  LEA.HI R6, R6, R11, RZ, 0x6 ;  /* 0x0000000b06067211 */ /* 0x000fc400078f30ff */
[----:B------:R-:W-:Y:S02]  /*b500*/  IADD3 R11, P1, R12, 0x100, RZ ;  /* 0x000001000c0b7810 */ /* 0x000fe40007f3e0ff */
[----:B------:R-:W-:Y:S01]  /*b510*/  LEA.HI.SX32 R15, R6, 0xffffffff, 0x1a ;  /* 0xffffffff060f7811 */ /* 0x000fe200078fd2ff */
[----:B------:R-:W-:Y:S02]  /*b520*/  IMAD.MOV.U32 R6, RZ, RZ, 0x1 ;  /* 0x00000001ff067424 */ /* 0x000fe400078e00ff */
[----:B------:R-:W-:Y:S01]  /*b530*/  IMAD.X R13, RZ, RZ, R13, P1 ;  /* 0x000000ffff0d7224 */ /* 0x000fe200008e060d */
[----:B--2---:R-:W-:-:S04]  /*b540*/  LEA R12, P2, R2, R4, 0x2 ;  /* 0x00000004020c7211 */ /* 0x004fc800078410ff */
[----:B------:R-:W-:Y:S02]  /*b550*/  LEA.HI.X R14, R2, R5, R7, 0x2, P2 ;  /* 0x00000005020e7211 */ /* 0x000fe400010f1407 */
[----:B-1----:R-:W-:-:S07]  /*b560*/  LOP3.LUT R16, R16, 0x1f, RZ, 0xc0, !PT ;  /* 0x0000001f10107812 */ /* 0x002fce00078ec0ff */
.L_x_35:
[----:B------:R-:W-:-:S04]  /*b570*/  SHF.L.U32 R5, R10, 0x1f, RZ ;  /* 0x0000001f0a057819 */ /* 0x000fc800000006ff */
[----:B-1----:R-:W1:Y:S02]  /*b580*/  SYNCS.PHASECHK.TRANS64.TRYWAIT P1, [R8+URZ+0x31838], R5 ;  /* 0x03183805080075a7 */ /* 0x002e64000802017f */
[----:B-12--5:R-:W-:Y:S05]  /*b590*/  @!P1 BRA `(.L_x_31) ;  /* 0x0000000c00a49947 */ /* 0x026fea0003800000 */
.L_x_47:
[----:B------:R-:W-:Y:S05]  /*b5a0*/  @P0 BRA `(.L_x_32) ;  /* 0x0000000000140947 */ /* 0x000fea0003800000 */
[----:B------:R-:W-:Y:S01]  /*b5b0*/  ISETP.NE.AND P1, PT, R16, RZ, PT ;  /* 0x000000ff1000720c */ /* 0x000fe20003f25270 */
[----:B-1----:R-:W-:-:S04]  /*b5c0*/  IMAD.MOV.U32 R5, RZ, RZ, 0x8100 ;  /* 0x00008100ff057424 */ /* 0x002fc800078e00ff */
[----:B------:R2:W-:Y:S08]  /*b5d0*/  SYNCS.ARRIVE.TRANS64 RZ, [R8+URZ+0x31830], R5 ;  /* 0x0318300508ff79a7 */ /* 0x0005f0000800003f */
[----:B------:R-:W-:Y:S05]  /*b5e0*/  @!P1 BRA `(.L_x_32) ;  /* 0x0000000000049947 */ /* 0x000fea0003800000 */
[----:B------:R-:W-:Y:S01]  /*b5f0*/  BPT.TRAP 0x1 ;  /* 0x000000040000795c */ /* 0x000fe20000300000 */
.L_x_32:
[----:B------:R3:W-:Y:S02]  /*b600*/  STL.64 [R1], R2 ;  /* 0x0000000201007387 */ /* 0x0007e40000100a00 */
[----:B---3--:R-:W3:Y:S02]  /*b610*/  LDC.64 R2, c[0x0][0x198] ;  /* 0x00006600ff027b82 */ /* 0x008ee40000000a00 */
[----:B---3--:R-:W-:-:S05]  /*b620*/  IMAD.MOV.U32 R4, RZ, RZ, R2 ;  /* 0x000000ffff047224 */ /* 0x008fca00078e0002 */
[----:B-12---:R-:W-:-:S04]  /*b630*/  IADD3 R5, P1, R4, 0x1f0, RZ ;  /* 0x000001f004057810 */ /* 0x006fc80007f3e0ff */
[----:B------:R-:W-:Y:S01]  /*b640*/  R2UR UR6, R5 ;  /* 0x00000000050672ca */ /* 0x000fe200000e0000 */
[----:B------:R-:W-:Y:S02]  /*b650*/  IMAD.MOV.U32 R5, RZ, RZ, R3 ;  /* 0x000000ffff057224 */ /* 0x000fe400078e0003 */
[----:B------:R1:W5:Y:S01]  /*b660*/  LDL.LU.64 R2, [R1] ;  /* 0x0000000001027983 */ /* 0x0003620000300a00 */
[----:B------:R-:W-:Y:S01]  /*b670*/  R2UR UR10, R8 ;  /* 0x00000000080a72ca */ /* 0x000fe200000e0000 */
[----:B------:R-:W-:Y:S01]  /*b680*/  IMAD.X R19, RZ, RZ, R5, P1 ;  /* 0x000000ffff137224 */ /* 0x000fe200008e0605 */
[----:B------:R-:W-:Y:S01]  /*b690*/  R2UR UR19, R9 ;  /* 0x00000000091372ca */ /* 0x000fe200000e0000 */
[----:B------:R-:W-:Y:S01]  /*b6a0*/  VIADD R18, R18, 0x1 ;  /* 0x0000000112127836 */ /* 0x000fe20000000000 */
[----:B------:R-:W-:Y:S01]  /*b6b0*/  UMOV UR8, 0x0 ;  /* 0x0000000000087882 */ /* 0x000fe20000000000 */
[----:B------:R-:W-:Y:S01]  /*b6c0*/  UMOV UR9, 0x14f00000 ;  /* 0x14f0000000097882 */ /* 0x000fe20000000000 */
[----:B------:R-:W-:Y:S01]  /*b6d0*/  R2UR UR7, R19 ;  /* 0x00000000130772ca */ /* 0x000fe200000e0000 */
[----:B------:R-:W-:Y:S01]  /*b6e0*/  UMOV UR18, URZ ;  /* 0x0000003f00127c82 */ /* 0x000fe20008000000 */
[----:B------:R-:W-:Y:S01]  /*b6f0*/  ISETP.NE.AND P1, PT, R18, 0x2, PT ;  /* 0x000000021200780c */ /* 0x000fe20003f25270 */
[----:B------:R-:W-:Y:S01]  /*b700*/  UMOV UR34, 0x40 ;  /* 0x0000004000227882 */ /* 0x000fe20000000000 */
[----:B------:R-:W-:Y:S01]  /*b710*/  R2UR UR4, R12 ;  /* 0x000000000c0472ca */ /* 0x000fe200000e0000 */
[----:B------:R-:W-:Y:S01]  /*b720*/  UMOV UR36, UR20 ;  /* 0x0000001400247c82 */ /* 0x000fe20008000000 */
[----:B------:R-:W-:Y:S01]  /*b730*/  R2UR UR5, R14 ;  /* 0x000000000e0572ca */ /* 0x000fe200000e0000 */
[----:B------:R-:W-:Y:S01]  /*b740*/  UIADD3 UR16, UR10, 0x24100, URZ ;  /* 0x000241000a107890 */ /* 0x000fe2000fffe03f */
[----:B------:R-:W-:Y:S01]  /*b750*/  SEL R19, RZ, 0x1, P1 ;  /* 0x00000001ff137807 */ /* 0x000fe20000800000 */
[----:B------:R-:W-:Y:S01]  /*b760*/  UIADD3 UR17, UR10, 0x31830, URZ ;  /* 0x000318300a117890 */ /* 0x000fe2000fffe03f */
[----:B------:R-:W-:Y:S01]  /*b770*/  SEL R18, R18, RZ, P1 ;  /* 0x000000ff12127207 */ /* 0x000fe20000800000 */
[----:B------:R-:W-:Y:S01]  /*b780*/  UIADD3 UR32, UR10, 0x26100, URZ ;  /* 0x000261000a207890 */ /* 0x000fe2000fffe03f */
[----:B------:R-:W-:Y:S01]  /*b790*/  LOP3.LUT R6, R6, R19, RZ, 0x3c, !PT ;  /* 0x0000001306067212 */ /* 0x000fe200078e3cff */
[----:B------:R-:W-:Y:S01]  /*b7a0*/  UIADD3 UR24, UR10, 0x28100, URZ ;  /* 0x000281000a187890 */ /* 0x000fe2000fffe03f */
[----:B------:R-:W-:Y:S01]  /*b7b0*/  ISETP.NE.AND P2, PT, R21, RZ, PT ;  /* 0x000000ff1500720c */ /* 0x000fe20003f45270 */
[----:B------:R-:W-:Y:S01]  /*b7c0*/  UMOV UR37, UR21 ;  /* 0x0000001500257c82 */ /* 0x000fe20008000000 */
[----:B------:R-:W-:Y:S01]  /*b7d0*/  UMOV UR35, UR19 ;  /* 0x0000001300237c82 */ /* 0x000fe20008000000 */
[----:B------:R-:W-:Y:S01]  /*b7e0*/  UMOV UR33, UR17 ;  /* 0x0000001100217c82 */ /* 0x000fe20008000000 */
[----:B------:R2:W-:Y:S01]  /*b7f0*/  UTMALDG.4D [UR16], [UR6], desc[UR8] ;  /* 0x00000810060075b4 */ /* 0x0005e20008019000 */
[----:B------:R-:W-:Y:S01]  /*b800*/  UMOV UR26, 0x80 ;  /* 0x00000080001a7882 */ /* 0x000fe20000000000 */
[----:B------:R-:W-:Y:S01]  /*b810*/  UMOV UR28, UR20 ;  /* 0x00000014001c7c82 */ /* 0x000fe20008000000 */
[----:B------:R-:W-:Y:S01]  /*b820*/  UMOV UR29, UR21 ;  /* 0x00000015001d7c82 */ /* 0x000fe20008000000 */
[----:B------:R-:W-:Y:S01]  /*b830*/  UMOV UR27, UR19 ;  /* 0x00000013001b7c82 */ /* 0x000fe20008000000 */
[----:B------:R-:W-:Y:S01]  /*b840*/  UMOV UR25, UR17 ;  /* 0x0000001100197c82 */ /* 0x000fe20008000000 */
[----:B------:R-:W-:Y:S01]  /*b850*/  IMAD R19, R18, 0x8, R8 ;  /* 0x0000000812137824 */ /* 0x000fe200078e0208 */
[----:B------:R-:W-:Y:S01]  /*b860*/  SHF.L.U32 R20, R6, 0x1f, RZ ;  /* 0x0000001f06147819 */ /* 0x000fe200000006ff */
[----:B------:R1:W-:Y:S01]  /*b870*/  UTMALDG.4D [UR32], [UR6], desc[UR8] ;  /* 0x00000820060075b4 */ /* 0x0003e20008019000 */
[----:B------:R-:W-:Y:S01]  /*b880*/  UMOV UR13, 0x10 ;  /* 0x00000010000d7882 */ /* 0x000fe20000000000 */
[----:B------:R-:W-:Y:S01]  /*b890*/  UMOV UR11, UR17 ;  /* 0x00000011000b7c82 */ /* 0x000fe20008000000 */
[----:B------:R1:W-:Y:S01]  /*b8a0*/  UTMALDG.4D [UR24], [UR6], desc[UR8] ;  /* 0x00000818060075b4 */ /* 0x0003e20008019000 */
[----:B--2---:R-:W-:-:S02]  /*b8b0*/  UIADD3 UR16, UR10, 0x2a100, URZ ;  /* 0x0002a1000a107890 */ /* 0x004fc4000fffe03f */
[----:B------:R-:W-:Y:S01]  /*b8c0*/  UIADD3 UR10, UR10, 0x2c300, URZ ;  /* 0x0002c3000a0a7890 */ /* 0x000fe2000fffe03f */
[----:B------:R-:W-:-:S06]  /*b8d0*/  UMOV UR18, 0xc0 ;  /* 0x000000c000127882 */ /* 0x000fcc0000000000 */
[----:B------:R1:W-:Y:S02]  /*b8e0*/  UTMALDG.4D [UR16], [UR6], desc[UR8] ;  /* 0x00000810060075b4 */ /* 0x0003e40008019000 */
[----:B------:R1:W-:Y:S01]  /*b8f0*/  UBLKCP.S.G [UR10], [UR4], UR13 ;  /* 0x0000000a040073ba */ /* 0x0003e2000800020d */
[----:B------:R-:W2:Y:S02]  /*b900*/  SYNCS.PHASECHK.TRANS64.TRYWAIT P1, [R19+URZ+0x31820], R20 ;  /* 0x03182014130075a7 */ /* 0x000ea4000802017f */
[----:B-12---:R-:W-:Y:S05]  /*b910*/  @!P1 BRA `(.L_x_33) ;  /* 0x0000000800d89947 */ /* 0x006fea0003800000 */
.L_x_49:
[----:B------:R-:W-:Y:S01]  /*b920*/  LOP3.LUT R10, R10, 0x1, RZ, 0x3c, !PT ;  /* 0x000000010a0a7812 */ /* 0x000fe200078e3cff */
[----:B------:R-:W-:Y:S06]  /*b930*/  @P2 BRA `(.L_x_34) ;  /* 0x0000000000142947 */ /* 0x000fec0003800000 */
[----:B------:R-:W-:Y:S01]  /*b940*/  ISETP.NE.AND P1, PT, R16, RZ, PT ;  /* 0x000000ff1000720c */ /* 0x000fe20003f25270 */
[----:B-1----:R-:W-:-:S04]  /*b950*/  IMAD.MOV.U32 R20, RZ, RZ, 0x8100 ;  /* 0x00008100ff147424 */ /* 0x002fc800078e00ff */
[----:B------:R2:W-:Y:S08]  /*b960*/  SYNCS.ARRIVE.TRANS64 RZ, [R19+URZ+0x31810], R20 ;  /* 0x0318101413ff79a7 */ /* 0x0005f0000800003f */
[----:B------:R-:W-:Y:S05]  /*b970*/  @!P1 BRA `(.L_x_34) ;  /* 0x0000000000049947 */ /* 0x000fea0003800000 */
[----:B------:R-:W-:Y:S01]  /*b980*/  BPT.TRAP 0x1 ;  /* 0x000000040000795c */ /* 0x000fe20000300000 */
.L_x_34:
[----:B------:R-:W-:Y:S01]  /*b990*/  R2UR UR43, R9 ;  /* 0x00000000092b72ca */ /* 0x000fe200000e0000 */
[--C-:B------:R-:W-:Y:S01]  /*b9a0*/  IMAD R9, R18, 0x8000, R8.reuse ;  /* 0x0000800012097824 */ /* 0x100fe200078e0208 */
[----:B------:R-:W-:Y:S01]  /*b9b0*/  R2UR UR41, R19 ;  /* 0x00000000132972ca */ /* 0x000fe200000e0000 */
[----:B------:R-:W-:Y:S01]  /*b9c0*/  VIADD R17, R17, 0x1 ;  /* 0x0000000111117836 */ /* 0x000fe20000000000 */
[----:B------:R-:W-:Y:S01]  /*b9d0*/  R2UR UR14, R11 ;  /* 0x000000000b0e72ca */ /* 0x000fe200000e0000 */
[----:B------:R-:W-:Y:S01]  /*b9e0*/  UMOV UR6, 0x0 ;  /* 0x0000000000067882 */ /* 0x000fe20000000000 */
[----:B------:R-:W-:Y:S01]  /*b9f0*/  R2UR UR16, R9 ;  /* 0x00000000091072ca */ /* 0x000fe200000e0000 */
[----:B------:R-:W-:Y:S01]  /*ba00*/  UMOV UR7, 0x14f00000 ;  /* 0x14f0000000077882 */ /* 0x000fe20000000000 */
[----:B------:R-:W-:Y:S01]  /*ba10*/  IADD3 R9, P1, R4, 0xf0, RZ ;  /* 0x000000f004097810 */ /* 0x000fe20007f3e0ff */
[----:B------:R-:W-:Y:S01]  /*ba20*/  UMOV UR42, URZ ;  /* 0x0000003f002a7c82 */ /* 0x000fe20008000000 */
[----:B------:R-:W-:Y:S01]  /*ba30*/  R2UR UR15, R13 ;  /* 0x000000000d0f72ca */ /* 0x000fe200000e0000 */
[----:B------:R-:W-:Y:S01]  /*ba40*/  UMOV UR44, UR20 ;  /* 0x00000014002c7c82 */ /* 0x000fe20008000000 */
[----:B------:R-:W-:Y:S01]  /*ba50*/  R2UR UR4, R9 ;  /* 0x00000000090472ca */ /* 0x000fe200000e0000 */
[----:B------:R-:W-:Y:S01]  /*ba60*/  IMAD.X R9, RZ, RZ, R5, P1 ;  /* 0x000000ffff097224 */ /* 0x000fe200008e0605 */
[----:B------:R-:W-:Y:S01]  /*ba70*/  UIADD3 UR43, UR43, 0x40, URZ ;  /* 0x000000402b2b7890 */ /* 0x000fe2000fffe03f */
[----:B------:R-:W-:Y:S01]  /*ba80*/  ISETP.GE.AND P1, PT, R17, R15, PT ;  /* 0x0000000f1100720c */ /* 0x000fe20003f26270 */
[----:B------:R-:W-:Y:S01]  /*ba90*/  UIADD3 UR41, UR41, 0x31810, URZ ;  /* 0x0003181029297890 */ /* 0x000fe2000fffe03f */
[----:B------:R-:W-:Y:S01]  /*baa0*/  IADD3 R12, P3, R12, 0x100, RZ ;  /* 0x000001000c0c7810 */ /* 0x000fe20007f7e0ff */
[----:B------:R-:W-:Y:S01]  /*bab0*/  UMOV UR45, UR21 ;  /* 0x00000015002d7c82 */ /* 0x000fe20008000000 */
[----:B------:R-:W-:Y:S01]  /*bac0*/  R2UR UR5, R9 ;  /* 0x00000000090572ca */ /* 0x000fe200000e0000 */
[----:B------:R-:W-:Y:S01]  /*bad0*/  IMAD R9, R18, 0x100, R8 ;  /* 0x0000010012097824 */ /* 0x000fe200078e0208 */
[----:B------:R-:W-:Y:S01]  /*bae0*/  UIADD3 UR40, UR16, 0x14100, URZ ;  /* 0x0001410010287890 */ /* 0x000fe2000fffe03f */
[----:B------:R-:W-:Y:S01]  /*baf0*/  IADD3 R11, P2, R11, 0x100, RZ ;  /* 0x000001000b0b7810 */ /* 0x000fe20007f5e0ff */
[----:B------:R-:W-:Y:S01]  /*bb00*/  UIADD3 UR32, UR16, 0x16100, URZ ;  /* 0x0001610010207890 */ /* 0x000fe2000fffe03f */
[----:B------:R-:W-:Y:S01]  /*bb10*/  IMAD.X R14, RZ, RZ, R14, P3 ;  /* 0x000000ffff0e7224 */ /* 0x000fe200018e060e */
[----:B------:R-:W-:Y:S01]  /*bb20*/  R2UR UR8, R9 ;  /* 0x00000000090872ca */ /* 0x000fe200000e0000 */
[----:B------:R-:W-:Y:S01]  /*bb30*/  UIADD3 UR24, UR16, 0x18100, URZ ;  /* 0x0001810010187890 */ /* 0x000fe2000fffe03f */
[----:B------:R-:W-:Y:S01]  /*bb40*/  IMAD.U32 R9, RZ, RZ, UR43 ;  /* 0x0000002bff097e24 */ /* 0x000fe2000f8e00ff */
[----:B------:R-:W-:Y:S01]  /*bb50*/  UIADD3 UR16, UR16, 0x1a100, URZ ;  /* 0x0001a10010107890 */ /* 0x000fe2000fffe03f */
[----:B------:R-:W-:Y:S01]  /*bb60*/  IMAD.X R13, RZ, RZ, R13, P2 ;  /* 0x000000ffff0d7224 */ /* 0x000fe200010e060d */
[----:B------:R-:W-:Y:S01]  /*bb70*/  UMOV UR34, 0x40 ;  /* 0x0000004000227882 */ /* 0x000fe20000000000 */
[----:B------:R-:W-:Y:S01]  /*bb80*/  UMOV UR36, UR20 ;  /* 0x0000001400247c82 */ /* 0x000fe20008000000 */
[----:B------:R-:W-:Y:S01]  /*bb90*/  UMOV UR37, UR21 ;  /* 0x0000001500257c82 */ /* 0x000fe20008000000 */
[----:B------:R-:W-:Y:S01]  /*bba0*/  UMOV UR33, UR41 ;  /* 0x0000002900217c82 */ /* 0x000fe20008000000 */
[----:B------:R-:W-:Y:S01]  /*bbb0*/  UMOV UR35, UR43 ;  /* 0x0000002b00237c82 */ /* 0x000fe20008000000 */
[----:B------:R-:W-:Y:S01]  /*bbc0*/  UMOV UR26, 0x80 ;  /* 0x00000080001a7882 */ /* 0x000fe20000000000 */
[----:B------:R-:W-:Y:S01]  /*bbd0*/  UMOV UR28, UR20 ;  /* 0x00000014001c7c82 */ /* 0x000fe20008000000 */
[----:B------:R-:W-:Y:S01]  /*bbe0*/  UMOV UR29, UR21 ;  /* 0x00000015001d7c82 */ /* 0x000fe20008000000 */
[----:B------:R-:W-:Y:S01]  /*bbf0*/  UIADD3 UR8, UR8, 0x2c100, URZ ;  /* 0x0002c10008087890 */ /* 0x000fe2000fffe03f */
[----:B------:R3:W-:Y:S01]  /*bc00*/  UTMALDG.4D [UR40], [UR4], desc[UR6] ;  /* 0x00000628040075b4 */ /* 0x0007e20008019000 */
[----:B------:R-:W-:Y:S01]  /*bc10*/  UMOV UR25, UR41 ;  /* 0x0000002900197c82 */ /* 0x000fe20008000000 */
[----:B------:R-:W-:Y:S01]  /*bc20*/  UMOV UR27, UR43 ;  /* 0x0000002b001b7c82 */ /* 0x000fe20008000000 */
[----:B------:R-:W-:Y:S01]  /*bc30*/  UMOV UR18, 0xc0 ;  /* 0x000000c000127882 */ /* 0x000fe20000000000 */
[----:B------:R-:W-:Y:S01]  /*bc40*/  UMOV UR17, UR41 ;  /* 0x0000002900117c82 */ /* 0x000fe20008000000 */
[----:B------:R-:W-:Y:S01]  /*bc50*/  UMOV UR19, UR43 ;  /* 0x0000002b00137c82 */ /* 0x000fe20008000000 */
[----:B------:R-:W-:Y:S01]  /*bc60*/  UMOV UR10, 0x10 ;  /* 0x00000010000a7882 */ /* 0x000fe20000000000 */
[----:B------:R-:W-:Y:S01]  /*bc70*/  UMOV UR9, UR41 ;  /* 0x0000002900097c82 */ /* 0x000fe20008000000 */
[----:B------:R3:W-:Y:S01]  /*bc80*/  UTMALDG.4D [UR32], [UR4], desc[UR6] ;  /* 0x00000620040075b4 */ /* 0x0007e20008019000 */
[----:B------:R3:W-:Y:S01]  /*bc90*/  UTMALDG.4D [UR24], [UR4], desc[UR6] ;  /* 0x00000618040075b4 */ /* 0x0007e20008019000 */
[----:B------:R3:W-:Y:S01]  /*bca0*/  UTMALDG.4D [UR16], [UR4], desc[UR6] ;  /* 0x00000610040075b4 */ /* 0x0007e20008019000 */
[----:B------:R3:W-:Y:S02]  /*bcb0*/  UBLKCP.S.G [UR8], [UR14], UR10 ;  /* 0x000000080e0073ba */ /* 0x0007e4000800020a */
[----:B---3--:R-:W-:Y:S05]  /*bcc0*/  @!P1 BRA `(.L_x_35) ;  /* 0xfffffff800289947 */ /* 0x008fea000383ffff */
[----:B------:R-:W-:-:S07]  /*bcd0*/  VIADD R18, R18, 0x1 ;  /* 0x0000000112127836 */ /* 0x000fce0000000000 */
.L_x_30:
[----:B------:R-:W-:-:S04]  /*bce0*/  SHF.L.U32 R11, R10, 0x1f, RZ ;  /* 0x0000001f0a0b7819 */ /* 0x000fc800000006ff */
[----:B------:R-:W3:Y:S02]  /*bcf0*/  SYNCS.PHASECHK.TRANS64.TRYWAIT P1, [R8+URZ+0x31838], R11 ;  /* 0x0318380b080075a7 */ /* 0x000ee4000802017f */
[----:B---3--:R-:W-:Y:S05]  /*bd00*/  @!P1 BRA `(.L_x_36) ;  /* 0x0000000400f49947 */ /* 0x008fea0003800000 */
.L_x_50:
[----:B------:R-:W-:Y:S05]  /*bd10*/  @P0 BRA `(.L_x_37) ;  /* 0x0000000000180947 */ /* 0x000fea0003800000 */
[----:B------:R-:W4:Y:S01]  /*bd20*/  S2R R12, SR_TID.X ;  /* 0x00000000000c7919 */ /* 0x000f220000002100 */
[----:B---3--:R-:W-:-:S04]  /*bd30*/  IMAD.MOV.U32 R11, RZ, RZ, 0x8100 ;  /* 0x00008100ff0b7424 */ /* 0x008fc800078e00ff */
[----:B------:R3:W-:Y:S01]  /*bd40*/  SYNCS.ARRIVE.TRANS64 RZ, [R8+URZ+0x31830], R11 ;  /* 0x0318300b08ff79a7 */ /* 0x0007e2000800003f */
[----:B----4-:R-:W-:-:S13]  /*bd50*/  LOP3.LUT P0, RZ, R12, 0x1f, RZ, 0xc0, !PT ;  /* 0x0000001f0cff7812 */ /* 0x010fda000780c0ff */
[----:B---3--:R-:W-:Y:S05]  /*bd60*/  @!P0 BRA `(.L_x_37) ;  /* 0x0000000000048947 */ /* 0x008fea0003800000 */
[----:B------:R-:W-:Y:S01]  /*bd70*/  BPT.TRAP 0x1 ;  /* 0x000000040000795c */ /* 0x000fe20000300000 */
.L_x_37:
[----:B------:R-:W4:Y:S01]  /*bd80*/  LDC.64 R12, c[0x0][0x728] ;  /* 0x0001ca00ff0c7b82 */ /* 0x000f220000000a00 */
[C---:B-----5:R-:W-:Y:S01]  /*bd90*/  IADD3 R2, P0, R9.reuse, R2, RZ ;  /* 0x0000000209027210 */ /* 0x060fe20007f1e0ff */
[----:B------:R-:W-:Y:S01]  /*bda0*/  UMOV UR6, 0x0 ;  /* 0x0000000000067882 */ /* 0x000fe20000000000 */
[----:B------:R-:W-:Y:S01]  /*bdb0*/  R2UR UR8, R8 ;  /* 0x00000000080872ca */ /* 0x000fe200000e0000 */
[----:B------:R-:W-:Y:S01]  /*bdc0*/  UMOV UR7, 0x14f00000 ;  /* 0x14f0000000077882 */ /* 0x000fe20000000000 */
[C---:B------:R-:W-:Y:S01]  /*bdd0*/  LEA.HI.X.SX32 R7, R9.reuse, R7, 0x1, P0 ;  /* 0x0000000709077211 */ /* 0x040fe200000f0eff */
[----:B------:R-:W-:Y:S01]  /*bde0*/  UMOV UR42, URZ ;  /* 0x0000003f002a7c82 */ /* 0x000fe20008000000 */
[----:B------:R-:W-:Y:S01]  /*bdf0*/  R2UR UR43, R9 ;  /* 0x00000000092b72ca */ /* 0x000fe200000e0000 */
[----:B------:R-:W-:Y:S01]  /*be00*/  UMOV UR44, UR20 ;  /* 0x00000014002c7c82 */ /* 0x000fe20008000000 */
[----:B------:R-:W-:Y:S01]  /*be10*/  UMOV UR45, UR21 ;  /* 0x00000015002d7c82 */ /* 0x000fe20008000000 */
[----:B------:R-:W-:Y:S01]  /*be20*/  UMOV UR34, 0x40 ;  /* 0x0000004000227882 */ /* 0x000fe20000000000 */
[----:B------:R-:W-:Y:S01]  /*be30*/  UMOV UR36, UR20 ;  /* 0x0000001400247c82 */ /* 0x000fe20008000000 */
[----:B------:R-:W-:Y:S01]  /*be40*/  UMOV UR37, UR21 ;  /* 0x0000001500257c82 */ /* 0x000fe20008000000 */
[----:B------:R-:W-:Y:S01]  /*be50*/  UMOV UR26, 0x80 ;  /* 0x00000080001a7882 */ /* 0x000fe20000000000 */
[----:B------:R-:W-:Y:S01]  /*be60*/  UMOV UR28, UR20 ;  /* 0x00000014001c7c82 */ /* 0x000fe20008000000 */
[----:B------:R-:W-:Y:S01]  /*be70*/  UMOV UR29, UR21 ;  /* 0x00000015001d7c82 */ /* 0x000fe20008000000 */
[----:B------:R-:W-:Y:S01]  /*be80*/  UIADD3 UR40, UR8, 0x24100, URZ ;  /* 0x0002410008287890 */ /* 0x000fe2000fffe03f */
[----:B------:R-:W-:Y:S01]  /*be90*/  LOP3.LUT R10, R10, 0x1, RZ, 0x3c, !PT ;  /* 0x000000010a0a7812 */ /* 0x000fe200078e3cff */
[----:B------:R-:W-:-:S02]  /*bea0*/  UIADD3 UR41, UR8, 0x31830, URZ ;  /* 0x0003183008297890 */ /* 0x000fc4000fffe03f */
[----:B------:R-:W-:Y:S02]  /*beb0*/  UIADD3 UR32, UR8, 0x26100, URZ ;  /* 0x0002610008207890 */ /* 0x000fe4000fffe03f */
[----:B------:R-:W-:Y:S01]  /*bec0*/  UIADD3 UR24, UR8, 0x28100, URZ ;  /* 0x0002810008187890 */ /* 0x000fe2000fffe03f */
[C---:B----4-:R-:W-:Y:S01]  /*bed0*/  LEA R12, P0, R2.reuse, R12, 0x2 ;  /* 0x0000000c020c7211 */ /* 0x050fe200078010ff */
[----:B------:R-:W-:Y:S02]  /*bee0*/  UIADD3 UR16, UR8, 0x2a100, URZ ;  /* 0x0002a10008107890 */ /* 0x000fe4000fffe03f */
[----:B------:R-:W-:Y:S01]  /*bef0*/  UIADD3 UR8, UR8, 0x2c300, URZ ;  /* 0x0002c30008087890 */ /* 0x000fe2000fffe03f */
[----:B------:R-:W-:Y:S01]  /*bf00*/  LEA.HI.X R13, R2, R13, R7, 0x2, P0 ;  /* 0x0000000d020d7211 */ /* 0x000fe200000f1407 */
[----:B------:R-:W-:Y:S01]  /*bf10*/  UMOV UR35, UR43 ;  /* 0x0000002b00237c82 */ /* 0x000fe20008000000 */
[----:B------:R-:W-:Y:S01]  /*bf20*/  IADD3 R4, P0, R4, 0x1f0, RZ ;  /* 0x000001f004047810 */ /* 0x000fe20007f1e0ff */
[----:B------:R-:W-:Y:S01]  /*bf30*/  UMOV UR33, UR41 ;  /* 0x0000002900217c82 */ /* 0x000fe20008000000 */
[----:B------:R-:W-:Y:S01]  /*bf40*/  R2UR UR14, R12 ;  /* 0x000000000c0e72ca */ /* 0x000fe200000e0000 */
[----:B------:R-:W-:Y:S01]  /*bf50*/  UMOV UR27, UR43 ;  /* 0x0000002b001b7c82 */ /* 0x000fe20008000000 */
[----:B------:R-:W-:Y:S01]  /*bf60*/  R2UR UR4, R4 ;  /* 0x00000000040472ca */ /* 0x000fe200000e0000 */
[----:B------:R-:W-:Y:S01]  /*bf70*/  IMAD.X R5, RZ, RZ, R5, P0 ;  /* 0x000000ffff057224 */ /* 0x000fe200000e0605 */
[----:B------:R-:W-:Y:S01]  /*bf80*/  R2UR UR15, R13 ;  /* 0x000000000d0f72ca */ /* 0x000fe200000e0000 */
[----:B------:R-:W-:Y:S01]  /*bf90*/  UMOV UR25, UR41 ;  /* 0x0000002900197c82 */ /* 0x000fe20008000000 */
[----:B------:R-:W-:Y:S01]  /*bfa0*/  UMOV UR18, 0xc0 ;  /* 0x000000c000127882 */ /* 0x000fe20000000000 */
[----:B------:R-:W-:Y:S01]  /*bfb0*/  UMOV UR19, UR43 ;  /* 0x0000002b00137c82 */ /* 0x000fe20008000000 */
[----:B------:R-:W-:Y:S01]  /*bfc0*/  R2UR UR5, R5 ;  /* 0x00000000050572ca */ /* 0x000fe200000e0000 */
[----:B------:R-:W-:Y:S01]  /*bfd0*/  UMOV UR17, UR41 ;  /* 0x0000002900117c82 */ /* 0x000fe20008000000 */
[----:B------:R-:W-:Y:S01]  /*bfe0*/  UMOV UR9, UR41 ;  /* 0x0000002900097c82 */ /* 0x000fe20008000000 */
[----:B------:R-:W-:Y:S01]  /*bff0*/  UMOV UR10, 0x10 ;  /* 0x00000010000a7882 */ /* 0x000fe20000000000 */
[----:B------:R-:W-:-:S04]  /*c000*/  ISETP.NE.AND P0, PT, R18, 0x2, PT ;  /* 0x000000021200780c */ /* 0x000fc80003f05270 */
[----:B------:R-:W-:Y:S02]  /*c010*/  SEL R3, RZ, 0x1, P0 ;  /* 0x00000001ff037807 */ /* 0x000fe40000000000 */
[----:B------:R-:W-:Y:S02]  /*c020*/  SEL R18, R18, RZ, P0 ;  /* 0x000000ff12127207 */ /* 0x000fe40000000000 */
[----:B------:R-:W-:Y:S01]  /*c030*/  LOP3.LUT R6, R6, R3, RZ, 0x3c, !PT ;  /* 0x0000000306067212 */ /* 0x000fe200078e3cff */
[----:B------:R4:W-:Y:S01]  /*c040*/  UTMALDG.4D [UR40], [UR4], desc[UR6] ;  /* 0x00000628040075b4 */ /* 0x0009e20008019000 */
[----:B------:R4:W-:Y:S01]  /*c050*/  UTMALDG.4D [UR32], [UR4], desc[UR6] ;  /* 0x00000620040075b4 */ /* 0x0009e20008019000 */
[----:B------:R4:W-:Y:S01]  /*c060*/  UTMALDG.4D [UR24], [UR4], desc[UR6] ;  /* 0x00000618040075b4 */ /* 0x0009e20008019000 */
[----:B------:R4:W-:Y:S01]  /*c070*/  UTMALDG.4D [UR16], [UR4], desc[UR6] ;  /* 0x00000610040075b4 */ /* 0x0009e20008019000 */
[----:B------:R4:W-:Y:S02]  /*c080*/  UBLKCP.S.G [UR8], [UR14], UR10 ;  /* 0x000000080e0073ba */ /* 0x0009e4000800020a */
[----:B----4-:R-:W-:Y:S01]  /*c090*/  NOP ;  /* 0x0000000000007918 */ /* 0x010fe20000000000 */
.L_x_27:
[----:B------:R-:W-:Y:S05]  /*c0a0*/  BSYNC B0 ;  /* 0x0000000000007941 */ /* 0x000fea0003800000 */
.L_x_26:
[----:B------:R-:W-:-:S03]  /*c0b0*/  UMOV UR4, 0xffffffff ;  /* 0xffffffff00047882 */ /* 0x000fc60000000000 */
[----:B------:R-:W-:Y:S05]  /*c0c0*/  BRA.DIV UR4, `(.L_x_38) ;  /* 0x0000000604187947 */ /* 0x000fea000b800000 */
[----:B------:R-:W-:-:S13]  /*c0d0*/  ELECT P6, URZ, PT ;  /* 0x00000000003f782f */ /* 0x000fda00038c0000 */
.L_x_53:
[----:B------:R-:W-:Y:S04]  /*c0e0*/  BSSY B0, `(.L_x_39) ;  /* 0x000001e000007945 */ /* 0x000fe80003800000 */
[----:B------:R-:W-:Y:S05]  /*c0f0*/  @!P6 BRA `(.L_x_40) ;  /* 0x000000000070e947 */ /* 0x000fea0003800000 */
[----:B------:R-:W-:-:S04]  /*c100*/  LOP3.LUT R0, R0, 0x2, RZ, 0xfc, !PT ;  /* 0x0000000200007812 */ /* 0x000fc800078efcff */
[----:B------:R-:W-:-:S13]  /*c110*/  ISETP.NE.AND P1, PT, R0, 0x3, PT ;  /* 0x000000030000780c */ /* 0x000fda0003f25270 */
[----:B------:R-:W-:Y:S05]  /*c120*/  @!P1 BRA `(.L_x_41) ;  /* 0x0000000000049947 */ /* 0x000fea0003800000 */
[----:B------:R-:W-:Y:S01]  /*c130*/  BPT.TRAP 0x1 ;  /* 0x000000040000795c */ /* 0x000fe20000300000 */
.L_x_41:
[----:B------:R-:W4:Y:S01]  /*c140*/  S2R R3, SR_CgaCtaId ;  /* 0x0000000000037919 */ /* 0x000f220000008800 */
[----:B------:R-:W-:-:S04]  /*c150*/  MOV R0, 0x400 ;  /* 0x0000040000007802 */ /* 0x000fc80000000f00 */
[----:B----4-:R-:W-:Y:S02]  /*c160*/  LEA R7, R3, R0, 0x18 ;  /* 0x0000000003077211 */ /* 0x010fe400078ec0ff */
[----:B------:R-:W-:-:S03]  /*c170*/  SHF.L.U32 R0, R6, 0x1f, RZ ;  /* 0x0000001f06007819 */ /* 0x000fc600000006ff */
[----:B------:R-:W-:-:S04]  /*c180*/  VIADD R3, R7, 0x31820 ;  /* 0x0003182007037836 */ /* 0x000fc80000000000 */
[----:B------:R-:W-:-:S04]  /*c190*/  IMAD R5, R18, 0x8, R3 ;  /* 0x0000000812057824 */ /* 0x000fc800078e0203 */
[----:B------:R-:W4:Y:S02]  /*c1a0*/  SYNCS.PHASECHK.TRANS64.TRYWAIT P0, [R5+URZ], R0 ;  /* 0x00000000050075a7 */ /* 0x000f24000800017f */
[----:B----4-:R-:W-:Y:S05]  /*c1b0*/  @!P0 BRA `(.L_x_42) ;  /* 0x0000000000fc8947 */ /* 0x010fea0003800000 */
.L_x_54:
[----:B------:R-:W-:-:S05]  /*c1c0*/  VIADD R18, R18, 0x1 ;  /* 0x0000000112127836 */ /* 0x000fca0000000000 */
[----:B------:R-:W-:-:S04]  /*c1d0*/  ISETP.NE.AND P0, PT, R18, 0x2, PT ;  /* 0x000000021200780c */ /* 0x000fc80003f05270 */
[----:B----4-:R-:W-:Y:S02]  /*c1e0*/  SEL R5, RZ, 0x1, P0 ;  /* 0x00000001ff057807 */ /* 0x010fe40000000000 */
[----:B------:R-:W-:Y:S02]  /*c1f0*/  SEL R18, R18, RZ, P0 ;  /* 0x000000ff12127207 */ /* 0x000fe40000000000 */
[----:B------:R-:W-:-:S03]  /*c200*/  LOP3.LUT R0, R6, R5, RZ, 0x3c, !PT ;  /* 0x0000000506007212 */ /* 0x000fc600078e3cff */
[----:B------:R-:W-:Y:S01]  /*c210*/  IMAD R3, R18, 0x8, R3 ;  /* 0x0000000812037824 */ /* 0x000fe200078e0203 */
[----:B------:R-:W-:-:S04]  /*c220*/  SHF.L.U32 R0, R0, 0x1f, RZ ;  /* 0x0000001f00007819 */ /* 0x000fc800000006ff */
[----:B------:R-:W4:Y:S02]  /*c230*/  SYNCS.PHASECHK.TRANS64.TRYWAIT P0, [R3+URZ], R0 ;  /* 0x00000000030075a7 */ /* 0x000f24000800017f */
[----:B----4-:R-:W-:Y:S05]  /*c240*/  @!P0 BRA `(.L_x_43) ;  /* 0x0000000000ec8947 */ /* 0x010fea0003800000 */
.L_x_55:
[----:B------:R-:W-:Y:S05]  /*c250*/  @!P1 BRA `(.L_x_44) ;  /* 0x0000000000049947 */ /* 0x000fea0003800000 */
[----:B------:R-:W-:Y:S01]  /*c260*/  BPT.TRAP 0x1 ;  /* 0x000000040000795c */ /* 0x000fe20000300000 */
.L_x_44:
[----:B------:R-:W-:-:S07]  /*c270*/  SHF.L.U32 R10, R10, 0x1f, RZ ;  /* 0x0000001f0a0a7819 */ /* 0x000fce00000006ff */
.L_x_45:
[----:B------:R1:W1:Y:S02]  /*c280*/  SYNCS.PHASECHK.TRANS64.TRYWAIT P0, [R7+URZ+0x31838], R10 ;  /* 0x0318380a070075a7 */ /* 0x000264000800017f */
[----:B-1----:R-:W-:Y:S05]  /*c290*/  @!P0 NANOSLEEP.SYNCS 0x989680 ;  /* 0x009896800000895d */ /* 0x002fea0003900000 */
[----:B------:R-:W1:Y:S02]  /*c2a0*/  @!P0 SYNCS.PHASECHK.TRANS64 P0, [R7+URZ+0x31838], R10 ;  /* 0x0318380a070085a7 */ /* 0x000e64000800007f */
[----:B-1----:R-:W-:Y:S05]  /*c2b0*/  @!P0 BRA `(.L_x_45) ;  /* 0xfffffffc00f08947 */ /* 0x002fea000383ffff */
.L_x_40:
[----:B------:R-:W-:Y:S05]  /*c2c0*/  BSYNC B0 ;  /* 0x0000000000007941 */ /* 0x000fea0003800000 */
.L_x_39:
[----:B------:R-:W-:Y:S05]  /*c2d0*/  EXIT ;  /* 0x000000000000794d */ /* 0x000fea0003800000 */
.L_x_7:
[----:B-1----:R-:W-:-:S04]  /*c2e0*/  IMAD.U32 R8, RZ, RZ, UR60 ;  /* 0x0000003cff087e24 */ /* 0x002fc8000f8e00ff */
[----:B------:R1:W2:Y:S03]  /*c2f0*/  SYNCS.PHASECHK.TRANS64.TRYWAIT P0, [R8+URZ+0x31800], R3 ;  /* 0x03180003080075a7 */ /* 0x0002a6000800017f */
[----:B--2---:R-:W-:Y:S05]  /*c300*/  @!P0 NANOSLEEP.SYNCS 0x989680 ;  /* 0x009896800000895d */ /* 0x004fea0003900000 */
[----:B------:R-:W2:Y:S02]  /*c310*/  @!P0 SYNCS.PHASECHK.TRANS64 P0, [R8+URZ+0x31800], R3 ;  /* 0x03180003080085a7 */ /* 0x000ea4000800007f */
[----:B--2---:R-:W-:Y:S05]  /*c320*/  @!P0 BRA `(.L_x_7) ;  /* 0xfffffffc00ec8947 */ /* 0x004fea000383ffff */
[----:B------:R-:W-:Y:S05]  /*c330*/  BRA `(.L_x_6) ;  /* 0xffffff4000f47947 */ /* 0x000fea000383ffff */
.L_x_12:
[----:B--2---:R2:W3:Y:S02]  /*c340*/  SYNCS.PHASECHK.TRANS64.TRYWAIT P1, [R17+URZ+0x31810], R10 ;  /* 0x0318100a110075a7 */ /* 0x0044e4000802017f */
[----:B---3--:R-:W-:Y:S05]  /*c350*/  @!P1 NANOSLEEP.SYNCS 0x989680 ;  /* 0x009896800000995d */ /* 0x008fea0003900000 */
[----:B------:R-:W3:Y:S02]  /*c360*/  @!P1 SYNCS.PHASECHK.TRANS64 P1, [R17+URZ+0x31810], R10 ;  /* 0x0318100a110095a7 */ /* 0x000ee4000802007f */
[----:B---3--:R-:W-:Y:S05]  /*c370*/  @!P1 BRA `(.L_x_12) ;  /* 0xfffffffc00f09947 */ /* 0x008fea000383ffff */
[----:B------:R-:W-:Y:S05]  /*c380*/  BRA `(.L_x_11) ;  /* 0xffffff4c007c7947 */ /* 0x000fea000383ffff */
.L_x_16:
[----:B------:R1:W1:Y:S02]  /*c390*/  SYNCS.PHASECHK.TRANS64.TRYWAIT P1, [R5+URZ+0x31830], R12 ;  /* 0x0318300c050075a7 */ /* 0x000264000802017f */
[----:B-1----:R-:W-:Y:S05]  /*c3a0*/  @!P1 NANOSLEEP.SYNCS 0x989680 ;  /* 0x009896800000995d */ /* 0x002fea0003900000 */
[----:B------:R-:W1:Y:S02]  /*c3b0*/  @!P1 SYNCS.PHASECHK.TRANS64 P1, [R5+URZ+0x31830], R12 ;  /* 0x0318300c050095a7 */ /* 0x000e64000802007f */
[----:B-1----:R-:W-:Y:S05]  /*c3c0*/  @!P1 BRA `(.L_x_16) ;  /* 0xfffffffc00f09947 */ /* 0x002fea000383ffff */
[----:B------:R-:W-:Y:S05]  /*c3d0*/  BRA `(.L_x_15) ;  /* 0xffffff7000f47947 */ /* 0x000fea000383ffff */
.L_x_28:
[----:B-1----:R1:W2:Y:S02]  /*c3e0*/  SYNCS.PHASECHK.TRANS64.TRYWAIT P1, [R8+URZ+0x31820], R7 ;  /* 0x03182007080075a7 */ /* 0x0022a4000802017f */
[----:B--2---:R-:W-:Y:S05]  /*c3f0*/  @!P1 NANOSLEEP.SYNCS 0x989680 ;  /* 0x009896800000995d */ /* 0x004fea0003900000 */
[----:B------:R-:W2:Y:S02]  /*c400*/  @!P1 SYNCS.PHASECHK.TRANS64 P1, [R8+URZ+0x31820], R7 ;  /* 0x03182007080095a7 */ /* 0x000ea4000802007f */
[----:B--2---:R-:W-:Y:S05]  /*c410*/  @!P1 BRA `(.L_x_28) ;  /* 0xfffffffc00f09947 */ /* 0x004fea000383ffff */
[----:B------:R-:W-:Y:S05]  /*c420*/  BRA `(.L_x_46) ;  /* 0xffffffe800687947 */ /* 0x000fea000383ffff */
.L_x_31:
[----:B-1----:R1:W2:Y:S02]  /*c430*/  SYNCS.PHASECHK.TRANS64.TRYWAIT P1, [R8+URZ+0x31838], R5 ;  /* 0x03183805080075a7 */ /* 0x0022a4000802017f */
[----:B--2---:R-:W-:Y:S05]  /*c440*/  @!P1 NANOSLEEP.SYNCS 0x989680 ;  /* 0x009896800000995d */ /* 0x004fea0003900000 */
[----:B------:R-:W2:Y:S02]  /*c450*/  @!P1 SYNCS.PHASECHK.TRANS64 P1, [R8+URZ+0x31838], R5 ;  /* 0x03183805080095a7 */ /* 0x000ea4000802007f */
[----:B--2---:R-:W-:Y:S05]  /*c460*/  @!P1 BRA `(.L_x_31) ;  /* 0xfffffffc00f09947 */ /* 0x004fea000383ffff */
[----:B------:R-:W-:Y:S05]  /*c470*/  BRA `(.L_x_47) ;  /* 0xfffffff000487947 */ /* 0x000fea000383ffff */
.L_x_33:
[----:B------:R-:W-:-:S07]  /*c480*/  SHF.L.U32 R20, R6, 0x1f, RZ ;  /* 0x0000001f06147819 */ /* 0x000fce00000006ff */
.L_x_48:
[----:B-1----:R1:W2:Y:S02]  /*c490*/  SYNCS.PHASECHK.TRANS64.TRYWAIT P1, [R19+URZ+0x31820], R20 ;  /* 0x03182014130075a7 */ /* 0x0022a4000802017f */
[----:B--2---:R-:W-:Y:S05]  /*c4a0*/  @!P1 NANOSLEEP.SYNCS 0x989680 ;  /* 0x009896800000995d */ /* 0x004fea0003900000 */
[----:B------:R-:W2:Y:S02]  /*c4b0*/  @!P1 SYNCS.PHASECHK.TRANS64 P1, [R19+URZ+0x31820], R20 ;  /* 0x03182014130095a7 */ /* 0x000ea4000802007f */
[----:B--2---:R-:W-:Y:S05]  /*c4c0*/  @!P1 BRA `(.L_x_48) ;  /* 0xfffffffc00f09947 */ /* 0x004fea000383ffff */
[----:B------:R-:W-:Y:S05]  /*c4d0*/  BRA `(.L_x_49) ;  /* 0xfffffff400107947 */ /* 0x000fea000383ffff */
.L_x_36:
[----:B---3--:R3:W4:Y:S02]  /*c4e0*/  SYNCS.PHASECHK.TRANS64.TRYWAIT P1, [R8+URZ+0x31838], R11 ;  /* 0x0318380b080075a7 */ /* 0x008724000802017f */
[----:B----4-:R-:W-:Y:S05]  /*c4f0*/  @!P1 NANOSLEEP.SYNCS 0x989680 ;  /* 0x009896800000995d */ /* 0x010fea0003900000 */
[----:B------:R-:W4:Y:S02]  /*c500*/  @!P1 SYNCS.PHASECHK.TRANS64 P1, [R8+URZ+0x31838], R11 ;  /* 0x0318380b080095a7 */ /* 0x000f24000802007f */
[----:B----4-:R-:W-:Y:S05]  /*c510*/  @!P1 BRA `(.L_x_36) ;  /* 0xfffffffc00f09947 */ /* 0x010fea000383ffff */
[----:B------:R-:W-:Y:S05]  /*c520*/  BRA `(.L_x_50) ;  /* 0xfffffff400f87947 */ /* 0x000fea000383ffff */
.L_x_38:
[----:B------:R-:W-:Y:S01]  /*c530*/  BSSY B0, `(.L_x_51) ;  /* 0x0000006000007945 */ /* 0x000fe20003800000 */
[----:B------:R-:W-:-:S07]  /*c540*/  IMAD.MOV.U32 R15, RZ, RZ, -0x1 ;  /* 0xffffffffff0f7424 */ /* 0x000fce00078e00ff */
[----:B-123--:R-:W-:Y:S05]  /*c550*/  WARPSYNC.COLLECTIVE R15, `(.L_x_52) ;  /* 0x000000000f0c7348 */ /* 0x00efea0003c00000 */
[----:B------:R-:W-:Y:S02]  /*c560*/  ELECT P6, UR62, PT ;  /* 0x00000000003e782f */ /* 0x000fe400038c0000 */
[----:B------:R-:W-:Y:S01]  /*c570*/  MOV R14, UR62 ;  /* 0x0000003e000e7c02 */ /* 0x000fe20008000f00 */
[----:B-123--:R-:W-:Y:S10]  /*c580*/  ENDCOLLECTIVE ;  /* 0x000000000000791b */ /* 0x00eff40003800000 */
.L_x_52:
[----:B------:R-:W-:Y:S05]  /*c590*/  BSYNC B0 ;  /* 0x0000000000007941 */ /* 0x000fea0003800000 */
.L_x_51:
[----:B------:R-:W-:Y:S05]  /*c5a0*/  BRA `(.L_x_53) ;  /* 0xfffffff800cc7947 */ /* 0x000fea000383ffff */
.L_x_42:
[----:B----4-:R4:W1:Y:S02]  /*c5b0*/  SYNCS.PHASECHK.TRANS64.TRYWAIT P0, [R5+URZ], R0 ;  /* 0x00000000050075a7 */ /* 0x010864000800017f */
[----:B-1----:R-:W-:Y:S05]  /*c5c0*/  @!P0 NANOSLEEP.SYNCS 0x989680 ;  /* 0x009896800000895d */ /* 0x002fea0003900000 */
[----:B------:R-:W1:Y:S02]  /*c5d0*/  @!P0 SYNCS.PHASECHK.TRANS64 P0, [R5+URZ], R0 ;  /* 0x00000000050085a7 */ /* 0x000e64000800007f */
[----:B-1----:R-:W-:Y:S05]  /*c5e0*/  @!P0 BRA `(.L_x_42) ;  /* 0xfffffffc00f08947 */ /* 0x002fea000383ffff */
[----:B------:R-:W-:Y:S05]  /*c5f0*/  BRA `(.L_x_54) ;  /* 0xfffffff800f07947 */ /* 0x000fea000383ffff */
.L_x_43:
[----:B----4-:R4:W1:Y:S02]  /*c600*/  SYNCS.PHASECHK.TRANS64.TRYWAIT P0, [R3+URZ], R0 ;  /* 0x00000000030075a7 */ /* 0x010864000800017f */
[----:B-1----:R-:W-:Y:S05]  /*c610*/  @!P0 NANOSLEEP.SYNCS 0x989680 ;  /* 0x009896800000895d */ /* 0x002fea0003900000 */
[----:B------:R-:W1:Y:S02]  /*c620*/  @!P0 SYNCS.PHASECHK.TRANS64 P0, [R3+URZ], R0 ;  /* 0x00000000030085a7 */ /* 0x000e64000800007f */
[----:B-1----:R-:W-:Y:S05]  /*c630*/  @!P0 BRA `(.L_x_43) ;  /* 0xfffffffc00f08947 */ /* 0x002fea000383ffff */
[----:B------:R-:W-:Y:S05]  /*c640*/  BRA `(.L_x_55) ;  /* 0xfffffffc00007947 */ /* 0x000fea000383ffff */
.L_x_56:
[----:B------:R-:W-:-:S00]  /*c650*/  BRA `(.L_x_56) ;  /* 0xfffffffc00fc7947 */ /* 0x000fc0000383ffff */
[----:B------:R-:W-:-:S00]  /*c660*/  NOP ;  /* 0x0000000000007918 */ /* 0x000fc00000000000 */
        /* <DEDUP_REMOVED lines=9> */
.L_x_1145:


//--------------------- .text._ZN7cutlass13device_kernelIN5flash11enable_sm90INS1_16FlashAttnBwdSm90INS1_25CollectiveMainloopBwdSm90ILi2ELi1ELi1EN4cute5tupleIJNS5_1CILi1EEES8_S8_EEENS6_IJNS7_ILi64EEENS7_ILi80EEENS7_ILi256EEEEEENS_10bfloat16_tEfNS_4arch4Sm90ELb0ELb0ELb0ELb0ELb0ELb0ELb1ELb1ELi2ELi1ELi1ELi1ELb0EEENS1_24CollectiveEpilogueBwdGQAISD_fSG_Li256ELb0ELb0EEENS1_19SingleTileSchedulerILb0ELb0ELb0ELi80EEEEEEEEEvNT_6ParamsE --------------------------
	.section	.text._ZN7cutlass13device_kernelIN5flash11enable_sm90INS1_16FlashAttnBwdSm90INS1_25CollectiveMainloopBwdSm90ILi2ELi1ELi1EN4cute5tupleIJNS5_1CILi1EEES8_S8_EEENS6_IJNS7_ILi64EEENS7_ILi80EEENS7_ILi256EEEEEENS_10bfloat16_tEfNS_4arch4Sm90ELb0ELb0ELb0ELb0ELb0ELb0ELb1ELb1ELi2ELi1ELi1ELi1ELb0EEENS1_24CollectiveEpilogueBwdGQAISD_fSG_Li256ELb0ELb0EEENS1_19SingleTileSchedulerILb0ELb0ELb0ELi80EEEEEEEEEvNT_6ParamsE,"ax",@progbits
	.align	128
.text._ZN7cutlass13device_kernelIN5flash11enable_sm90INS1_16FlashAttnBwdSm90INS1_25CollectiveMainloopBwdSm90ILi2ELi1ELi1EN4cute5tupleIJNS5_1CILi1EEES8_S8_EEENS6_IJNS7_ILi64EEENS7_ILi80EEENS7_ILi256EEEEEENS_10bfloat16_tEfNS_4arch4Sm90ELb0ELb0ELb0ELb0ELb0ELb0ELb1ELb1ELi2ELi1ELi1ELi1ELb0EEENS1_24CollectiveEpilogueBwdGQAISD_fSG_Li256ELb0ELb0EEENS1_19SingleTileSchedulerILb0ELb0ELb0ELi80EEEEEEEEEvNT_6ParamsE:
        .type           _ZN7cutlass13device_kernelIN5flash11enable_sm90INS1_16FlashAttnBwdSm90INS1_25CollectiveMainloopBwdSm90ILi2ELi1ELi1EN4cute5tupleIJNS5_1CILi1EEES8_S8_EEENS6_IJNS7_ILi64EEENS7_ILi80EEENS7_ILi256EEEEEENS_10bfloat16_tEfNS_4arch4Sm90ELb0ELb0ELb0ELb0ELb0ELb0ELb1ELb1ELi2ELi1ELi1ELi1ELb0EEENS1_24CollectiveEpilogueBwdGQAISD_fSG_Li256ELb0ELb0EEENS1_19SingleTileSchedulerILb0ELb0ELb0ELi80EEEEEEEEEvNT_6ParamsE,@function
        .size           _ZN7cutlass13device_kernelIN5flash11enable_sm90INS1_16FlashAttnBwdSm90INS1_25CollectiveMainloopBwdSm90ILi2ELi1ELi1EN4cute5tupleIJNS5_1CILi1EEES8_S8_EEENS6_IJNS7_ILi64EEENS7_ILi80EEENS7_ILi256EEEEEENS_10bfloat16_tEfNS_4arch4Sm90ELb0ELb0ELb0ELb0ELb0ELb0ELb1ELb1ELi2ELi1ELi1ELi1ELb0EEENS1_24CollectiveEpilogueBwdGQAISD_fSG_Li256ELb0ELb0EEENS1_19SingleTileSchedulerILb0ELb0ELb0ELi80EEEEEEEEEvNT_6ParamsE,(.L_x_1146 - _ZN7cutlass13device_kernelIN5flash11enable_sm90INS1_16FlashAttnBwdSm90INS1_25CollectiveMainloopBwdSm90ILi2ELi1ELi1EN4cute5tupleIJNS5_1CILi1EEES8_S8_EEENS6_IJNS7_ILi64EEENS7_ILi80EEENS7_ILi256EEEEEENS_10bfloat16_tEfNS_4arch4Sm90ELb0ELb0ELb0ELb0ELb0ELb0ELb1ELb1ELi2ELi1ELi1ELi1ELb0EEENS1_24CollectiveEpilogueBwdGQAISD_fSG_Li256ELb0ELb0EEENS1_19SingleTileSchedulerILb0ELb0ELb0ELi80EEEEEEEEEvNT_6ParamsE)
        .other          _ZN7cutlass13device_kernelIN5flash11enable_sm90INS1_16FlashAttnBwdSm90INS1_25CollectiveMainloopBwdSm90ILi2ELi1ELi1EN4cute5tupleIJNS5_1CILi1EEES8_S8_EEENS6_IJNS7_ILi64EEENS7_ILi80EEENS7_ILi256EEEEEENS_10bfloat16_tEfNS_4arch4Sm90ELb0ELb0ELb0ELb0ELb0ELb0ELb1ELb1ELi2ELi1ELi1ELi1ELb0EEENS1_24CollectiveEpilogueBwdGQAISD_fSG_Li256ELb0ELb0EEENS1_19SingleTileSchedulerILb0ELb0ELb0ELi80EEEEEEEEEvNT_6ParamsE,@"STO_CUDA_ENTRY STV_DEFAULT"
_ZN7cutlass13device_kernelIN5flash11enable_sm90INS1_16FlashAttnBwdSm90INS1_25CollectiveMainloopBwdSm90ILi2ELi1ELi1EN4cute5tupleIJNS5_1CILi1EEES8_S8_EEENS6_IJNS7_ILi64EEENS7_ILi80EEENS7_ILi256EEEEEENS_10bfloat16_tEfNS_4arch4Sm90ELb0ELb0ELb0ELb0ELb0ELb0ELb1ELb1ELi2ELi1ELi1ELi1ELb0EEENS1_24CollectiveEpilogueBwdGQAISD_fSG_Li256ELb0ELb0EEENS1_19SingleTileSchedulerILb0ELb0ELb0ELi80EEEEEEEEEvNT_6ParamsE:
        /* <DEDUP_REMOVED lines=14> */
[----:B------:R-:W-:-:S02]  /*00e0*/  UIADD3.X UR7, URZ, UR5, URZ, UP0, !UPT ;  /* 0x000000053f077290 */ /* 0x000fc400087fe43f */
[----:B------:R-:W-:Y:S02]  /*00f0*/  UIADD3.X UR9, URZ, UR5, URZ, UP1, !UPT ;  /* 0x000000053f097290 */ /* 0x000fe40008ffe43f */
[----:B------:R-:W-:Y:S02]  /*0100*/  UIADD3.X UR11, URZ, UR5, URZ, UP2, !UPT ;  /* 0x000000053f0b7290 */ /* 0x000fe400097fe43f */
[----:B------:R-:W-:-:S03]  /*0110*/  UIADD3.X UR5, URZ, UR5, URZ, UP3, !UPT ;  /* 0x000000053f057290 */ /* 0x000fc60009ffe43f */
[----:B------:R1:W-:Y:S02]  /*0120*/  UTMACCTL.PF [UR6] ;  /* 0x00000000060079b9 */ /* 0x0003e40008040000 */
[----:B------:R1:W-:Y:S02]  /*0130*/  UTMACCTL.PF [UR8] ;  /* 0x00000000080079b9 */ /* 0x0003e40008040000 */
[----:B------:R1:W-:Y:S02]  /*0140*/  UTMACCTL.PF [UR10] ;  /* 0x000000000a0079b9 */ /* 0x0003e40008040000 */
[----:B------:R1:W-:Y:S02]  /*0150*/  UTMACCTL.PF [UR4] ;  /* 0x00000000040079b9 */ /* 0x0003e40008040000 */
[----:B-1----:R-:W-:Y:S01]  /*0160*/  NOP ;  /* 0x0000000000007918 */ /* 0x002fe20000000000 */
.L_x_58:
[----:B------:R-:W-:Y:S05]  /*0170*/  BSYNC B0 ;  /* 0x0000000000007941 */ /* 0x000fea0003800000 */
.L_x_57:
        /* <DEDUP_REMOVED lines=34> */
.L_x_59:
        /* <DEDUP_REMOVED lines=20> */
.L_x_60:
[----:B-1----:R-:W-:Y:S01]  /*04e0*/  ISETP.NE.AND P0, PT, R2, RZ, PT ;  /* 0x000000ff0200720c */ /* 0x002fe20003f05270 */
[----:B------:R-:W-:Y:S01]  /*04f0*/  IMAD.MOV.U32 R19, RZ, RZ, 0x1 ;  /* 0x00000001ff137424 */ /* 0x000fe200078e00ff */
[----:B------:R-:W-:Y:S01]  /*0500*/  NOP ;  /* 0x0000000000007918 */ /* 0x000fe20000000000 */
[----:B------:R-:W-:Y:S01]  /*0510*/  BSSY B0, `(.L_x_61) ;  /* 0x00009a6000007945 */ /* 0x000fe20003800000 */
[----:B------:R-:W-:Y:S02]  /*0520*/  LOP3.LUT R21, R4, 0x7f, RZ, 0xc0, !PT ;  /* 0x0000007f04157812 */ /* 0x000fe400078ec0ff */
[----:B------:R-:W-:Y:S01]  /*0530*/  SEL R19, R19, 0x2, !P0 ;  /* 0x0000000213137807 */ /* 0x000fe20004000000 */
[----:B--23--:R-:W-:Y:S06]  /*0540*/  BAR.SYNC.DEFER_BLOCKING 0x0 ;  /* 0x0000000000007b1d */ /* 0x00cfec0000010000 */
[----:B------:R-:W-:Y:S05]  /*0550*/  @!P0 BRA `(.L_x_62) ;  /* 0x0000008000808947 */ /* 0x000fea0003800000 */
.L_x_63:
[----:B------:R-:W-:-:S08]  /*0560*/  NOP ;  /* 0x0000000000007918 */ /* 0x000fd00000000000 */
[----:B------:R-:W1:Y:S02]  /*0570*/  USETMAXREG.TRY_ALLOC.CTAPOOL UP0, 0xf0 ;  /* 0x000000f0000079c8 */ /* 0x000e640008000600 */
[----:B-1----:R-:W-:-:S13]  /*0580*/  PLOP3.LUT P0, PT, PT, PT, UP0, 0x80, 0x0 ;  /* 0x000000000000781c */ /* 0x002fda0003f0f008 */
[----:B------:R-:W-:Y:S05]  /*0590*/  @!P0 BRA `(.L_x_63) ;  /* 0xfffffffc00f08947 */ /* 0x000fea000383ffff */
[----:B------:R-:W1:Y:S02]  /*05a0*/  S2UR UR4, SR_CTAID.Z ;  /* 0x00000000000479c3 */ /* 0x000e640000002700 */
[----:B-1----:R-:W-:-:S13]  /*05b0*/  ISETP.LE.AND P0, PT, RZ, UR4, PT ;  /* 0x00000004ff007c0c */ /* 0x002fda000bf03270 */
[----:B------:R-:W-:Y:S05]  /*05c0*/  @!P0 BRA `(.L_x_64) ;  /* 0x0000009800688947 */ /* 0x000fea0003800000 */
[----:B------:R-:W1:Y:S01]  /*05d0*/  S2R R0, SR_TID.X ;  /* 0x0000000000007919 */ /* 0x000e620000002100 */
[----:B------:R-:W2:Y:S01]  /*05e0*/  S2UR UR4, SR_CgaCtaId ;  /* 0x00000000000479c3 */ /* 0x000ea20000008800 */
[----:B------:R-:W-:Y:S01]  /*05f0*/  UMOV UR60, 0x400 ;  /* 0x00000400003c7882 */ /* 0x000fe20000000000 */
[----:B------:R-:W-:Y:S01]  /*0600*/  SHF.L.U32 R11, RZ, 0x1f, RZ ;  /* 0x0000001fff0b7819 */ /* 0x000fe200000006ff */
[----:B--2---:R-:W-:Y:S01]  /*0610*/  ULEA UR60, UR4, UR60, 0x18 ;  /* 0x0000003c043c7291 */ /* 0x004fe2000f8ec03f */
[----:B-1----:R-:W-:-:S08]  /*0620*/  VIADD R0, R0, 0xffffff80 ;  /* 0xffffff8000007836 */ /* 0x002fd00000000000 */
[----:B------:R-:W1:Y:S01]  /*0630*/  SYNCS.PHASECHK.TRANS64.TRYWAIT P0, [UR60+0x31800], R11 ;  /* 0x0318000bff0075a7 */ /* 0x000e62000800017c */
[----:B------:R-:W-:-:S04]  /*0640*/  SHF.R.S32.HI R3, RZ, 0x1f, R0 ;  /* 0x0000001fff037819 */ /* 0x000fc80000011400 */
[----:B------:R-:W-:-:S04]  /*0650*/  LEA.HI R2, R3, R0, RZ, 0x7 ;  /* 0x0000000003027211 */ /* 0x000fc800078f38ff */
[----:B------:R-:W-:Y:S02]  /*0660*/  SHF.R.S32.HI R229, RZ, 0x7, R2 ;  /* 0x00000007ffe57819 */ /* 0x000fe40000011402 */
[----:B------:R-:W-:-:S03]  /*0670*/  LOP3.LUT R5, R2, 0xffffff80, RZ, 0xc0, !PT ;  /* 0xffffff8002057812 */ /* 0x000fc600078ec0ff */
[----:B------:R-:W2:Y:S02]  /*0680*/  SHFL.IDX PT, R4, R229, RZ, 0x1f ;  /* 0x00001fffe5047589 */ /* 0x000ea400000e0000 */
[----:B------:R-:W-:-:S05]  /*0690*/  IMAD.IADD R6, R0, 0x1, -R5 ;  /* 0x0000000100067824 */ /* 0x000fca00078e0a05 */
[----:B------:R-:W-:-:S04]  /*06a0*/  SHF.R.S32.HI R7, RZ, 0x1f, R6 ;  /* 0x0000001fff077819 */ /* 0x000fc80000011406 */
[CC--:B------:R-:W-:Y:S02]  /*06b0*/  LEA.HI R8, R7.reuse, R6.reuse, RZ, 0x2 ;  /* 0x0000000607087211 */ /* 0x0c0fe400078f10ff */
[----:B------:R-:W-:Y:S02]  /*06c0*/  LEA.HI R7, R7, R6, RZ, 0x5 ;  /* 0x0000000607077211 */ /* 0x000fe400078f28ff */
[--C-:B------:R-:W-:Y:S02]  /*06d0*/  SHF.R.S32.HI R9, RZ, 0x2, R8.reuse ;  /* 0x00000002ff097819 */ /* 0x100fe40000011408 */
[----:B------:R-:W-:Y:S02]  /*06e0*/  SHF.R.S32.HI R10, RZ, 0x1f, R8 ;  /* 0x0000001fff0a7819 */ /* 0x000fe40000011408 */
[----:B------:R-:W-:Y:S02]  /*06f0*/  SHF.R.S32.HI R7, RZ, 0x5, R7 ;  /* 0x00000005ff077819 */ /* 0x000fe40000011407 */
[----:B------:R-:W-:-:S02]  /*0700*/  LEA.HI R10, R10, R9, RZ, 0x3 ;  /* 0x000000090a0a7211 */ /* 0x000fc400078f18ff */
[----:B--2---:R-:W-:Y:S02]  /*0710*/  LEA.HI R2, R4, R4, RZ, 0x1 ;  /* 0x0000000404027211 */ /* 0x004fe400078f08ff */
[----:B------:R-:W-:Y:S02]  /*0720*/  LOP3.LUT R10, R10, 0xfffffff8, RZ, 0xc0, !PT ;  /* 0xfffffff80a0a7812 */ /* 0x000fe400078ec0ff */
[----:B------:R-:W-:-:S03]  /*0730*/  LOP3.LUT R5, R2, 0xfffffffe, RZ, 0xc0, !PT ;  /* 0xfffffffe02057812 */ /* 0x000fc600078ec0ff */
[----:B------:R-:W-:Y:S02]  /*0740*/  IMAD.IADD R10, R9, 0x1, -R10 ;  /* 0x00000001090a7824 */ /* 0x000fe400078e0a0a */
[----:B------:R-:W-:Y:S01]  /*0750*/  IMAD.IADD R4, R4, 0x1, -R5 ;  /* 0x0000000104047824 */ /* 0x000fe200078e0a05 */
[----:B-1----:R-:W-:Y:S06]  /*0760*/  @P0 BRA `(.L_x_65) ;  /* 0x0000000000080947 */ /* 0x002fec0003800000 */
[----:B------:R-:W1:Y:S02]  /*0770*/  SYNCS.PHASECHK.TRANS64.TRYWAIT P0, [UR60+0x31800], R11 ;  /* 0x0318000bff0075a7 */ /* 0x000e64000800017c */
[----:B-1----:R-:W-:Y:S05]  /*0780*/  @!P0 BRA `(.L_x_66) ;  /* 0x0000009800008947 */ /* 0x002fea0003800000 */
.L_x_65:
[----:B------:R-:W-:Y:S01]  /*0790*/  IMAD R228, R7, 0x10, R10 ;  /* 0x0000001007e47824 */ /* 0x000fe200078e020a */
[----:B------:R-:W-:Y:S01]  /*07a0*/  CS2R R56, SRZ ;  /* 0x0000000000387805 */ /* 0x000fe2000001ff00 */
[----:B------:R-:W2:Y:S01]  /*07b0*/  LDC R10, c[0x0][0x280] ;  /* 0x0000a000ff0a7b82 */ /* 0x000ea20000000800 */
        /* <DEDUP_REMOVED lines=79> */
[----:B------:R-:W-:Y:S01]  /*0cb0*/  CS2R R134, SRZ ;  /* 0x0000000000867805 */ /* 0x000fe2000001ff00 */
[----:B------:R-:W-:Y:S01]  /*0cc0*/  IMAD.SHL.U32 R230, R6, 0x4, RZ ;  /* 0x0000000406e67824 */ /* 0x000fe200078e00ff */
[----:B------:R-:W-:Y:S06]  /*0cd0*/  @!P0 BRA `(.L_x_67) ;  /* 0x0000006c00608947 */ /* 0x000fec0003800000 */
[----:B------:R-:W2:Y:S01]  /*0ce0*/  S2R R9, SR_CTAID.X ;  /* 0x0000000000097919 */ /* 0x000ea20000002500 */
[----:B------:R-:W2:Y:S01]  /*0cf0*/  LDC R12, c[0x0][0x290] ;  /* 0x0000a400ff0c7b82 */ /* 0x000ea20000000800 */
[CC--:B-1----:R-:W-:Y:S01]  /*0d00*/  LEA.HI R2, R3.reuse, R0.reuse, RZ, 0x5 ;  /* 0x0000000003027211 */ /* 0x0c2fe200078f28ff */
[----:B------:R-:W-:Y:S01]  /*0d10*/  IMAD.MOV.U32 R18, RZ, RZ, RZ ;  /* 0x000000ffff127224 */ /* 0x000fe200078e00ff */
[----:B------:R-:W-:Y:S01]  /*0d20*/  LEA.HI R3, R3, R0, RZ, 0x4 ;  /* 0x0000000003037211 */ /* 0x000fe200078f20ff */
[----:B------:R-:W-:Y:S01]  /*0d30*/  IMAD.MOV.U32 R17, RZ, RZ, RZ ;  /* 0x000000ffff117224 */ /* 0x000fe200078e00ff */
[--C-:B------:R-:W-:Y:S02]  /*0d40*/  SHF.R.S32.HI R5, RZ, 0x5, R2.reuse ;  /* 0x00000005ff057819 */ /* 0x100fe40000011402 */
[----:B------:R-:W-:Y:S02]  /*0d50*/  CS2R R142, SRZ ;  /* 0x00000000008e7805 */ /* 0x000fe4000001ff00 */
[----:B------:R-:W-:-:S02]  /*0d60*/  SHF.R.S32.HI R2, RZ, 0x1f, R2 ;  /* 0x0000001fff027819 */ /* 0x000fc40000011402 */
[----:B------:R-:W-:Y:S02]  /*0d70*/  CS2R R140, SRZ ;  /* 0x00000000008c7805 */ /* 0x000fe4000001ff00 */
[----:B------:R-:W-:Y:S02]  /*0d80*/  LOP3.LUT R3, R3, 0xffffff0, RZ, 0xc0, !PT ;  /* 0x0ffffff003037812 */ /* 0x000fe400078ec0ff */
[----:B------:R-:W-:Y:S02]  /*0d90*/  CS2R R138, SRZ ;  /* 0x00000000008a7805 */ /* 0x000fe4000001ff00 */
[----:B------:R-:W-:Y:S02]  /*0da0*/  LEA.HI R2, R2, R5, RZ, 0x2 ;  /* 0x0000000502027211 */ /* 0x000fe400078f10ff */
[----:B------:R-:W-:Y:S02]  /*0db0*/  CS2R R136, SRZ ;  /* 0x0000000000887805 */ /* 0x000fe4000001ff00 */
[----:B------:R-:W-:Y:S01]  /*0dc0*/  LOP3.LUT R7, R8, 0xfffffffc, RZ, 0xc0, !PT ;  /* 0xfffffffc08077812 */ /* 0x000fe200078ec0ff */
[----:B------:R-:W-:Y:S01]  /*0dd0*/  IMAD.IADD R0, R0, 0x1, -R3 ;  /* 0x0000000100007824 */ /* 0x000fe200078e0a03 */
[----:B------:R-:W-:-:S02]  /*0de0*/  LOP3.LUT R2, R2, 0xfffffc, RZ, 0xc0, !PT ;  /* 0x00fffffc02027812 */ /* 0x000fc400078ec0ff */
[----:B------:R-:W-:Y:S02]  /*0df0*/  CS2R R158, SRZ ;  /* 0x00000000009e7805 */ /* 0x000fe4000001ff00 */
[----:B------:R-:W-:Y:S01]  /*0e00*/  LEA.HI R8, R229, R229, RZ, 0x1 ;  /* 0x000000e5e5087211 */ /* 0x000fe200078f08ff */
[----:B------:R-:W-:Y:S01]  /*0e10*/  IMAD.IADD R7, R6, 0x1, -R7 ;  /* 0x0000000106077824 */ /* 0x000fe200078e0a07 */
[----:B------:R-:W-:Y:S01]  /*0e20*/  LOP3.LUT R19, R19, 0x1, RZ, 0xfc, !PT ;  /* 0x0000000113137812 */ /* 0x000fe200078efcff */
[----:B------:R-:W-:Y:S01]  /*0e30*/  VIADD R6, R10, 0x3f ;  /* 0x0000003f0a067836 */ /* 0x000fe20000000000 */
[----:B------:R-:W-:Y:S01]  /*0e40*/  LOP3.LUT R8, R8, 0xfffffffe, RZ, 0xc0, !PT ;  /* 0xfffffffe08087812 */ /* 0x000fe200078ec0ff */
[----:B------:R-:W-:Y:S01]  /*0e50*/  IMAD.IADD R5, R5, 0x1, -R2 ;  /* 0x0000000105057824 */ /* 0x000fe200078e0a02 */
[----:B------:R-:W-:Y:S01]  /*0e60*/  CS2R R156, SRZ ;  /* 0x00000000009c7805 */ /* 0x000fe2000001ff00 */
[C---:B------:R-:W-:Y:S01]  /*0e70*/  IMAD R0, R229.reuse, 0x40, R0 ;  /* 0x00000040e5007824 */ /* 0x040fe200078e0200 */
[----:B------:R-:W-:Y:S01]  /*0e80*/  SHF.R.S32.HI R3, RZ, 0x1f, R6 ;  /* 0x0000001fff037819 */ /* 0x000fe20000011406 */
[----:B------:R-:W-:Y:S01]  /*0e90*/  IMAD.IADD R8, R229, 0x1, -R8 ;  /* 0x00000001e5087824 */ /* 0x000fe200078e0a08 */
[----:B------:R-:W-:Y:S01]  /*0ea0*/  CS2R R154, SRZ ;  /* 0x00000000009a7805 */ /* 0x000fe2000001ff00 */
[----:B------:R-:W-:Y:S01]  /*0eb0*/  IMAD R0, R5, 0x10, R0 ;  /* 0x0000001005007824 */ /* 0x000fe200078e0200 */
[----:B------:R-:W-:Y:S01]  /*0ec0*/  LEA.HI R231, R3, R6, RZ, 0x6 ;  /* 0x0000000603e77211 */ /* 0x000fe200078f30ff */
[----:B------:R-:W-:Y:S01]  /*0ed0*/  IMAD.MOV.U32 R3, RZ, RZ, RZ ;  /* 0x000000ffff037224 */ /* 0x000fe200078e00ff */
[----:B------:R-:W-:Y:S01]  /*0ee0*/  CS2R R152, SRZ ;  /* 0x0000000000987805 */ /* 0x000fe2000001ff00 */
[----:B--2---:R-:W-:Y:S01]  /*0ef0*/  IMAD R9, R9, -0x50, R12 ;  /* 0xffffffb009097824 */ /* 0x004fe200078e020c */
[----:B------:R-:W-:Y:S01]  /*0f00*/  CS2R R174, SRZ ;  /* 0x0000000000ae7805 */ /* 0x000fe2000001ff00 */
[----:B------:R-:W-:Y:S01]  /*0f10*/  IMAD.SHL.U32 R0, R0, 0x8, RZ ;  /* 0x0000000800007824 */ /* 0x000fe200078e00ff */
[----:B------:R-:W-:Y:S01]  /*0f20*/  CS2R R172, SRZ ;  /* 0x0000000000ac7805 */ /* 0x000fe2000001ff00 */
[----:B------:R-:W-:Y:S01]  /*0f30*/  IMAD R2, R8, -0x8, R9 ;  /* 0xfffffff808027824 */ /* 0x000fe200078e0209 */
[----:B------:R-:W-:-:S02]  /*0f40*/  CS2R R170, SRZ ;  /* 0x0000000000aa7805 */ /* 0x000fc4000001ff00 */
[----:B------:R-:W-:Y:S02]  /*0f50*/  CS2R R168, SRZ ;  /* 0x0000000000a87805 */ /* 0x000fe4000001ff00 */
[----:B------:R-:W-:Y:S01]  /*0f60*/  CS2R R190, SRZ ;  /* 0x0000000000be7805 */ /* 0x000fe2000001ff00 */
[----:B------:R-:W-:Y:S01]  /*0f70*/  IMAD R2, R7, -0x2, R2 ;  /* 0xfffffffe07027824 */ /* 0x000fe200078e0202 */
        /* <DEDUP_REMOVED lines=67> */
[----:B------:R-:W-:Y:S01]  /*13b0*/  SHF.R.S32.HI R231, RZ, 0x6, R231 ;  /* 0x00000006ffe77819 */ /* 0x000fe200000114e7 */
[----:B------:R-:W-:Y:S01]  /*13c0*/  UMOV UR61, URZ ;  /* 0x0000003f003d7c82 */ /* 0x000fe20008000000 */
[----:B------:R-:W-:-:S07]  /*13d0*/  LEA R0, R0, UR60, 0x1 ;  /* 0x0000003c00007c11 */ /* 0x000fce000f8e08ff */
.L_x_78:
[----:B------:R-:W-:-:S13]  /*13e0*/  ISETP.NE.AND P0, PT, R19, 0x3, PT ;  /* 0x000000031300780c */ /* 0x000fda0003f05270 */
[----:B--2---:R-:W-:Y:S05]  /*13f0*/  @!P0 BRA `(.L_x_68) ;  /* 0x0000000000048947 */ /* 0x004fea0003800000 */
[----:B------:R-:W-:Y:S01]  /*1400*/  BPT.TRAP 0x1 ;  /* 0x000000040000795c */ /* 0x000fe20000300000 */
.L_x_68:
[----:B------:R-:W-:Y:S02]  /*1410*/  LEA R16, R3, UR60, 0x3 ;  /* 0x0000003c03107c11 */ /* 0x000fe4000f8e18ff */
[----:B------:R-:W-:-:S04]  /*1420*/  SHF.L.U32 R11, R18, 0x1f, RZ ;  /* 0x0000001f120b7819 */ /* 0x000fc800000006ff */
[----:B------:R1:W2:Y:S01]  /*1430*/  SYNCS.PHASECHK.TRANS64.TRYWAIT P1, [R16+URZ+0x31810], R11 ;  /* 0x0318100b100075a7 */ /* 0x0002a2000802017f */
[----:B------:R-:W-:Y:S05]  /*1440*/  @!P0 BRA `(.L_x_69) ;  /* 0x0000000000048947 */ /* 0x000fea0003800000 */
[----:B------:R-:W-:Y:S01]  /*1450*/  BPT.TRAP 0x1 ;  /* 0x000000040000795c */ /* 0x000fe20000300000 */
.L_x_69:
[----:B------:R-:W-:Y:S01]  /*1460*/  IMAD.U32 R5, RZ, RZ, UR60 ;  /* 0x0000003cff057e24 */ /* 0x000fe2000f8e00ff */
[----:B------:R-:W-:-:S03]  /*1470*/  LEA R6, R4, UR60, 0xa ;  /* 0x0000003c04067c11 */ /* 0x000fc6000f8e50ff */
[----:B------:R-:W-:Y:S01]  /*1480*/  VIADD R7, R5, 0x14100 ;  /* 0x0001410005077836 */ /* 0x000fe20000000000 */
[----:B------:R-:W-:-:S04]  /*1490*/  SHF.R.U32.HI R8, RZ, 0x4, R6 ;  /* 0x00000004ff087819 */ /* 0x000fc80000011606 */
[----:B------:R-:W-:Y:S02]  /*14a0*/  SHF.R.U32.HI R7, RZ, 0x4, R7 ;  /* 0x00000004ff077819 */ /* 0x000fe40000011607 */
[----:B------:R-:W-:Y:S02]  /*14b0*/  LOP3.LUT R9, R8, 0x3fff, RZ, 0xc0, !PT ;  /* 0x00003fff08097812 */ /* 0x000fe400078ec0ff */
[----:B------:R-:W-:Y:S02]  /*14c0*/  LOP3.LUT R8, R7, 0x3fff, RZ, 0xc0, !PT ;  /* 0x00003fff07087812 */ /* 0x000fe400078ec0ff */
[----:B------:R-:W-:Y:S02]  /*14d0*/  LOP3.LUT R7, R9, 0x10000, RZ, 0xfc, !PT ;  /* 0x0001000009077812 */ /* 0x000fe400078efcff */
[----:B------:R-:W-:Y:S01]  /*14e0*/  LOP3.LUT R8, R8, 0x10000, RZ, 0xfc, !PT ;  /* 0x0001000008087812 */ /* 0x000fe200078efcff */
[----:B--2---:R-:W-:Y:S06]  /*14f0*/  @P1 BRA `(.L_x_70) ;  /* 0x0000000000081947 */ /* 0x004fec0003800000 */
[----:B------:R-:W2:Y:S02]  /*1500*/  SYNCS.PHASECHK.TRANS64.TRYWAIT P1, [R16+URZ+0x31810], R11 ;  /* 0x0318100b100075a7 */ /* 0x000ea4000802017f */
[----:B--2---:R-:W-:Y:S05]  /*1510*/  @!P1 BRA `(.L_x_71) ;  /* 0x0000008800b49947 */ /* 0x004fea0003800000 */
.L_x_70:
[----:B------:R-:W-:Y:S01]  /*1520*/  IMAD R8, R3, 0x800, R8 ;  /* 0x0000080003087824 */ /* 0x000fe200078e0208 */
[C---:B------:R-:W-:Y:S01]  /*1530*/  R2UR UR6, R7.reuse ;  /* 0x00000000070672ca */ /* 0x040fe200000e0000 */
[C---:B------:R-:W-:Y:S01]  /*1540*/  VIADD R9, R7.reuse, 0x80 ;  /* 0x0000008007097836 */ /* 0x040fe20000000000 */
[----:B------:R-:W-:Y:S01]  /*1550*/  WARPGROUP.ARRIVE ;  /* 0x00000000000079c5 */ /* 0x000fe20000000000 */
[----:B------:R-:W-:Y:S01]  /*1560*/  VIADD R10, R7, 0x100 ;  /* 0x00000100070a7836 */ /* 0x000fe20000000000 */
[----:B------:R-:W-:Y:S01]  /*1570*/  R2UR UR4, R8 ;  /* 0x00000000080472ca */ /* 0x000fe200000e0000 */
[----:B------:R-:W-:Y:S01]  /*1580*/  UMOV UR7, 0x40000000 ;  /* 0x4000000000077882 */ /* 0x000fe20000000000 */
[----:B------:R-:W-:Y:S01]  /*1590*/  R2UR UR8, R9 ;  /* 0x00000000090872ca */ /* 0x000fe200000e0000 */
[C---:B------:R-:W-:Y:S01]  /*15a0*/  VIADD R9, R7.reuse, 0x180 ;  /* 0x0000018007097836 */ /* 0x040fe20000000000 */
[----:B------:R-:W-:Y:S01]  /*15b0*/  R2UR UR9, R10 ;  /* 0x000000000a0972ca */ /* 0x000fe200000e0000 */
[----:B------:R-:W-:Y:S01]  /*15c0*/  VIADD R10, R7, 0x200 ;  /* 0x00000200070a7836 */ /* 0x000fe20000000000 */
[----:B------:R-:W-:-:S02]  /*15d0*/  UMOV UR5, 0x40000040 ;  /* 0x4000004000057882 */ /* 0x000fc40000000000 */
[----:B------:R-:W-:Y:S01]  /*15e0*/  R2UR UR10, R9 ;  /* 0x00000000090a72ca */ /* 0x000fe200000e0000 */
[----:B------:R-:W-:Y:S01]  /*15f0*/  VIADD R9, R8, 0x2 ;  /* 0x0000000208097836 */ /* 0x000fe20000000000 */
[----:B------:R-:W-:Y:S01]  /*1600*/  R2UR UR11, R10 ;  /* 0x000000000a0b72ca */ /* 0x000fe200000e0000 */
[----:B------:R-:W-:Y:S02]  /*1610*/  VIADD R10, R7, 0x2 ;  /* 0x00000002070a7836 */ /* 0x000fe40000000000 */
[----:B------:R-:W-:Y:S01]  /*1620*/  HGMMA.64x8x16.F32.BF16 R24, gdesc[UR4], RZ, !UPT ;  /* 0x00000000041879f0 */ /* 0x000fe2000c7018ff */
[----:B------:R-:W-:Y:S01]  /*1630*/  UMOV UR7, 0x40000000 ;  /* 0x4000000000077882 */ /* 0x000fe20000000000 */
[----:B------:R-:W-:Y:S02]  /*1640*/  UMOV UR6, UR8 ;  /* 0x0000000800067c82 */ /* 0x000fe40008000000 */
[----:B------:R-:W-:Y:S01]  /*1650*/  HGMMA.64x8x16.F32.BF16 R28, gdesc[UR4], RZ, !UPT ;  /* 0x00000000041c79f0 */ /* 0x000fe2000c7018ff */
[----:B------:R-:W-:Y:S01]  /*1660*/  UMOV UR6, UR9 ;  /* 0x0000000900067c82 */ /* 0x000fe20008000000 */
[----:B------:R-:W-:-:S02]  /*1670*/  UMOV UR7, 0x40000000 ;  /* 0x4000000000077882 */ /* 0x000fc40000000000 */
[----:B------:R-:W-:Y:S01]  /*1680*/  HGMMA.64x8x16.F32.BF16 R32, gdesc[UR4], RZ, !UPT ;  /* 0x00000000042079f0 */ /* 0x000fe2000c7018ff */
[----:B------:R-:W-:Y:S01]  /*1690*/  UMOV UR6, UR10 ;  /* 0x0000000a00067c82 */ /* 0x000fe20008000000 */
[----:B------:R-:W-:Y:S02]  /*16a0*/  UMOV UR7, 0x40000000 ;  /* 0x4000000000077882 */ /* 0x000fe40000000000 */
[----:B------:R-:W-:Y:S01]  /*16b0*/  HGMMA.64x8x16.F32.BF16 R36, gdesc[UR4], RZ, !UPT ;  /* 0x00000000042479f0 */ /* 0x000fe2000c7018ff */
[----:B------:R-:W-:Y:S01]  /*16c0*/  UMOV UR6, UR11 ;  /* 0x0000000b00067c82 */ /* 0x000fe20008000000 */
[----:B------:R-:W-:Y:S02]  /*16d0*/  UMOV UR7, 0x40000000 ;  /* 0x4000000000077882 */ /* 0x000fe40000000000 */
[----:B------:R-:W-:Y:S01]  /*16e0*/  HGMMA.64x8x16.F32.BF16 R40, gdesc[UR4], RZ, !UPT ;  /* 0x00000000042879f0 */ /* 0x000fe2000c7018ff */
[----:B------:R-:W-:Y:S01]  /*16f0*/  R2UR UR6, R10 ;  /* 0x000000000a0672ca */ /* 0x000fe200000e0000 */
[----:B------:R-:W-:Y:S01]  /*1700*/  VIADD R10, R7, 0x82 ;  /* 0x00000082070a7836 */ /* 0x000fe20000000000 */
[----:B------:R-:W-:Y:S01]  /*1710*/  R2UR UR4, R9 ;  /* 0x00000000090472ca */ /* 0x000fe200000e0000 */
[C---:B------:R-:W-:Y:S01]  /*1720*/  VIADD R9, R7.reuse, 0x102 ;  /* 0x0000010207097836 */ /* 0x040fe20000000000 */
[----:B------:R-:W-:Y:S01]  /*1730*/  UMOV UR7, 0x40000000 ;  /* 0x4000000000077882 */ /* 0x000fe20000000000 */
[----:B------:R-:W-:Y:S01]  /*1740*/  UMOV UR5, 0x40000040 ;  /* 0x4000004000057882 */ /* 0x000fe20000000000 */
        /* <DEDUP_REMOVED lines=8> */
[----:B------:R-:W-:Y:S03]  /*17d0*/  HGMMA.64x8x16.F32.BF16 R24, gdesc[UR4], R24 ;  /* 0x00000000041879f0 */ /* 0x000fe60008701818 */
[----:B------:R-:W-:Y:S01]  /*17e0*/  UMOV UR6, UR8 ;  /* 0x0000000800067c82 */ /* 0x000fe20008000000 */
[----:B------:R-:W-:Y:S02]  /*17f0*/  UMOV UR7, 0x40000000 ;  /* 0x4000000000077882 */ /* 0x000fe40000000000 */
[----:B------:R-:W-:Y:S01]  /*1800*/  HGMMA.64x8x16.F32.BF16 R28, gdesc[UR4], R28 ;  /* 0x00000000041c79f0 */ /* 0x000fe2000870181c */
[----:B------:R-:W-:Y:S01]  /*1810*/  UMOV UR6, UR9 ;  /* 0x0000000900067c82 */ /* 0x000fe20008000000 */
[----:B------:R-:W-:-:S02]  /*1820*/  UMOV UR7, 0x40000000 ;  /* 0x4000000000077882 */ /* 0x000fc40000000000 */
[----:B------:R-:W-:Y:S01]  /*1830*/  HGMMA.64x8x16.F32.BF16 R32, gdesc[UR4], R32 ;  /* 0x00000000042079f0 */ /* 0x000fe20008701820 */
[----:B------:R-:W-:Y:S01]  /*1840*/  UMOV UR6, UR10 ;  /* 0x0000000a00067c82 */ /* 0x000fe20008000000 */
[----:B------:R-:W-:Y:S02]  /*1850*/  UMOV UR7, 0x40000000 ;  /* 0x4000000000077882 */ /* 0x000fe40000000000 */
[----:B------:R-:W-:Y:S01]  /*1860*/  HGMMA.64x8x16.F32.BF16 R36, gdesc[UR4], R36 ;  /* 0x00000000042479f0 */ /* 0x000fe20008701824 */
[----:B------:R-:W-:Y:S01]  /*1870*/  UMOV UR6, UR11 ;  /* 0x0000000b00067c82 */ /* 0x000fe20008000000 */
[----:B------:R-:W-:Y:S02]  /*1880*/  UMOV UR7, 0x40000000 ;  /* 0x4000000000077882 */ /* 0x000fe40000000000 */
[----:B------:R-:W-:Y:S01]  /*1890*/  HGMMA.64x8x16.F32.BF16 R40, gdesc[UR4], R40 ;  /* 0x00000000042879f0 */ /* 0x000fe20008701828 */
        /* <DEDUP_REMOVED lines=312> */
[----:B------:R-:W-:Y:S01]  /*2c20*/  HGMMA.64x8x16.F32.BF16 R24, gdesc[UR4], R24 ;  /* 0x00000000041879f0 */ /* 0x000fe20008701818 */
        /* <DEDUP_REMOVED lines=22> */
[----:B------:R-:W-:Y:S02]  /*2d90*/  R2UR UR10, R10 ;  /* 0x000000000a0a72ca */ /* 0x000fe400000e0000 */
        /* <DEDUP_REMOVED lines=16> */
[C---:B------:R-:W-:Y:S01]  /*2ea0*/  VIADD R9, R7.reuse, 0x806 ;  /* 0x0000080607097836 */ /* 0x040fe20000000000 */
[----:B------:R-:W-:Y:S01]  /*2eb0*/  R2UR UR4, R8 ;  /* 0x00000000080472ca */ /* 0x000fe200000e0000 */
[----:B------:R-:W-:Y:S01]  /*2ec0*/  VIADD R8, R7, 0x886 ;  /* 0x0000088607087836 */ /* 0x000fe20000000000 */
[----:B------:R-:W-:Y:S01]  /*2ed0*/  UMOV UR7, 0x40000000 ;  /* 0x4000000000077882 */ /* 0x000fe20000000000 */
[----:B------:R-:W-:Y:S01]  /*2ee0*/  UMOV UR5, 0x40000040 ;  /* 0x4000004000057882 */ /* 0x000fe20000000000 */
[----:B------:R-:W-:Y:S01]  /*2ef0*/  R2UR UR8, R9 ;  /* 0x00000000090872ca */ /* 0x000fe200000e0000 */
[C---:B------:R-:W-:Y:S01]  /*2f00*/  VIADD R9, R7.reuse, 0x906 ;  /* 0x0000090607097836 */ /* 0x040fe20000000000 */
[----:B------:R-:W-:Y:S01]  /*2f10*/  R2UR UR9, R8 ;  /* 0x00000000080972ca */ /* 0x000fe200000e0000 */
[----:B------:R-:W-:-:S03]  /*2f20*/  VIADD R7, R7, 0x986 ;  /* 0x0000098607077836 */ /* 0x000fc60000000000 */
[----:B------:R-:W-:Y:S02]  /*2f30*/  R2UR UR10, R9 ;  /* 0x00000000090a72ca */ /* 0x000fe400000e0000 */
[----:B------:R-:W-:Y:S01]  /*2f40*/  R2UR UR11, R7 ;  /* 0x00000000070b72ca */ /* 0x000fe200000e0000 */
[----:B------:R-:W-:-:S05]  /*2f50*/  IMAD R7, R3, 0x40, R228 ;  /* 0x0000004003077824 */ /* 0x000fca00078e02e4 */
[----:B------:R-:W-:-:S05]  /*2f60*/  LEA R7, R7, UR60, 0x2 ;  /* 0x0000003c07077c11 */ /* 0x000fca000f8e10ff */
[----:B------:R3:W4:Y:S04]  /*2f70*/  LDS R14, [R7+0x2c100] ;  /* 0x02c10000070e7984 */ /* 0x0007280000000800 */
[----:B------:R3:W1:Y:S01]  /*2f80*/  LDS R15, [R7+0x2c120] ;  /* 0x02c12000070f7984 */ /* 0x0006620000000800 */
        /* <DEDUP_REMOVED lines=12> */
[----:B------:R-:W-:Y:S01]  /*3050*/  HGMMA.64x8x16.F32.BF16 R40, gdesc[UR4], R40, gsb0 ;  /* 0x00000000042879f0 */ /* 0x000fe20008001828 */
[----:B---3--:R-:W-:Y:S05]  /*3060*/  @!P0 BRA `(.L_x_72) ;  /* 0x0000000000048947 */ /* 0x008fea0003800000 */
[----:B------:R-:W-:Y:S01]  /*3070*/  BPT.TRAP 0x1 ;  /* 0x000000040000795c */ /* 0x000fe20000300000 */
.L_x_72:
[----:B------:R-:W-:-:S04]  /*3080*/  SHF.L.U32 R10, R17, 0x1f, RZ ;  /* 0x0000001f110a7819 */ /* 0x000fc800000006ff */
[----:B------:R3:W1:Y:S01]  /*3090*/  SYNCS.PHASECHK.TRANS64.TRYWAIT P1, [UR60+0x31830], R10 ;  /* 0x0318300aff0075a7 */ /* 0x000662000802017c */
[----:B------:R-:W-:Y:S05]  /*30a0*/  @!P0 BRA `(.L_x_73) ;  /* 0x0000000000048947 */ /* 0x000fea0003800000 */
[----:B------:R-:W-:Y:S01]  /*30b0*/  BPT.TRAP 0x1 ;  /* 0x000000040000795c */ /* 0x000fe20000300000 */
.L_x_73:
[----:B------:R-:W-:Y:S02]  /*30c0*/  VIADD R6, R6, 0xa000 ;  /* 0x0000a00006067836 */ /* 0x000fe40000000000 */
[----:B------:R-:W-:-:S03]  /*30d0*/  VIADD R7, R5, 0x24100 ;  /* 0x0002410005077836 */ /* 0x000fc60000000000 */
[----:B------:R-:W-:Y:S02]  /*30e0*/  SHF.R.U32.HI R6, RZ, 0x4, R6 ;  /* 0x00000004ff067819 */ /* 0x000fe40000011606 */
[----:B------:R-:W-:Y:S02]  /*30f0*/  SHF.R.U32.HI R8, RZ, 0x4, R7 ;  /* 0x00000004ff087819 */ /* 0x000fe40000011607 */
[----:B------:R-:W-:Y:S02]  /*3100*/  LOP3.LUT R6, R6, 0x3fff, RZ, 0xc0, !PT ;  /* 0x00003fff06067812 */ /* 0x000fe400078ec0ff */
[----:B------:R-:W-:Y:S02]  /*3110*/  LOP3.LUT R8, R8, 0x3fff, RZ, 0xc0, !PT ;  /* 0x00003fff08087812 */ /* 0x000fe400078ec0ff */
[----:B------:R-:W-:Y:S02]  /*3120*/  LOP3.LUT R6, R6, 0x10000, RZ, 0xfc, !PT ;  /* 0x0001000006067812 */ /* 0x000fe400078efcff */
[----:B------:R-:W-:Y:S01]  /*3130*/  LOP3.LUT R8, R8, 0x10000, RZ, 0xfc, !PT ;  /* 0x0001000008087812 */ /* 0x000fe200078efcff */
[----:B-1----:R-:W-:Y:S06]  /*3140*/  @P1 BRA `(.L_x_74) ;  /* 0x0000000000081947 */ /* 0x002fec0003800000 */
[----:B------:R-:W1:Y:S02]  /*3150*/  SYNCS.PHASECHK.TRANS64.TRYWAIT P1, [UR60+0x31830], R10 ;  /* 0x0318300aff0075a7 */ /* 0x000e64000802017c */
[----:B-1----:R-:W-:Y:S05]  /*3160*/  @!P1 BRA `(.L_x_75) ;  /* 0x0000006c00b49947 */ /* 0x002fea0003800000 */
.L_x_74:
[----:B------:R-:W-:Y:S01]  /*3170*/  VIADD R9, R6, 0x80 ;  /* 0x0000008006097836 */ /* 0x000fe20000000000 */
[----:B------:R-:W-:Y:S01]  /*3180*/  R2UR UR4, R8 ;  /* 0x00000000080472ca */ /* 0x000fe200000e0000 */
[C---:B---3--:R-:W-:Y:S01]  /*3190*/  VIADD R10, R6.reuse, 0x100 ;  /* 0x00000100060a7836 */ /* 0x048fe20000000000 */
[C---:B------:R-:W-:Y:S01]  /*31a0*/  R2UR UR6, R6.reuse ;  /* 0x00000000060672ca */ /* 0x040fe200000e0000 */
[----:B------:R-:W-:Y:S01]  /*31b0*/  WARPGROUP.ARRIVE ;  /* 0x00000000000079c5 */ /* 0x000fe20000000000 */
        /* <DEDUP_REMOVED lines=9> */
[----:B------:R-:W-:Y:S01]  /*3250*/  VIADD R10, R8, 0x2 ;  /* 0x00000002080a7836 */ /* 0x000fe20000000000 */
[C---:B------:R-:W-:Y:S01]  /*3260*/  ISETP.GT.AND P1, PT, R2.reuse, 0x10, PT ;  /* 0x000000100200780c */ /* 0x040fe20003f24270 */
[----:B------:R-:W-:Y:S01]  /*3270*/  HGMMA.64x8x16.F32.BF16 R44, gdesc[UR4], RZ, !UPT ;  /* 0x00000000042c79f0 */ /* 0x000fe2000c7018ff */
[----:B------:R-:W-:Y:S01]  /*3280*/  UMOV UR7, 0x40000000 ;  /* 0x4000000000077882 */ /* 0x000fe20000000000 */
[----:B------:R-:W-:Y:S01]  /*3290*/  UMOV UR6, UR8 ;  /* 0x0000000800067c82 */ /* 0x000fe20008000000 */
[C---:B------:R-:W-:Y:S01]  /*32a0*/  ISETP.GT.AND P2, PT, R2.reuse, 0x11, PT ;  /* 0x000000110200780c */ /* 0x040fe20003f44270 */
[----:B------:R-:W-:Y:S01]  /*32b0*/  HGMMA.64x8x16.F32.BF16 R48, gdesc[UR4], RZ, !UPT ;  /* 0x00000000043079f0 */ /* 0x000fe2000c7018ff */
[----:B------:R-:W-:Y:S01]  /*32c0*/  UMOV UR6, UR9 ;  /* 0x0000000900067c82 */ /* 0x000fe20008000000 */
[----:B------:R-:W-:Y:S01]  /*32d0*/  UMOV UR7, 0x40000000 ;  /* 0x4000000000077882 */ /* 0x000fe20000000000 */
[C---:B------:R-:W-:Y:S01]  /*32e0*/  ISETP.GT.AND P5, PT, R2.reuse, RZ, PT ;  /* 0x000000ff0200720c */ /* 0x040fe20003fa4270 */
[----:B------:R-:W-:Y:S01]  /*32f0*/  HGMMA.64x8x16.F32.BF16 R52, gdesc[UR4], RZ, !UPT ;  /* 0x00000000043479f0 */ /* 0x000fe2000c7018ff */
[----:B------:R-:W-:Y:S01]  /*3300*/  UMOV UR6, UR10 ;  /* 0x0000000a00067c82 */ /* 0x000fe20008000000 */
[----:B------:R-:W-:Y:S01]  /*3310*/  UMOV UR7, 0x40000000 ;  /* 0x4000000000077882 */ /* 0x000fe20000000000 */
[C---:B------:R-:W-:Y:S01]  /*3320*/  ISETP.GT.AND P3, PT, R2.reuse, 0x20, PT ;  /* 0x000000200200780c */ /* 0x040fe20003f64270 */
[----:B------:R-:W-:Y:S01]  /*3330*/  HGMMA.64x8x16.F32.BF16 R216, gdesc[UR4], RZ, !UPT ;  /* 0x0000000004d879f0 */ /* 0x000fe2000c7018ff */
[----:B------:R-:W-:Y:S01]  /*3340*/  UMOV UR6, UR11 ;  /* 0x0000000b00067c82 */ /* 0x000fe20008000000 */
[----:B------:R-:W-:Y:S01]  /*3350*/  UMOV UR7, 0x40000000 ;  /* 0x4000000000077882 */ /* 0x000fe20000000000 */
[----:B------:R-:W-:Y:S01]  /*3360*/  ISETP.GT.AND P6, PT, R2, 0x1, PT ;  /* 0x000000010200780c */ /* 0x000fe20003fc4270 */
        /* <DEDUP_REMOVED lines=11> */
[----:B------:R-:W-:Y:S01]  /*3420*/  ISETP.GT.AND P4, PT, R2, 0x21, PT ;  /* 0x000000210200780c */ /* 0x000fe20003f84270 */
[----:B------:R-:W-:Y:S01]  /*3430*/  UMOV UR57, 0x40000040 ;  /* 0x4000004000397882 */ /* 0x000fe20000000000 */
[----:B------:R-:W-:Y:S01]  /*3440*/  R2UR UR10, R9 ;  /* 0x00000000090a72ca */ /* 0x000fe200000e0000 */
[----:B------:R-:W-:Y:S01]  /*3450*/  VIADD R9, R6, 0x4 ;  /* 0x0000000406097836 */ /* 0x000fe20000000000 */
[----:B------:R-:W-:Y:S01]  /*3460*/  R2UR UR11, R10 ;  /* 0x000000000a0b72ca */ /* 0x000fe200000e0000 */
[----:B------:R-:W-:Y:S01]  /*3470*/  VIADD R10, R8, 0x4 ;  /* 0x00000004080a7836 */ /* 0x000fe20000000000 */
[----:B------:R-:W-:Y:S01]  /*3480*/  UMOV UR59, 0x40 ;  /* 0x00000040003b7882 */ /* 0x000fe20000000000 */
[----:B------:R-:W-:Y:S01]  /*3490*/  UMOV UR13, UR57 ;  /* 0x00000039000d7c82 */ /* 0x000fe20008000000 */
[----:B------:R-:W-:Y:S01]  /*34a0*/  UMOV UR15, 0x40 ;  /* 0x00000040000f7882 */ /* 0x000fe20000000000 */
[----:B------:R-:W-:Y:S01]  /*34b0*/  UMOV UR17, UR57 ;  /* 0x0000003900117c82 */ /* 0x000fe20008000000 */
[----:B------:R-:W-:Y:S01]  /*34c0*/  UMOV UR19, 0x40 ;  /* 0x0000004000137882 */ /* 0x000fe20000000000 */
[----:B------:R-:W-:Y:S01]  /*34d0*/  UMOV UR49, 0x40000040 ;  /* 0x4000004000317882 */ /* 0x000fe20000000000 */
        /* <DEDUP_REMOVED lines=9> */
[----:B------:R-:W-:Y:S01]  /*3570*/  HGMMA.64x8x16.F32.BF16 R44, gdesc[UR4], R44 ;  /* 0x00000000042c79f0 */ /* 0x000fe2000870182c */
[----:B------:R-:W-:Y:S01]  /*3580*/  UMOV UR6, UR8 ;  /* 0x0000000800067c82 */ /* 0x000fe20008000000 */
[----:B------:R-:W-:Y:S01]  /*3590*/  UMOV UR7, 0x40000000 ;  /* 0x4000000000077882 */ /* 0x000fe20000000000 */
[----:B------:R-:W-:Y:S01]  /*35a0*/  UMOV UR41, UR25 ;  /* 0x0000001900297c82 */ /* 0x000fe20008000000 */
[----:B------:R-:W-:Y:S01]  /*35b0*/  HGMMA.64x8x16.F32.BF16 R48, gdesc[UR4], R48 ;  /* 0x00000000043079f0 */ /* 0x000fe20008701830 */
[----:B------:R-:W-:Y:S01]  /*35c0*/  UMOV UR6, UR9 ;  /* 0x0000000900067c82 */ /* 0x000fe20008000000 */
[----:B------:R-:W-:Y:S01]  /*35d0*/  UMOV UR7, 0x40000000 ;  /* 0x4000000000077882 */ /* 0x000fe20000000000 */
        /* <DEDUP_REMOVED lines=19> */
[C---:B------:R-:W-:Y:S01]  /*3710*/  VIADD R10, R6.reuse, 0x204 ;  /* 0x00000204060a7836 */ /* 0x040fe20000000000 */
[----:B------:R-:W-:Y:S01]  /*3720*/  UMOV UR33, UR25 ;  /* 0x0000001900217c82 */ /* 0x000fe20008000000 */
[----:B------:R-:W-:Y:S01]  /*3730*/  UMOV UR35, 0x40 ;  /* 0x0000004000237882 */ /* 0x000fe20000000000 */
[----:B------:R-:W-:Y:S01]  /*3740*/  R2UR UR10, R9 ;  /* 0x00000000090a72ca */ /* 0x000fe200000e0000 */
[----:B------:R-:W-:Y:S01]  /*3750*/  VIADD R9, R6, 0x6 ;  /* 0x0000000606097836 */ /* 0x000fe20000000000 */
[----:B------:R-:W-:Y:S01]  /*3760*/  R2UR UR11, R10 ;  /* 0x000000000a0b72ca */ /* 0x000fe200000e0000 */
[----:B------:R-:W-:Y:S01]  /*3770*/  VIADD R10, R8, 0x6 ;  /* 0x00000006080a7836 */ /* 0x000fe20000000000 */
[----:B------:R-:W-:Y:S01]  /*3780*/  UMOV UR21, 0x40000040 ;  /* 0x4000004000157882 */ /* 0x000fe20000000000 */
[----:B------:R-:W-:Y:S01]  /*3790*/  IMAD R5, R4, 0x2800, R5 ;  /* 0x0000280004057824 */ /* 0x000fe200078e0205 */
[----:B------:R-:W-:-:S04]  /*37a0*/  UMOV UR23, 0x40 ;  /* 0x0000004000177882 */ /* 0x000fc80000000000 */
[----:B------:R-:W-:-:S04]  /*37b0*/  SHF.R.U32.HI R5, RZ, 0x4, R5 ;  /* 0x00000004ff057819 */ /* 0x000fc80000011605 */
[----:B------:R-:W-:Y:S01]  /*37c0*/  LOP3.LUT R5, R5, 0x3fff, RZ, 0xc0, !PT ;  /* 0x00003fff05057812 */ /* 0x000fe200078ec0ff */
[----:B------:R-:W-:Y:S01]  /*37d0*/  HGMMA.64x8x16.F32.BF16 R44, gdesc[UR4], R44 ;  /* 0x00000000042c79f0 */ /* 0x000fe2000870182c */
[----:B------:R-:W-:Y:S01]  /*37e0*/  UMOV UR6, UR8 ;  /* 0x0000000800067c82 */ /* 0x000fe20008000000 */
[----:B------:R-:W-:Y:S02]  /*37f0*/  UMOV UR7, 0x40000000 ;  /* 0x4000000000077882 */ /* 0x000fe40000000000 */
        /* <DEDUP_REMOVED lines=321> */
[----:B------:R-:W-:Y:S04]  /*4c10*/  HGMMA.64x8x16.F32.BF16 R44, gdesc[UR4], R44 ;  /* 0x00000000042c79f0 */ /* 0x000fe8000870182c */
        /* <DEDUP_REMOVED lines=24> */
[----:B------:R-:W-:Y:S04]  /*4da0*/  HGMMA.64x8x16.F32.BF16 R44, gdesc[UR4], R44 ;  /* 0x00000000042c79f0 */ /* 0x000fe8000870182c */
[----:B------:R-:W-:Y:S01]  /*4db0*/  UMOV UR6, UR8 ;  /* 0x0000000800067c82 */ /* 0x000fe20008000000 */
[----:B------:R-:W-:Y:S02]  /*4dc0*/  UMOV UR7, 0x40000000 ;  /* 0x4000000000077882 */ /* 0x000fe40000000000 */
[----:B------:R-:W-:Y:S01]  /*4dd0*/  HGMMA.64x8x16.F32.BF16 R48, gdesc[UR4], R48 ;  /* 0x00000000043079f0 */ /* 0x000fe20008701830 */
[----:B------:R-:W-:Y:S01]  /*4de0*/  UMOV UR6, UR9 ;  /* 0x0000000900067c82 */ /* 0x000fe20008000000 */
[----:B------:R-:W-:Y:S01]  /*4df0*/  UMOV UR7, 0x40000000 ;  /* 0x4000000000077882 */ /* 0x000fe20000000000 */
[----:B------:R-:W-:Y:S01]  /*4e00*/  UMOV UR9, UR15 ;  /* 0x0000000f00097c82 */ /* 0x000fe20008000000 */
[----:B------:R-:W-:Y:S01]  /*4e10*/  HGMMA.64x8x16.F32.BF16 R52, gdesc[UR4], R52 ;  /* 0x00000000043479f0 */ /* 0x000fe20008701834 */
[----:B------:R-:W-:Y:S01]  /*4e20*/  UMOV UR6, UR10 ;  /* 0x0000000a00067c82 */ /* 0x000fe20008000000 */
[----:B------:R-:W-:-:S02]  /*4e30*/  UMOV UR7, 0x40000000 ;  /* 0x4000000000077882 */ /* 0x000fc40000000000 */
[----:B------:R-:W-:Y:S01]  /*4e40*/  HGMMA.64x8x16.F32.BF16 R216, gdesc[UR4], R216 ;  /* 0x0000000004d879f0 */ /* 0x000fe200087018d8 */
[----:B------:R-:W-:Y:S01]  /*4e50*/  UMOV UR6, UR11 ;  /* 0x0000000b00067c82 */ /* 0x000fe20008000000 */
[----:B------:R-:W-:Y:S01]  /*4e60*/  UMOV UR7, 0x40000000 ;  /* 0x4000000000077882 */ /* 0x000fe20000000000 */
[----:B------:R-:W-:Y:S01]  /*4e70*/  UMOV UR11, UR19 ;  /* 0x00000013000b7c82 */ /* 0x000fe20008000000 */
[----:B------:R-:W-:Y:S01]  /*4e80*/  HGMMA.64x8x16.F32.BF16 R220, gdesc[UR4], R220, gsb0 ;  /* 0x0000000004dc79f0 */ /* 0x000fe200080018dc */
[----:B------:R-:W-:Y:S01]  /*4e90*/  ULDC UR4, c[0x0][0x744] ;  /* 0x0001d10000047ab9 */ /* 0x000fe20000000800 */
[----:B------:R-:W-:Y:S01]  /*4ea0*/  UMOV UR7, 0x40 ;  /* 0x0000004000077882 */ /* 0x000fe20000000000 */
[----:B------:R-:W-:Y:S02]  /*4eb0*/  WARPGROUP.DEPBAR.LE gsb0, 0x1 ;  /* 0x00008000000079c5 */ /* 0x000fe40000010100 */
[----:B--2---:R-:W-:Y:S02]  /*4ec0*/  FSEL R11, R28, -INF , P1 ;  /* 0xff8000001c0b7808 */ /* 0x004fe40000800000 */
[----:B------:R-:W-:-:S02]  /*4ed0*/  FSEL R29, R29, -INF , P2 ;  /* 0xff8000001d1d7808 */ /* 0x000fc40001000000 */
[----:B------:R-:W-:Y:S01]  /*4ee0*/  FSEL R9, R24, -INF , P5 ;  /* 0xff80000018097808 */ /* 0x000fe20002800000 */
[--C-:B----4-:R-:W-:Y:S01]  /*4ef0*/  FFMA.FTZ R8, R11, UR4, -R14.reuse ;  /* 0x000000040b087c23 */ /* 0x110fe2000801080e */
[----:B------:R-:W-:Y:S01]  /*4f00*/  FSEL R13, R32, -INF , P3 ;  /* 0xff800000200d7808 */ /* 0x000fe20001800000 */
[--C-:B------:R-:W-:Y:S01]  /*4f10*/  FFMA.FTZ R11, R29, UR4, -R14.reuse ;  /* 0x000000041d0b7c23 */ /* 0x100fe2000801080e */
[----:B------:R-:W-:Y:S01]  /*4f20*/  FSEL R26, R26, -INF , P5 ;  /* 0xff8000001a1a7808 */ /* 0x000fe20002800000 */
[--C-:B------:R-:W-:Y:S01]  /*4f30*/  FFMA.FTZ R9, R9, UR4, -R14.reuse ;  /* 0x0000000409097c23 */ /* 0x100fe2000801080e */
[----:B------:R-:W-:Y:S01]  /*4f40*/  FSEL R28, R30, -INF , P1 ;  /* 0xff8000001e1c7808 */ /* 0x000fe20000800000 */
[--C-:B------:R-:W-:Y:S01]  /*4f50*/  FFMA.FTZ R6, R13, UR4, -R14.reuse ;  /* 0x000000040d067c23 */ /* 0x100fe2000801080e */
[----:B------:R-:W-:Y:S01]  /*4f60*/  FSEL R25, R25, -INF , P6 ;  /* 0xff80000019197808 */ /* 0x000fe20003000000 */
[----:B------:R-:W-:Y:S01]  /*4f70*/  FFMA.FTZ R24, R26, UR4, -R15 ;  /* 0x000000041a187c23 */ /* 0x000fe2000801080f */
[C---:B------:R-:W-:Y:S01]  /*4f80*/  ISETP.GT.AND P5, PT, R2.reuse, 0x30, PT ;  /* 0x000000300200780c */ /* 0x040fe20003fa4270 */
[----:B------:R-:W1:Y:S01]  /*4f90*/  MUFU.EX2 R9, R9 ;  /* 0x0000000900097308 */ /* 0x000e620000000800 */
[----:B------:R-:W-:Y:S01]  /*4fa0*/  FSEL R22, R27, -INF , P6 ;  /* 0xff8000001b167808 */ /* 0x000fe20003000000 */
[----:B------:R-:W-:Y:S01]  /*4fb0*/  FFMA.FTZ R10, R25, UR4, -R14 ;  /* 0x00000004190a7c23 */ /* 0x000fe2000801080e */
[----:B------:R-:W-:-:S02]  /*4fc0*/  ISETP.GT.AND P1, PT, R2, 0x40, PT ;  /* 0x000000400200780c */ /* 0x000fc40003f24270 */
[----:B------:R-:W-:Y:S01]  /*4fd0*/  FSEL R32, R31, -INF , P2 ;  /* 0xff8000001f207808 */ /* 0x000fe20001000000 */
[--C-:B------:R-:W-:Y:S01]  /*4fe0*/  FFMA.FTZ R25, R22, UR4, -R15.reuse ;  /* 0x0000000416197c23 */ /* 0x100fe2000801080f */
[----:B------:R-:W-:Y:S01]  /*4ff0*/  ISETP.GT.AND P6, PT, R2, 0x31, PT ;  /* 0x000000310200780c */ /* 0x000fe20003fc4270 */
[--C-:B------:R-:W-:Y:S01]  /*5000*/  FFMA.FTZ R22, R28, UR4, -R15.reuse ;  /* 0x000000041c167c23 */ /* 0x100fe2000801080f */
[----:B------:R-:W-:Y:S01]  /*5010*/  ISETP.GT.AND P2, PT, R2, 0x41, PT ;  /* 0x000000410200780c */ /* 0x000fe20003f44270 */
[--C-:B------:R-:W-:Y:S01]  /*5020*/  FFMA.FTZ R27, R32, UR4, -R15.reuse ;  /* 0x00000004201b7c23 */ /* 0x100fe2000801080f */
[----:B------:R-:W-:Y:S01]  /*5030*/  FSEL R21, R36, -INF , P5 ;  /* 0xff80000024157808 */ /* 0x000fe20002800000 */
[----:B------:R-:W2:Y:S01]  /*5040*/  MUFU.EX2 R10, R10 ;  /* 0x0000000a000a7308 */ /* 0x000ea20000000800 */
[----:B------:R-:W-:Y:S02]  /*5050*/  FSEL R23, R40, -INF , P1 ;  /* 0xff80000028177808 */ /* 0x000fe40000800000 */
[----:B------:R-:W-:Y:S01]  /*5060*/  LEA R29, R228, UR60, 0x2 ;  /* 0x0000003ce41d7c11 */ /* 0x000fe2000f8e10ff */
[--C-:B------:R-:W-:Y:S01]  /*5070*/  FFMA.FTZ R12, R21, UR4, -R14.reuse ;  /* 0x00000004150c7c23 */ /* 0x100fe2000801080e */
[----:B------:R-:W-:Y:S01]  /*5080*/  FSEL R33, R33, -INF , P4 ;  /* 0xff80000021217808 */ /* 0x000fe20002000000 */
[--C-:B------:R-:W-:Y:S01]  /*5090*/  FFMA.FTZ R20, R23, UR4, -R14.reuse ;  /* 0x0000000417147c23 */ /* 0x100fe2000801080e */
[----:B------:R-:W-:Y:S01]  /*50a0*/  FSEL R37, R37, -INF , P6 ;  /* 0xff80000025257808 */ /* 0x000fe20003000000 */
[----:B------:R-:W3:Y:S01]  /*50b0*/  LDS R30, [R29+0x2c300] ;  /* 0x02c300001d1e7984 */ /* 0x000ee20000000800 */
[----:B------:R-:W-:Y:S01]  /*50c0*/  FSEL R41, R41, -INF , P2 ;  /* 0xff80000029297808 */ /* 0x000fe20001000000 */
[--C-:B------:R-:W-:Y:S01]  /*50d0*/  FFMA.FTZ R13, R33, UR4, -R14.reuse ;  /* 0x00000004210d7c23 */ /* 0x100fe2000801080e */
[----:B------:R-:W-:Y:S01]  /*50e0*/  FSEL R26, R35, -INF , P4 ;  /* 0xff800000231a7808 */ /* 0x000fe20002000000 */
[--C-:B------:R-:W-:Y:S01]  /*50f0*/  FFMA.FTZ R21, R37, UR4, -R14.reuse ;  /* 0x0000000425157c23 */ /* 0x100fe2000801080e */
[----:B------:R-:W-:Y:S01]  /*5100*/  FSEL R38, R38, -INF , P5 ;  /* 0xff80000026267808 */ /* 0x000fe20002800000 */
[----:B------:R-:W-:Y:S01]  /*5110*/  FFMA.FTZ R23, R41, UR4, -R14 ;  /* 0x0000000429177c23 */ /* 0x000fe2000801080e */
[----:B------:R-:W-:Y:S01]  /*5120*/  FSEL R40, R39, -INF , P6 ;  /* 0xff80000027287808 */ /* 0x000fe20003000000 */
[----:B------:R4:W5:Y:S01]  /*5130*/  LDS R14, [R29+0x2c320] ;  /* 0x02c320001d0e7984 */ /* 0x0009620000000800 */
[----:B------:R-:W-:Y:S01]  /*5140*/  FSEL R34, R34, -INF , P3 ;  /* 0xff80000022227808 */ /* 0x000fe20001800000 */
[--C-:B------:R-:W-:Y:S01]  /*5150*/  FFMA.FTZ R31, R26, UR4, -R15.reuse ;  /* 0x000000041a1f7c23 */ /* 0x100fe2000801080f */
[----:B------:R-:W-:Y:S01]  /*5160*/  FSEL R42, R42, -INF , P1 ;  /* 0xff8000002a2a7808 */ /* 0x000fe20000800000 */
[--C-:B------:R-:W-:Y:S01]  /*5170*/  FFMA.FTZ R38, R38, UR4, -R15.reuse ;  /* 0x0000000426267c23 */ /* 0x100fe2000801080f */
[----:B------:R-:W-:Y:S01]  /*5180*/  FSEL R28, R43, -INF , P2 ;  /* 0xff8000002b1c7808 */ /* 0x000fe20001000000 */
[----:B------:R-:W-:Y:S01]  /*5190*/  FFMA.FTZ R40, R40, UR4, -R15 ;  /* 0x0000000428287c23 */ /* 0x000fe2000801080f */
[----:B------:R-:W-:-:S02]  /*51a0*/  WARPGROUP.DEPBAR.LE gsb0, 0x0 ;  /* 0x00008000000079c5 */ /* 0x000fc40000010000 */
[--C-:B------:R-:W-:Y:S01]  /*51b0*/  FFMA.FTZ R39, R34, UR4, -R15.reuse ;  /* 0x0000000422277c23 */ /* 0x100fe2000801080f */
[--C-:B----4-:R-:W-:Y:S01]  /*51c0*/  FFMA.FTZ R29, R42, UR4, -R15.reuse ;  /* 0x000000042a1d7c23 */ /* 0x110fe2000801080f */
[----:B------:R-:W-:Y:S01]  /*51d0*/  FFMA.FTZ R28, R28, UR4, -R15 ;  /* 0x000000041c1c7c23 */ /* 0x000fe2000801080f */
[----:B------:R-:W4:Y:S01]  /*51e0*/  MUFU.EX2 R8, R8 ;  /* 0x0000000800087308 */ /* 0x000f220000000800 */
[----:B------:R-:W-:-:S04]  /*51f0*/  UIADD3 UR4, UR60, 0x2c500, URZ ;  /* 0x0002c5003c047890 */ /* 0x000fc8000fffe03f */
[----:B------:R-:W-:-:S03]  /*5200*/  USHF.R.U32.HI UR4, URZ, 0x4, UR4 ;  /* 0x000000043f047899 */ /* 0x000fc60008011604 */
[----:B------:R-:W-:Y:S01]  /*5210*/  MUFU.EX2 R24, R24 ;  /* 0x0000001800187308 */ /* 0x000fe20000000800 */
[----:B------:R-:W-:-:S04]  /*5220*/  ULOP3.LUT UR4, UR4, 0x3fff, URZ, 0xc0, !UPT ;  /* 0x00003fff04047892 */ /* 0x000fc8000f8ec03f */
[----:B------:R-:W-:-:S03]  /*5230*/  ULOP3.LUT UR4, UR4, 0x80000, URZ, 0xfc, !UPT ;  /* 0x0008000004047892 */ /* 0x000fc6000f8efc3f */
[----:B------:R-:W4:Y:S01]  /*5240*/  MUFU.EX2 R25, R25 ;  /* 0x0000001900197308 */ /* 0x000f220000000800 */
[----:B------:R-:W-:Y:S02]  /*5250*/  UIADD3 UR5, UR4, 0x80, URZ ;  /* 0x0000008004057890 */ /* 0x000fe4000fffe03f */
[----:B------:R-:W-:Y:S01]  /*5260*/  UIADD3 UR6, UR4, 0x100, URZ ;  /* 0x0000010004067890 */ /* 0x000fe2000fffe03f */
[--C-:B---3--:R-:W-:Y:S01]  /*5270*/  FADD.FTZ R44, R44, -R30.reuse ;  /* 0x8000001e2c2c7221 */ /* 0x108fe20000010000 */
[--C-:B------:R-:W-:Y:S01]  /*5280*/  FADD.FTZ R35, R48, -R30.reuse ;  /* 0x8000001e30237221 */ /* 0x100fe20000010000 */
[--C-:B------:R-:W-:Y:S01]  /*5290*/  FADD.FTZ R45, R45, -R30.reuse ;  /* 0x8000001e2d2d7221 */ /* 0x100fe20000010000 */
[--C-:B------:R-:W-:Y:S01]  /*52a0*/  FADD.FTZ R32, R49, -R30.reuse ;  /* 0x8000001e31207221 */ /* 0x100fe20000010000 */
[----:B------:R-:W3:Y:S01]  /*52b0*/  MUFU.EX2 R11, R11 ;  /* 0x0000000b000b7308 */ /* 0x000ee20000000800 */
[--C-:B------:R-:W-:Y:S01]  /*52c0*/  FADD.FTZ R36, R53, -R30.reuse ;  /* 0x8000001e35247221 */ /* 0x100fe20000010000 */
[--C-:B------:R-:W-:Y:S01]  /*52d0*/  FADD.FTZ R37, R216, -R30.reuse ;  /* 0x8000001ed8257221 */ /* 0x100fe20000010000 */
[----:B------:R-:W-:Y:S01]  /*52e0*/  FADD.FTZ R34, R217, -R30 ;  /* 0x8000001ed9227221 */ /* 0x000fe20000010000 */
[--C-:B-----5:R-:W-:Y:S01]  /*52f0*/  FADD.FTZ R49, R46, -R14.reuse ;  /* 0x8000000e2e317221 */ /* 0x120fe20000010000 */
[--C-:B------:R-:W-:Y:S01]  /*5300*/  FADD.FTZ R48, R47, -R14.reuse ;  /* 0x8000000e2f307221 */ /* 0x100fe20000010000 */
[--C-:B------:R-:W-:Y:S01]  /*5310*/  FADD.FTZ R53, R50, -R14.reuse ;  /* 0x8000000e32357221 */ /* 0x100fe20000010000 */
[--C-:B------:R-:W-:Y:S01]  /*5320*/  FADD.FTZ R50, R51, -R14.reuse ;  /* 0x8000000e33327221 */ /* 0x100fe20000010000 */
[----:B------:R-:W5:Y:S01]  /*5330*/  MUFU.EX2 R22, R22 ;  /* 0x0000001600167308 */ /* 0x000f620000000800 */
[--C-:B------:R-:W-:Y:S01]  /*5340*/  FADD.FTZ R47, R54, -R14.reuse ;  /* 0x8000000e362f7221 */ /* 0x100fe20000010000 */
[--C-:B------:R-:W-:Y:S01]  /*5350*/  FADD.FTZ R46, R55, -R14.reuse ;  /* 0x8000000e372e7221 */ /* 0x100fe20000010000 */
[--C-:B------:R-:W-:Y:S01]  /*5360*/  FADD.FTZ R43, R218, -R14.reuse ;  /* 0x8000000eda2b7221 */ /* 0x100fe20000010000 */
[--C-:B------:R-:W-:Y:S01]  /*5370*/  FADD.FTZ R219, R219, -R14.reuse ;  /* 0x8000000edbdb7221 */ /* 0x100fe20000010000 */
[--C-:B------:R-:W-:Y:S01]  /*5380*/  FADD.FTZ R222, R222, -R14.reuse ;  /* 0x8000000edede7221 */ /* 0x100fe20000010000 */
[----:B------:R-:W-:Y:S01]  /*5390*/  FADD.FTZ R223, R223, -R14 ;  /* 0x8000000edfdf7221 */ /* 0x000fe20000010000 */
[----:B-1----:R-:W-:Y:S01]  /*53a0*/  FMUL.FTZ R41, R9, R44 ;  /* 0x0000002c09297220 */ /* 0x002fe20000410000 */
[----:B------:R-:W1:Y:S01]  /*53b0*/  MUFU.EX2 R27, R27 ;  /* 0x0000001b001b7308 */ /* 0x000e620000000800 */
[----:B--2---:R-:W-:Y:S01]  /*53c0*/  F2FP.BF16.F32.PACK_AB R14, R10, R9 ;  /* 0x000000090a0e723e */ /* 0x004fe200000010ff */
[----:B----4-:R-:W-:Y:S01]  /*53d0*/  FMUL.FTZ R35, R8, R35 ;  /* 0x0000002308237220 */ /* 0x010fe20000410000 */
[----:B------:R-:W-:Y:S01]  /*53e0*/  F2FP.BF16.F32.PACK_AB R15, R25, R24 ;  /* 0x00000018190f723e */ /* 0x000fe200000010ff */
[----:B------:R-:W-:Y:S01]  /*53f0*/  BAR.SYNC.DEFER_BLOCKING 0x9, 0x100 ;  /* 0x0244000000007b1d */ /* 0x000fe20000010000 */
[----:B------:R-:W-:Y:S01]  /*5400*/  FMUL.FTZ R42, R10, R45 ;  /* 0x0000002d0a2a7220 */ /* 0x000fe20000410000 */
[C---:B---3--:R-:W-:Y:S01]  /*5410*/  FMUL.FTZ R32, R11.reuse, R32 ;  /* 0x000000200b207220 */ /* 0x048fe20000410000 */
[----:B------:R-:W-:Y:S01]  /*5420*/  F2FP.BF16.F32.PACK_AB R8, R11, R8 ;  /* 0x000000080b08723e */ /* 0x000fe200000010ff */
[----:B------:R-:W-:Y:S01]  /*5430*/  FADD.FTZ R33, R52, -R30 ;  /* 0x8000001e34217221 */ /* 0x000fe20000010000 */
[----:B------:R-:W-:Y:S01]  /*5440*/  IMAD R218, R4, 0x2000, R7 ;  /* 0x0000200004da7824 */ /* 0x000fe200078e0207 */
[----:B------:R-:W2:Y:S01]  /*5450*/  MUFU.EX2 R6, R6 ;  /* 0x0000000600067308 */ /* 0x000ea20000000800 */
[----:B------:R-:W-:Y:S01]  /*5460*/  FMUL.FTZ R24, R24, R49 ;  /* 0x0000003118187220 */ /* 0x000fe20000410000 */
[----:B------:R-:W-:Y:S01]  /*5470*/  FMUL.FTZ R25, R25, R48 ;  /* 0x0000003019197220 */ /* 0x000fe20000410000 */
[----:B-----5:R-:W-:Y:S01]  /*5480*/  FMUL.FTZ R53, R22, R53 ;  /* 0x0000003516357220 */ /* 0x020fe20000410000 */
[----:B------:R-:W-:Y:S01]  /*5490*/  F2FP.BF16.F32.PACK_AB R52, R32, R35 ;  /* 0x000000232034723e */ /* 0x000fe200000010ff */
[----:B------:R-:W-:Y:S01]  /*54a0*/  UMOV UR58, UR4 ;  /* 0x00000004003a7c82 */ /* 0x000fe20008000000 */
[----:B------:R-:W-:Y:S01]  /*54b0*/  UMOV UR14, UR5 ;  /* 0x00000005000e7c82 */ /* 0x000fe20008000000 */
[C---:B-1----:R-:W-:Y:S01]  /*54c0*/  F2FP.BF16.F32.PACK_AB R9, R27.reuse, R22 ;  /* 0x000000161b09723e */ /* 0x042fe200000010ff */
[----:B------:R-:W1:Y:S01]  /*54d0*/  MUFU.EX2 R13, R13 ;  /* 0x0000000d000d7308 */ /* 0x000e620000000800 */
[----:B------:R-:W-:Y:S01]  /*54e0*/  FMUL.FTZ R50, R27, R50 ;  /* 0x000000321b327220 */ /* 0x000fe20000410000 */
[----:B------:R-:W-:Y:S01]  /*54f0*/  UIADD3 UR5, UR4, 0x180, URZ ;  /* 0x0000018004057890 */ /* 0x000fe2000fffe03f */
[----:B------:R-:W-:Y:S01]  /*5500*/  MOV R7, UR58 ;  /* 0x0000003a00077c02 */ /* 0x000fe20008000f00 */
[----:B------:R-:W-:Y:S01]  /*5510*/  UMOV UR8, UR14 ;  /* 0x0000000e00087c82 */ /* 0x000fe20008000000 */
[----:B------:R-:W-:Y:S01]  /*5520*/  UIADD3 UR50, UR4, 0x10, URZ ;  /* 0x0000001004327890 */ /* 0x000fe2000fffe03f */
[----:B------:R-:W-:Y:S01]  /*5530*/  F2FP.BF16.F32.PACK_AB R53, R50, R53 ;  /* 0x000000353235723e */ /* 0x000fe200000010ff */
[----:B------:R-:W-:Y:S01]  /*5540*/  UIADD3 UR54, UR4, 0x190, URZ ;  /* 0x0000019004367890 */ /* 0x000fe2000fffe03f */
[----:B------:R-:W3:Y:S01]  /*5550*/  MUFU.EX2 R12, R12 ;  /* 0x0000000c000c7308 */ /* 0x000ee20000000800 */
[----:B--2---:R-:W-:Y:S01]  /*5560*/  FMUL.FTZ R33, R6, R33 ;  /* 0x0000002106217220 */ /* 0x004fe20000410000 */
[----:B------:R2:W-:Y:S01]  /*5570*/  STSM.16.M88.2 [R0+0x2c500], R14 ;  /* 0x02c5000e00007844 */ /* 0x0005e20000000100 */
[----:B------:R-:W-:Y:S01]  /*5580*/  UMOV UR18, UR5 ;  /* 0x0000000500127c82 */ /* 0x000fe20008000000 */
[----:B------:R-:W-:-:S02]  /*5590*/  UIADD3 UR5, UR4, 0x90, URZ ;  /* 0x0000009004057890 */ /* 0x000fc4000fffe03f */
[----:B------:R4:W-:Y:S01]  /*55a0*/  STSM.16.M88.2 [R0+0x2cd00], R8 ;  /* 0x02cd000800007844 */ /* 0x0009e20000000100 */
[----:B------:R-:W-:Y:S01]  /*55b0*/  UMOV UR10, UR18 ;  /* 0x00000012000a7c82 */ /* 0x000fe20008000000 */
[----:B------:R5:W4:Y:S01]  /*55c0*/  MUFU.EX2 R26, R39 ;  /* 0x00000027001a7308 */ /* 0x000b220000000800 */
[C---:B-1----:R-:W-:Y:S01]  /*55d0*/  FMUL.FTZ R36, R13.reuse, R36 ;  /* 0x000000240d247220 */ /* 0x042fe20000410000 */
[----:B------:R-:W-:Y:S01]  /*55e0*/  F2FP.BF16.F32.PACK_AB R10, R13, R6 ;  /* 0x000000060d0a723e */ /* 0x000fe200000010ff */
[----:B------:R-:W-:Y:S02]  /*55f0*/  UIADD3 UR46, UR4, 0x210, URZ ;  /* 0x00000210042e7890 */ /* 0x000fe4000fffe03f */
[----:B------:R-:W-:Y:S01]  /*5600*/  UIADD3 UR26, UR4, 0x20, URZ ;  /* 0x00000020041a7890 */ /* 0x000fe2000fffe03f */
[----:B--2---:R-:W-:Y:S01]  /*5610*/  F2FP.BF16.F32.PACK_AB R14, R42, R41 ;  /* 0x000000292a0e723e */ /* 0x004fe200000010ff */
[----:B------:R-:W-:Y:S01]  /*5620*/  UIADD3 UR30, UR4, 0xa0, URZ ;  /* 0x000000a0041e7890 */ /* 0x000fe2000fffe03f */
[----:B------:R-:W1:Y:S01]  /*5630*/  MUFU.EX2 R31, R31 ;  /* 0x0000001f001f7308 */ /* 0x000e620000000800 */
[--C-:B-----5:R-:W-:Y:S01]  /*5640*/  FADD.FTZ R39, R220, -R30.reuse ;  /* 0x8000001edc277221 */ /* 0x120fe20000010000 */
[----:B---3--:R-:W-:Y:S01]  /*5650*/  FMUL.FTZ R37, R12, R37 ;  /* 0x000000250c257220 */ /* 0x008fe20000410000 */
[----:B------:R-:W-:Y:S01]  /*5660*/  FADD.FTZ R30, R221, -R30 ;  /* 0x8000001edd1e7221 */ /* 0x000fe20000010000 */
[----:B------:R-:W-:Y:S01]  /*5670*/  F2FP.BF16.F32.PACK_AB R15, R25, R24 ;  /* 0x00000018190f723e */ /* 0x000fe200000010ff */
[----:B------:R-:W-:Y:S01]  /*5680*/  UIADD3 UR42, UR4, 0x120, URZ ;  /* 0x00000120042a7890 */ /* 0x000fe2000fffe03f */
[----:B----4-:R-:W-:Y:S01]  /*5690*/  F2FP.BF16.F32.PACK_AB R8, R36, R33 ;  /* 0x000000212408723e */ /* 0x010fe200000010ff */
[----:B------:R-:W-:Y:S01]  /*56a0*/  UIADD3 UR38, UR4, 0x1a0, URZ ;  /* 0x000001a004267890 */ /* 0x000fe2000fffe03f */
[----:B------:R-:W2:Y:S01]  /*56b0*/  MUFU.EX2 R21, R21 ;  /* 0x0000001500157308 */ /* 0x000ea20000000800 */
[----:B------:R-:W-:Y:S01]  /*56c0*/  FMUL.FTZ R47, R26, R47 ;  /* 0x0000002f1a2f7220 */ /* 0x000fe20000410000 */
[----:B------:R-:W-:-:S02]  /*56d0*/  UIADD3 UR34, UR4, 0x220, URZ ;  /* 0x0000022004227890 */ /* 0x000fc4000fffe03f */
[----:B------:R-:W-:-:S04]  /*56e0*/  UIADD3 UR22, UR4, 0x30, URZ ;  /* 0x0000003004167890 */ /* 0x000fc8000fffe03f */
[----:B------:R-:W3:Y:S01]  /*56f0*/  MUFU.EX2 R20, R20 ;  /* 0x0000001400147308 */ /* 0x000ee20000000800 */
[C---:B-1----:R-:W-:Y:S01]  /*5700*/  F2FP.BF16.F32.PACK_AB R11, R31.reuse, R26 ;  /* 0x0000001a1f0b723e */ /* 0x042fe200000010ff */
[----:B------:R-:W-:-:S04]  /*5710*/  FMUL.FTZ R46, R31, R46 ;  /* 0x0000002e1f2e7220 */ /* 0x000fc80000410000 */
[----:B------:R-:W-:Y:S01]  /*5720*/  STSM.16.M88.2 [R0+0x2d500], R10 ;  /* 0x02d5000a00007844 */ /* 0x000fe20000000100 */
[----:B------:R-:W-:Y:S01]  /*5730*/  F2FP.BF16.F32.PACK_AB R9, R46, R47 ;  /* 0x0000002f2e09723e */ /* 0x000fe200000010ff */
[----:B------:R-:W1:Y:S01]  /*5740*/  MUFU.EX2 R38, R38 ;  /* 0x0000002600267308 */ /* 0x000e620000000800 */
[C---:B--2---:R-:W-:Y:S01]  /*5750*/  FMUL.FTZ R34, R21.reuse, R34 ;  /* 0x0000002215227220 */ /* 0x044fe20000410000 */
[----:B------:R-:W-:-:S04]  /*5760*/  F2FP.BF16.F32.PACK_AB R12, R21, R12 ;  /* 0x0000000c150c723e */ /* 0x000fc800000010ff */
[----:B------:R-:W-:Y:S02]  /*5770*/  F2FP.BF16.F32.PACK_AB R34, R34, R37 ;  /* 0x000000252222723e */ /* 0x000fe400000010ff */
[----:B------:R-:W2:Y:S01]  /*5780*/  MUFU.EX2 R40, R40 ;  /* 0x0000002800287308 */ /* 0x000ea20000000800 */
[----:B---3--:R-:W-:-:S07]  /*5790*/  FMUL.FTZ R39, R20, R39 ;  /* 0x0000002714277220 */ /* 0x008fce0000410000 */
[----:B------:R-:W3:Y:S01]  /*57a0*/  MUFU.EX2 R23, R23 ;  /* 0x0000001700177308 */ /* 0x000ee20000000800 */
[----:B-1----:R-:W-:-:S07]  /*57b0*/  FMUL.FTZ R43, R38, R43 ;  /* 0x0000002b262b7220 */ /* 0x002fce0000410000 */
[----:B------:R-:W1:Y:S01]  /*57c0*/  MUFU.EX2 R29, R29 ;  /* 0x0000001d001d7308 */ /* 0x000e620000000800 */
[C---:B--2---:R-:W-:Y:S01]  /*57d0*/  F2FP.BF16.F32.PACK_AB R13, R40.reuse, R38 ;  /* 0x00000026280d723e */ /* 0x044fe200000010ff */
[----:B------:R-:W-:Y:S01]  /*57e0*/  FMUL.FTZ R6, R40, R219 ;  /* 0x000000db28067220 */ /* 0x000fe20000410000 */
[----:B------:R-:W-:-:S03]  /*57f0*/  SHF.R.U32.HI R219, RZ, 0x4, R218 ;  /* 0x00000004ffdb7819 */ /* 0x000fc600000116da */
[----:B------:R2:W-:Y:S01]  /*5800*/  STSM.16.M88.2 [R0+0x2dd00], R12 ;  /* 0x02dd000c00007844 */ /* 0x0005e20000000100 */
[----:B------:R-:W-:Y:S01]  /*5810*/  LOP3.LUT R219, R219, 0x3fff, RZ, 0xc0, !PT ;  /* 0x00003fffdbdb7812 */ /* 0x000fe200078ec0ff */
[----:B------:R-:W4:Y:S01]  /*5820*/  MUFU.EX2 R28, R28 ;  /* 0x0000001c001c7308 */ /* 0x000f220000000800 */
[C---:B---3--:R-:W-:Y:S01]  /*5830*/  F2FP.BF16.F32.PACK_AB R20, R23.reuse, R20 ;  /* 0x000000141714723e */ /* 0x048fe200000010ff */
[----:B------:R-:W-:Y:S01]  /*5840*/  FMUL.FTZ R30, R23, R30 ;  /* 0x0000001e171e7220 */ /* 0x000fe20000410000 */
[----:B------:R-:W-:Y:S02]  /*5850*/  R2UR UR56, R219 ;  /* 0x00000000db3872ca */ /* 0x000fe400000e0000 */
[----:B------:R-:W-:Y:S02]  /*5860*/  F2FP.BF16.F32.PACK_AB R35, R6, R43 ;  /* 0x0000002b0623723e */ /* 0x000fe400000010ff */
[----:B------:R-:W-:Y:S01]  /*5870*/  F2FP.BF16.F32.PACK_AB R30, R30, R39 ;  /* 0x000000271e1e723e */ /* 0x000fe200000010ff */
[----:B-1----:R-:W-:Y:S01]  /*5880*/  FMUL.FTZ R222, R29, R222 ;  /* 0x000000de1dde7220 */ /* 0x002fe20000410000 */
[----:B--2---:R-:W-:Y:S01]  /*5890*/  VIADD R12, R219, 0x100 ;  /* 0x00000100db0c7836 */ /* 0x004fe20000000000 */
[----:B------:R-:W-:-:S04]  /*58a0*/  MOV R6, UR59 ;  /* 0x0000003b00067c02 */ /* 0x000fc80008000f00 */
[----:B------:R-:W-:Y:S02]  /*58b0*/  R2UR UR24, R12 ;  /* 0x000000000c1872ca */ /* 0x000fe400000e0000 */
[----:B------:R-:W-:Y:S01]  /*58c0*/  UMOV UR12, UR56 ;  /* 0x00000038000c7c82 */ /* 0x000fe20008000000 */
[C---:B----4-:R-:W-:Y:S01]  /*58d0*/  F2FP.BF16.F32.PACK_AB R21, R28.reuse, R29 ;  /* 0x0000001d1c15723e */ /* 0x050fe200000010ff */
[----:B------:R-:W-:Y:S01]  /*58e0*/  FMUL.FTZ R223, R28, R223 ;  /* 0x000000df1cdf7220 */ /* 0x000fe20000410000 */
[----:B------:R-:W-:Y:S01]  /*58f0*/  UMOV UR16, UR56 ;  /* 0x0000003800107c82 */ /* 0x000fe20008000000 */
[----:B------:R-:W-:Y:S02]  /*5900*/  VIADD R12, R219, 0x180 ;  /* 0x00000180db0c7836 */ /* 0x000fe40000000000 */
[----:B------:R-:W-:Y:S01]  /*5910*/  STSM.16.M88.2 [R0+0x2e500], R20 ;  /* 0x02e5001400007844 */ /* 0x000fe20000000100 */
[----:B------:R-:W-:Y:S02]  /*5920*/  F2FP.BF16.F32.PACK_AB R31, R223, R222 ;  /* 0x000000dedf1f723e */ /* 0x000fe400000010ff */
[----:B------:R-:W-:Y:S01]  /*5930*/  R2UR UR20, R12 ;  /* 0x000000000c1472ca */ /* 0x000fe200000e0000 */
[----:B------:R1:W-:Y:S06]  /*5940*/  MEMBAR.ALL.CTA ;  /* 0x0000000000007992 */ /* 0x0003ec0000008000 */
[----:B-1----:R-:W1:Y:S01]  /*5950*/  FENCE.VIEW.ASYNC.S ;  /* 0x00000000000073c6 */ /* 0x002e620000000000 */
[----:B------:R-:W-:Y:S01]  /*5960*/  VIADD R12, R5, 0x80 ;  /* 0x00000080050c7836 */ /* 0x000fe20000000000 */
[----:B------:R-:W-:Y:S01]  /*5970*/  UMOV UR28, UR24 ;  /* 0x00000018001c7c82 */ /* 0x000fe20008000000 */
[----:B------:R-:W-:Y:S01]  /*5980*/  UMOV UR40, UR24 ;  /* 0x0000001800287c82 */ /* 0x000fe20008000000 */
[----:B------:R-:W-:Y:S01]  /*5990*/  UMOV UR36, UR24 ;  /* 0x0000001800247c82 */ /* 0x000fe20008000000 */
[----:B------:R-:W-:Y:S01]  /*59a0*/  UMOV UR32, UR24 ;  /* 0x0000001800207c82 */ /* 0x000fe20008000000 */
[----:B-1----:R-:W-:Y:S06]  /*59b0*/  BAR.SYNC.DEFER_BLOCKING 0x9, 0x100 ;  /* 0x0244000000007b1d */ /* 0x002fec0000010000 */
[----:B------:R-:W-:Y:S04]  /*59c0*/  STSM.16.M88.2 [R0+0x2ed00], R14 ;  /* 0x02ed000e00007844 */ /* 0x000fe80000000100 */
[----:B------:R-:W-:Y:S04]  /*59d0*/  STSM.16.M88.2 [R0+0x2f500], R52 ;  /* 0x02f5003400007844 */ /* 0x000fe80000000100 */
[----:B------:R1:W-:Y:S04]  /*59e0*/  STSM.16.M88.2 [R0+0x2fd00], R8 ;  /* 0x02fd000800007844 */ /* 0x0003e80000000100 */
[----:B------:R-:W-:Y:S04]  /*59f0*/  STSM.16.M88.2 [R0+0x30500], R34 ;  /* 0x0305002200007844 */ /* 0x000fe80000000100 */
[----:B------:R2:W-:Y:S01]  /*5a00*/  STSM.16.M88.2 [R0+0x30d00], R30 ;  /* 0x030d001e00007844 */ /* 0x0005e20000000100 */
[----:B------:R-:W-:Y:S01]  /*5a10*/  WARPGROUP.ARRIVE ;  /* 0x00000000000079c5 */ /* 0x000fe20000000000 */
[----:B-1----:R-:W-:-:S05]  /*5a20*/  VIADD R8, R219, 0x80 ;  /* 0x00000080db087836 */ /* 0x002fca0000000000 */
[----:B------:R-:W-:Y:S01]  /*5a30*/  HGMMA.64x16x16.F32.BF16 R56, gdesc[UR56].tnspA.tnspB, R56 ;  /* 0x60200000383879f0 */ /* 0x000fe20008701838 */
[----:B------:R-:W-:-:S03]  /*5a40*/  R2UR UR48, R8 ;  /* 0x00000000083072ca */ /* 0x000fc600000e0000 */
[----:B------:R-:W-:Y:S01]  /*5a50*/  HGMMA.64x16x16.F32.BF16 R64, gdesc[UR12].tnspA.tnspB, R64 ;  /* 0x602000000c4079f0 */ /* 0x000fe20008701840 */
[----:B------:R-:W-:Y:S01]  /*5a60*/  UMOV UR14, UR6 ;  /* 0x00000006000e7c82 */ /* 0x000fe20008000000 */
[----:B------:R-:W-:Y:S01]  /*5a70*/  UIADD3 UR6, UR4, 0x200, URZ ;  /* 0x0000020004067890 */ /* 0x000fe2000fffe03f */
[----:B------:R-:W-:Y:S01]  /*5a80*/  UMOV UR12, UR56 ;  /* 0x00000038000c7c82 */ /* 0x000fe20008000000 */
[----:B------:R-:W-:Y:S01]  /*5a90*/  UMOV UR13, UR57 ;  /* 0x00000039000d7c82 */ /* 0x000fe20008000000 */
[----:B------:R-:W-:Y:S02]  /*5aa0*/  UMOV UR15, 0x40 ;  /* 0x00000040000f7882 */ /* 0x000fe40000000000 */
[----:B------:R-:W-:Y:S01]  /*5ab0*/  HGMMA.64x16x16.F32.BF16 R72, gdesc[UR12].tnspA.tnspB, R72 ;  /* 0x602000000c4879f0 */ /* 0x000fe20008701848 */
[----:B------:R-:W-:Y:S01]  /*5ac0*/  UMOV UR12, UR14 ;  /* 0x0000000e000c7c82 */ /* 0x000fe20008000000 */
[----:B------:R-:W-:Y:S01]  /*5ad0*/  UMOV UR13, UR15 ;  /* 0x0000000f000d7c82 */ /* 0x000fe20008000000 */
[----:B------:R-:W-:Y:S01]  /*5ae0*/  UMOV UR52, UR48 ;  /* 0x0000003000347c82 */ /* 0x000fe20008000000 */
[----:B------:R-:W-:Y:S01]  /*5af0*/  HGMMA.64x16x16.F32.BF16 R80, gdesc[UR16].tnspA.tnspB, R80 ;  /* 0x60200000105079f0 */ /* 0x000fe20008701850 */
[----:B------:R-:W-:Y:S01]  /*5b00*/  UMOV UR16, UR56 ;  /* 0x0000003800107c82 */ /* 0x000fe20008000000 */
[----:B------:R-:W-:Y:S01]  /*5b10*/  UMOV UR17, UR57 ;  /* 0x0000003900117c82 */ /* 0x000fe20008000000 */
[----:B------:R-:W-:Y:S01]  /*5b20*/  UMOV UR18, UR6 ;  /* 0x0000000600127c82 */ /* 0x000fe20008000000 */
[----:B------:R-:W-:Y:S01]  /*5b30*/  UMOV UR19, 0x40 ;  /* 0x0000004000137882 */ /* 0x000fe20000000000 */
[----:B------:R-:W-:Y:S01]  /*5b40*/  UIADD3 UR6, UR4, 0x110, URZ ;  /* 0x0000011004067890 */ /* 0x000fe2000fffe03f */
[----:B------:R-:W-:Y:S01]  /*5b50*/  HGMMA.64x16x16.F32.BF16 R88, gdesc[UR16].tnspA.tnspB, R88 ;  /* 0x60200000105879f0 */ /* 0x000fe20008701858 */
[----:B------:R-:W-:Y:S01]  /*5b60*/  UMOV UR14, UR18 ;  /* 0x00000012000e7c82 */ /* 0x000fe20008000000 */
[----:B------:R-:W-:Y:S01]  /*5b70*/  UMOV UR15, UR19 ;  /* 0x00000013000f7c82 */ /* 0x000fe20008000000 */
[----:B------:R-:W-:Y:S01]  /*5b80*/  UMOV UR16, UR48 ;  /* 0x0000003000107c82 */ /* 0x000fe20008000000 */
[----:B------:R-:W-:Y:S01]  /*5b90*/  UMOV UR17, UR49 ;  /* 0x0000003100117c82 */ /* 0x000fe20008000000 */
[----:B------:R-:W-:Y:S01]  /*5ba0*/  UMOV UR18, UR5 ;  /* 0x0000000500127c82 */ /* 0x000fe20008000000 */
[----:B------:R-:W-:Y:S01]  /*5bb0*/  UMOV UR19, 0x40 ;  /* 0x0000004000137882 */ /* 0x000fe20000000000 */
[----:B------:R-:W-:Y:S01]  /*5bc0*/  UMOV UR56, UR18 ;  /* 0x0000001200387c82 */ /* 0x000fe20008000000 */
[----:B------:R-:W-:Y:S01]  /*5bd0*/  UMOV UR57, UR19 ;  /* 0x0000001300397c82 */ /* 0x000fe20008000000 */
[----:B------:R-:W-:Y:S01]  /*5be0*/  UMOV UR44, UR48 ;  /* 0x00000030002c7c82 */ /* 0x000fe20008000000 */
[----:B------:R-:W-:Y:S01]  /*5bf0*/  MOV R221, UR56 ;  /* 0x0000003800dd7c02 */ /* 0x000fe20008000f00 */
[----:B------:R-:W-:Y:S01]  /*5c00*/  UMOV UR56, UR12 ;  /* 0x0000000c00387c82 */ /* 0x000fe20008000000 */
[----:B------:R-:W-:Y:S01]  /*5c10*/  UIADD3 UR5, UR60, 0x2ed00, URZ ;  /* 0x0002ed003c057890 */ /* 0x000fe2000fffe03f */
[----:B------:R-:W-:Y:S01]  /*5c20*/  MOV R11, UR56 ;  /* 0x00000038000b7c02 */ /* 0x000fe20008000f00 */
[----:B------:R-:W-:Y:S01]  /*5c30*/  UMOV UR12, UR20 ;  /* 0x00000014000c7c82 */ /* 0x000fe20008000000 */
[----:B------:R-:W-:Y:S01]  /*5c40*/  MOV R220, UR57 ;  /* 0x0000003900dc7c02 */ /* 0x000fe20008000f00 */
[----:B------:R-:W-:Y:S01]  /*5c50*/  USHF.R.U32.HI UR5, URZ, 0x4, UR5 ;  /* 0x000000043f057899 */ /* 0x000fe20008011605 */
[----:B------:R-:W-:Y:S01]  /*5c60*/  UMOV UR57, UR13 ;  /* 0x0000000d00397c82 */ /* 0x000fe20008000000 */
[----:B------:R-:W-:Y:S01]  /*5c70*/  UMOV UR13, UR21 ;  /* 0x00000015000d7c82 */ /* 0x000fe20008000000 */
[----:B------:R-:W-:Y:S01]  /*5c80*/  MOV R10, UR57 ;  /* 0x00000039000a7c02 */ /* 0x000fe20008000f00 */
[----:B------:R-:W-:Y:S01]  /*5c90*/  UMOV UR57, 0x40000040 ;  /* 0x4000004000397882 */ /* 0x000fe20000000000 */
[----:B------:R-:W-:Y:S04]  /*5ca0*/  HGMMA.64x16x16.F32.BF16 R56, gdesc[UR48].tnspA.tnspB, R56 ;  /* 0x60200000303879f0 */ /* 0x000fe80008701838 */
[----:B------:R-:W-:Y:S01]  /*5cb0*/  HGMMA.64x16x16.F32.BF16 R64, gdesc[UR16].tnspA.tnspB, R64 ;  /* 0x60200000104079f0 */ /* 0x000fe20008701840 */
[----:B------:R-:W-:Y:S01]  /*5cc0*/  UMOV UR16, UR48 ;  /* 0x0000003000107c82 */ /* 0x000fe20008000000 */
[----:B------:R-:W-:Y:S01]  /*5cd0*/  UMOV UR17, UR49 ;  /* 0x0000003100117c82 */ /* 0x000fe20008000000 */
[----:B------:R-:W-:Y:S01]  /*5ce0*/  UMOV UR18, UR6 ;  /* 0x0000000600127c82 */ /* 0x000fe20008000000 */
[----:B------:R-:W-:Y:S01]  /*5cf0*/  UMOV UR19, 0x40 ;  /* 0x0000004000137882 */ /* 0x000fe20000000000 */
[----:B------:R-:W-:Y:S01]  /*5d00*/  R2UR UR6, R5 ;  /* 0x00000000050672ca */ /* 0x000fe200000e0000 */
[----:B------:R-:W-:Y:S01]  /*5d10*/  UMOV UR58, UR18 ;  /* 0x00000012003a7c82 */ /* 0x000fe20008000000 */
[----:B------:R-:W-:Y:S01]  /*5d20*/  UMOV UR59, UR19 ;  /* 0x00000013003b7c82 */ /* 0x000fe20008000000 */
[----:B------:R-:W-:Y:S01]  /*5d30*/  HGMMA.64x16x16.F32.BF16 R72, gdesc[UR16].tnspA.tnspB, R72 ;  /* 0x60200000104879f0 */ /* 0x000fe20008701848 */
[----:B------:R-:W-:Y:S01]  /*5d40*/  MOV R217, UR58 ;  /* 0x0000003a00d97c02 */ /* 0x000fe20008000f00 */
[----:B------:R-:W-:Y:S01]  /*5d50*/  UMOV UR58, UR14 ;  /* 0x0000000e003a7c82 */ /* 0x000fe20008000000 */
[----:B------:R-:W-:Y:S01]  /*5d60*/  UIADD3 UR14, UR4, 0xb0, URZ ;  /* 0x000000b0040e7890 */ /* 0x000fe2000fffe03f */
[----:B------:R-:W-:Y:S01]  /*5d70*/  HGMMA.64x16x16.F32.BF16 R80, gdesc[UR52].tnspA.tnspB, R80 ;  /* 0x60200000345079f0 */ /* 0x000fe20008701850 */
[----:B------:R-:W-:Y:S01]  /*5d80*/  MOV R23, UR58 ;  /* 0x0000003a00177c02 */ /* 0x000fe20008000f00 */
[----:B------:R-:W-:Y:S01]  /*5d90*/  UMOV UR58, UR10 ;  /* 0x0000000a003a7c82 */ /* 0x000fe20008000000 */
[----:B------:R-:W-:Y:S01]  /*5da0*/  UIADD3 UR10, UR4, 0x130, URZ ;  /* 0x00000130040a7890 */ /* 0x000fe2000fffe03f */
[----:B------:R-:W-:Y:S01]  /*5db0*/  MOV R216, UR59 ;  /* 0x0000003b00d87c02 */ /* 0x000fe20008000f00 */
[----:B------:R-:W-:Y:S01]  /*5dc0*/  UIADD3 UR18, UR4, 0x1b0, URZ ;  /* 0x000001b004127890 */ /* 0x000fe2000fffe03f */
[----:B------:R-:W-:Y:S01]  /*5dd0*/  HGMMA.64x16x16.F32.BF16 R88, gdesc[UR44].tnspA.tnspB, R88 ;  /* 0x602000002c5879f0 */ /* 0x000fe20008701858 */
[----:B------:R-:W-:Y:S01]  /*5de0*/  UMOV UR56, UR6 ;  /* 0x0000000600387c82 */ /* 0x000fe20008000000 */
[----:B------:R-:W-:Y:S01]  /*5df0*/  UIADD3 UR6, UR4, 0x230, URZ ;  /* 0x0000023004067890 */ /* 0x000fe2000fffe03f */
[----:B------:R-:W-:Y:S01]  /*5e00*/  MOV R9, UR58 ;  /* 0x0000003a00097c02 */ /* 0x000fe20008000f00 */
[----:B------:R-:W-:Y:S01]  /*5e10*/  UMOV UR59, UR15 ;  /* 0x0000000f003b7c82 */ /* 0x000fe20008000000 */
[----:B------:R-:W-:Y:S01]  /*5e20*/  UMOV UR52, UR8 ;  /* 0x0000000800347c82 */ /* 0x000fe20008000000 */
[----:B------:R-:W-:Y:S01]  /*5e30*/  MOV R22, UR59 ;  /* 0x0000003b00167c02 */ /* 0x000fe20008000f00 */
        /* <DEDUP_REMOVED lines=8> */
[----:B------:R-:W-:Y:S01]  /*5ec0*/  UMOV UR19, 0x40 ;  /* 0x0000004000137882 */ /* 0x000fe20000000000 */
[----:B------:R-:W-:Y:S01]  /*5ed0*/  UMOV UR4, UR20 ;  /* 0x0000001400047c82 */ /* 0x000fe20008000000 */
[----:B------:R-:W-:Y:S01]  /*5ee0*/  MOV R8, UR59 ;  /* 0x0000003b00087c02 */ /* 0x000fe20008000f00 */
[----:B------:R-:W-:-:S02]  /*5ef0*/  UMOV UR59, 0x8 ;  /* 0x00000008003b7882 */ /* 0x000fc40000000000 */
[----:B------:R-:W-:Y:S01]  /*5f00*/  IMAD.U32 R21, RZ, RZ, UR59 ;  /* 0x0000003bff157e24 */ /* 0x000fe2000f8e00ff */
[----:B------:R-:W-:Y:S01]  /*5f10*/  HGMMA.64x16x16.F32.BF16 R56, gdesc[UR24].tnspA.tnspB, R56 ;  /* 0x60200000183879f0 */ /* 0x000fe20008701838 */
[----:B------:R-:W-:-:S03]  /*5f20*/  UMOV UR25, 0x40000040 ;  /* 0x4000004000197882 */ /* 0x000fc60000000000 */
[----:B------:R-:W-:Y:S04]  /*5f30*/  HGMMA.64x16x16.F32.BF16 R64, gdesc[UR28].tnspA.tnspB, R64 ;  /* 0x602000001c4079f0 */ /* 0x000fe80008701840 */
[----:B------:R-:W-:Y:S04]  /*5f40*/  HGMMA.64x16x16.F32.BF16 R72, gdesc[UR40].tnspA.tnspB, R72 ;  /* 0x60200000284879f0 */ /* 0x000fe80008701848 */
[----:B------:R-:W-:Y:S01]  /*5f50*/  HGMMA.64x16x16.F32.BF16 R80, gdesc[UR36].tnspA.tnspB, R80 ;  /* 0x60200000245079f0 */ /* 0x000fe20008701850 */
[----:B------:R-:W-:Y:S01]  /*5f60*/  UMOV UR36, UR52 ;  /* 0x0000003400247c82 */ /* 0x000fe20008000000 */
[----:B------:R-:W-:-:S02]  /*5f70*/  UMOV UR37, UR53 ;  /* 0x0000003500257c82 */ /* 0x000fc40008000000 */
[----:B------:R-:W-:Y:S01]  /*5f80*/  HGMMA.64x16x16.F32.BF16 R88, gdesc[UR32].tnspA.tnspB, R88 ;  /* 0x60200000205879f0 */ /* 0x000fe20008701858 */
[----:B------:R-:W-:-:S03]  /*5f90*/  ULOP3.LUT UR32, UR5, 0x3fff, URZ, 0xc0, !UPT ;  /* 0x00003fff05207892 */ /* 0x000fc6000f8ec03f */
[----:B------:R-:W-:Y:S01]  /*5fa0*/  UMOV UR5, UR21 ;  /* 0x0000001500057c82 */ /* 0x000fe20008000000 */
[----:B------:R-:W-:-:S07]  /*5fb0*/  ULOP3.LUT UR24, UR32, 0x400000, URZ, 0xfc, !UPT ;  /* 0x0040000020187892 */ /* 0x000fce000f8efc3f */
[----:B------:R-:W-:Y:S02]  /*5fc0*/  UMOV UR58, UR24 ;  /* 0x00000018003a7c82 */ /* 0x000fe40008000000 */
[----:B------:R-:W-:Y:S01]  /*5fd0*/  IMAD.U32 R20, RZ, RZ, UR58 ;  /* 0x0000003aff147e24 */ /* 0x000fe2000f8e00ff */
[----:B------:R-:W-:Y:S01]  /*5fe0*/  HGMMA.64x16x16.F32.BF16 R56, gdesc[UR20].tnspA.tnspB, R56 ;  /* 0x60200000143879f0 */ /* 0x000fe20008701838 */
[----:B------:R-:W-:Y:S01]  /*5ff0*/  VIADD R218, R218, 0xffff0000 ;  /* 0xffff0000dada7836 */ /* 0x000fe20000000000 */
[----:B------:R-:W-:Y:S02]  /*6000*/  UMOV UR21, 0x40000040 ;  /* 0x4000004000157882 */ /* 0x000fe40000000000 */
[----:B------:R-:W-:Y:S01]  /*6010*/  HGMMA.64x16x16.F32.BF16 R64, gdesc[UR12].tnspA.tnspB, R64 ;  /* 0x602000000c4079f0 */ /* 0x000fe20008701840 */
[----:B------:R-:W-:-:S03]  /*6020*/  UMOV UR13, UR21 ;  /* 0x00000015000d7c82 */ /* 0x000fc60008000000 */
[----:B------:R-:W-:Y:S01]  /*6030*/  HGMMA.64x16x16.F32.BF16 R72, gdesc[UR8].tnspA.tnspB, R72 ;  /* 0x60200000084879f0 */ /* 0x000fe20008701848 */
[----:B------:R-:W-:Y:S01]  /*6040*/  S2UR UR8, SR_CTAID.Z ;  /* 0x00000000000879c3 */ /* 0x000fe20000002700 */
[----:B------:R-:W-:Y:S01]  /*6050*/  SHF.R.U32.HI R218, RZ, 0x4, R218 ;  /* 0x00000004ffda7819 */ /* 0x000fe200000116da */
[----:B------:R-:W-:Y:S01]  /*6060*/  UMOV UR9, UR21 ;  /* 0x0000001500097c82 */ /* 0x000fe20008000000 */
[----:B------:R-:W-:Y:S01]  /*6070*/  HGMMA.64x16x16.F32.BF16 R80, gdesc[UR16].tnspA.tnspB, R80 ;  /* 0x60200000105079f0 */ /* 0x000fe20008701850 */
[----:B------:R-:W-:-:S03]  /*6080*/  UMOV UR17, UR21 ;  /* 0x0000001500117c82 */ /* 0x000fc60008000000 */
[----:B------:R-:W-:Y:S01]  /*6090*/  HGMMA.64x16x16.F32.BF16 R88, gdesc[UR4].tnspA.tnspB, R88, gsb0 ;  /* 0x60200000045879f0 */ /* 0x000fe20008001858 */
[----:B------:R1:W-:Y:S06]  /*60a0*/  MEMBAR.ALL.CTA ;  /* 0x0000000000007992 */ /* 0x0003ec0000008000 */
[----:B-1----:R-:W1:Y:S01]  /*60b0*/  FENCE.VIEW.ASYNC.S ;  /* 0x00000000000073c6 */ /* 0x002e620000000000 */
[----:B------:R-:W-:Y:S01]  /*60c0*/  R2UR UR5, R12 ;  /* 0x000000000c0572ca */ /* 0x000fe200000e0000 */
[----:B------:R-:W-:Y:S01]  /*60d0*/  UIADD3 UR4, UR24, 0x80, URZ ;  /* 0x0000008018047890 */ /* 0x000fe2000fffe03f */
[----:B-1----:R-:W-:Y:S06]  /*60e0*/  BAR.SYNC.DEFER_BLOCKING 0x9, 0x100 ;  /* 0x0244000000007b1d */ /* 0x002fec0000010000 */
[----:B--2---:R-:W-:-:S06]  /*60f0*/  WARPGROUP.ARRIVE ;  /* 0x00000000000079c5 */ /* 0x004fcc0000000000 */
[----:B------:R-:W-:Y:S01]  /*6100*/  HGMMA.64x64x16.F32.BF16 R24, gdesc[UR56].tnspA, RZ, !UPT ;  /* 0x20e00000381879f0 */ /* 0x000fe2000c7018ff */
[----:B------:R-:W-:Y:S01]  /*6110*/  UMOV UR56, UR5 ;  /* 0x0000000500387c82 */ /* 0x000fe20008000000 */
[----:B------:R-:W-:Y:S01]  /*6120*/  UMOV UR57, 0x40000040 ;  /* 0x4000004000397882 */ /* 0x000fe20000000000 */
[----:B------:R-:W-:Y:S01]  /*6130*/  UMOV UR58, UR4 ;  /* 0x00000004003a7c82 */ /* 0x000fe20008000000 */
[----:B------:R-:W-:Y:S01]  /*6140*/  UMOV UR59, 0x8 ;  /* 0x00000008003b7882 */ /* 0x000fe20000000000 */
[----:B------:R-:W-:Y:S01]  /*6150*/  IMAD.U32 R14, RZ, RZ, UR58 ;  /* 0x0000003aff0e7e24 */ /* 0x000fe2000f8e00ff */
[----:B------:R-:W-:Y:S01]  /*6160*/  UIADD3 UR4, UR24, 0x100, URZ ;  /* 0x0000010018047890 */ /* 0x000fe2000fffe03f */
[----:B------:R-:W-:Y:S01]  /*6170*/  IMAD.U32 R15, RZ, RZ, UR59 ;  /* 0x0000003bff0f7e24 */ /* 0x000fe2000f8e00ff */
[----:B------:R-:W-:Y:S01]  /*6180*/  HGMMA.64x64x16.F32.BF16 R24, gdesc[UR56].tnspA, R24 ;  /* 0x20e00000381879f0 */ /* 0x000fe20008701818 */
[----:B------:R-:W-:Y:S01]  /*6190*/  R2UR UR59, R8 ;  /* 0x00000000083b72ca */ /* 0x000fe200000e0000 */
[----:B------:R-:W-:Y:S01]  /*61a0*/  VIADD R8, R5, 0x100 ;  /* 0x0000010005087836 */ /* 0x000fe20000000000 */
[----:B------:R-:W-:-:S02]  /*61b0*/  R2UR UR58, R9 ;  /* 0x00000000093a72ca */ /* 0x000fc400000e0000 */
[----:B------:R-:W-:Y:S02]  /*61c0*/  R2UR UR57, R10 ;  /* 0x000000000a3972ca */ /* 0x000fe400000e0000 */
[----:B------:R-:W-:Y:S02]  /*61d0*/  R2UR UR56, R11 ;  /* 0x000000000b3872ca */ /* 0x000fe400000e0000 */
[----:B------:R-:W-:Y:S01]  /*61e0*/  R2UR UR5, R8 ;  /* 0x00000000080572ca */ /* 0x000fe200000e0000 */
[----:B------:R-:W-:-:S04]  /*61f0*/  VIADD R8, R5, 0x180 ;  /* 0x0000018005087836 */ /* 0x000fc80000000000 */
[----:B------:R-:W-:Y:S01]  /*6200*/  UMOV UR29, UR59 ;  /* 0x0000003b001d7c82 */ /* 0x000fe20008000000 */
[----:B------:R-:W-:Y:S01]  /*6210*/  UMOV UR59, 0x8 ;  /* 0x00000008003b7882 */ /* 0x000fe20000000000 */
[----:B------:R-:W-:Y:S01]  /*6220*/  UMOV UR28, UR58 ;  /* 0x0000003a001c7c82 */ /* 0x000fe20008000000 */
[----:B------:R-:W-:Y:S01]  /*6230*/  UMOV UR58, UR4 ;  /* 0x00000004003a7c82 */ /* 0x000fe20008000000 */
[----:B------:R-:W-:Y:S01]  /*6240*/  UMOV UR41, UR57 ;  /* 0x0000003900297c82 */ /* 0x000fe20008000000 */
[----:B------:R-:W-:Y:S01]  /*6250*/  UMOV UR57, 0x40000040 ;  /* 0x4000004000397882 */ /* 0x000fe20000000000 */
[----:B------:R-:W-:Y:S01]  /*6260*/  UMOV UR40, UR56 ;  /* 0x0000003800287c82 */ /* 0x000fe20008000000 */
[----:B------:R-:W-:Y:S01]  /*6270*/  IMAD.U32 R12, RZ, RZ, UR58 ;  /* 0x0000003aff0c7e24 */ /* 0x000fe2000f8e00ff */
[----:B------:R-:W-:Y:S01]  /*6280*/  UMOV UR56, UR5 ;  /* 0x0000000500387c82 */ /* 0x000fe20008000000 */
[----:B------:R-:W-:Y:S01]  /*6290*/  IMAD.U32 R13, RZ, RZ, UR59 ;  /* 0x0000003bff0d7e24 */ /* 0x000fe2000f8e00ff */
[----:B------:R-:W-:Y:S01]  /*62a0*/  R2UR UR5, R8 ;  /* 0x00000000080572ca */ /* 0x000fe200000e0000 */
[----:B------:R-:W-:Y:S01]  /*62b0*/  UIADD3 UR4, UR24, 0x180, URZ ;  /* 0x0000018018047890 */ /* 0x000fe2000fffe03f */
[----:B------:R-:W-:Y:S01]  /*62c0*/  VIADD R8, R5, 0x200 ;  /* 0x0000020005087836 */ /* 0x000fe20000000000 */
[----:B------:R-:W-:Y:S01]  /*62d0*/  HGMMA.64x64x16.F32.BF16 R24, gdesc[UR56].tnspA, R24 ;  /* 0x20e00000381879f0 */ /* 0x000fe20008701818 */
[----:B------:R-:W-:-:S09]  /*62e0*/  R2UR UR59, R22 ;  /* 0x00000000163b72ca */ /* 0x000fd200000e0000 */
[----:B------:R-:W-:Y:S01]  /*62f0*/  UMOV UR56, UR5 ;  /* 0x0000000500387c82 */ /* 0x000fe20008000000 */
[----:B------:R-:W-:Y:S01]  /*6300*/  R2UR UR58, R23 ;  /* 0x00000000173a72ca */ /* 0x000fe200000e0000 */
[----:B------:R-:W-:Y:S01]  /*6310*/  UMOV UR57, 0x40000040 ;  /* 0x4000004000397882 */ /* 0x000fe20000000000 */
[----:B------:R-:W-:Y:S01]  /*6320*/  R2UR UR5, R8 ;  /* 0x00000000080572ca */ /* 0x000fe200000e0000 */
[----:B------:R-:W-:Y:S01]  /*6330*/  VIADD R22, R219, 0x400 ;  /* 0x00000400db167836 */ /* 0x000fe20000000000 */
[----:B------:R-:W-:Y:S01]  /*6340*/  UMOV UR49, UR59 ;  /* 0x0000003b00317c82 */ /* 0x000fe20008000000 */
[----:B------:R-:W-:-:S08]  /*6350*/  UMOV UR59, 0x8 ;  /* 0x00000008003b7882 */ /* 0x000fd00000000000 */
[----:B------:R-:W-:Y:S01]  /*6360*/  UMOV UR48, UR58 ;  /* 0x0000003a00307c82 */ /* 0x000fe20008000000 */
[----:B------:R-:W-:Y:S01]  /*6370*/  UMOV UR58, UR4 ;  /* 0x00000004003a7c82 */ /* 0x000fe20008000000 */
[----:B------:R-:W-:Y:S01]  /*6380*/  IMAD.U32 R11, RZ, RZ, UR59 ;  /* 0x0000003bff0b7e24 */ /* 0x000fe2000f8e00ff */
[----:B------:R-:W-:Y:S01]  /*6390*/  UIADD3 UR4, UR24, 0x200, URZ ;  /* 0x0000020018047890 */ /* 0x000fe2000fffe03f */
[----:B------:R-:W-:Y:S01]  /*63a0*/  IMAD.U32 R10, RZ, RZ, UR58 ;  /* 0x0000003aff0a7e24 */ /* 0x000fe2000f8e00ff */
[----:B------:R-:W-:Y:S01]  /*63b0*/  HGMMA.64x64x16.F32.BF16 R24, gdesc[UR56].tnspA, R24 ;  /* 0x20e00000381879f0 */ /* 0x000fe20008701818 */
[----:B------:R-:W-:Y:S01]  /*63c0*/  R2UR UR59, R216 ;  /* 0x00000000d83b72ca */ /* 0x000fe200000e0000 */
[----:B------:R-:W-:Y:S01]  /*63d0*/  IMAD R216, R229, 0x2000, R230 ;  /* 0x00002000e5d87824 */ /* 0x000fe200078e02e6 */
[----:B------:R-:W-:Y:S02]  /*63e0*/  R2UR UR58, R217 ;  /* 0x00000000d93a72ca */ /* 0x000fe400000e0000 */
[----:B------:R-:W-:-:S02]  /*63f0*/  R2UR UR57, R220 ;  /* 0x00000000dc3972ca */ /* 0x000fc400000e0000 */
[----:B------:R-:W-:Y:S02]  /*6400*/  R2UR UR56, R221 ;  /* 0x00000000dd3872ca */ /* 0x000fe400000e0000 */
[----:B------:R-:W-:-:S05]  /*6410*/  SHF.R.S32.HI R217, RZ, 0x1f, R216 ;  /* 0x0000001fffd97819 */ /* 0x000fca00000114d8 */
[----:B------:R-:W-:Y:S01]  /*6420*/  UMOV UR53, UR59 ;  /* 0x0000003b00357c82 */ /* 0x000fe20008000000 */
[----:B------:R-:W-:Y:S01]  /*6430*/  UMOV UR59, 0x8 ;  /* 0x00000008003b7882 */ /* 0x000fe20000000000 */
[----:B------:R-:W-:Y:S01]  /*6440*/  UMOV UR52, UR58 ;  /* 0x0000003a00347c82 */ /* 0x000fe20008000000 */
[----:B------:R-:W-:Y:S01]  /*6450*/  UMOV UR58, UR4 ;  /* 0x00000004003a7c82 */ /* 0x000fe20008000000 */
[----:B------:R-:W-:Y:S01]  /*6460*/  UMOV UR45, UR57 ;  /* 0x00000039002d7c82 */ /* 0x000fe20008000000 */
[----:B------:R-:W-:Y:S01]  /*6470*/  UMOV UR57, 0x40000040 ;  /* 0x4000004000397882 */ /* 0x000fe20000000000 */
[----:B------:R-:W-:Y:S01]  /*6480*/  UMOV UR44, UR56 ;  /* 0x00000038002c7c82 */ /* 0x000fe20008000000 */
[----:B------:R-:W-:Y:S01]  /*6490*/  UMOV UR56, UR5 ;  /* 0x0000000500387c82 */ /* 0x000fe20008000000 */
[----:B------:R-:W-:Y:S01]  /*64a0*/  IMAD.U32 R8, RZ, RZ, UR58 ;  /* 0x0000003aff087e24 */ /* 0x000fe2000f8e00ff */
[----:B------:R-:W1:Y:S01]  /*64b0*/  S2UR UR4, SR_CTAID.Y ;  /* 0x00000000000479c3 */ /* 0x000e620000002600 */
[----:B------:R-:W-:Y:S01]  /*64c0*/  IMAD.U32 R9, RZ, RZ, UR59 ;  /* 0x0000003bff097e24 */ /* 0x000fe2000f8e00ff */
[----:B-1----:R-:W-:Y:S01]  /*64d0*/  USHF.R.S32.HI UR5, URZ, 0x1f, UR4 ;  /* 0x0000001f3f057899 */ /* 0x002fe20008011404 */
[----:B------:R-:W-:Y:S01]  /*64e0*/  HGMMA.64x64x16.F32.BF16 R24, gdesc[UR56].tnspA, R24, gsb0 ;  /* 0x20e00000381879f0 */ /* 0x000fe20008001818 */
[----:B------:R-:W-:Y:S01]  /*64f0*/  R2UR UR59, R6 ;  /* 0x00000000063b72ca */ /* 0x000fe200000e0000 */
[----:B------:R-:W-:Y:S01]  /*6500*/  WARPGROUP.ARRIVE ;  /* 0x00000000000079c5 */ /* 0x000fe20000000000 */
[----:B------:R-:W-:Y:S01]  /*6510*/  R2UR UR58, R7 ;  /* 0x00000000073a72ca */ /* 0x000fe200000e0000 */
[----:B------:R-:W-:Y:S01]  /*6520*/  UMOV UR57, 0x40000040 ;  /* 0x4000004000397882 */ /* 0x000fe20000000000 */
[----:B------:R-:W-:Y:S01]  /*6530*/  R2UR UR56, R22 ;  /* 0x00000000163872ca */ /* 0x000fe200000e0000 */
[C---:B------:R-:W-:Y:S01]  /*6540*/  VIADD R6, R219.reuse, 0x480 ;  /* 0x00000480db067836 */ /* 0x040fe20000000000 */
[----:B------:R-:W1:Y:S11]  /*6550*/  LDC.64 R22, c[0x0][0x2e0] ;  /* 0x0000b800ff167b82 */ /* 0x000e760000000a00 */
        /* <DEDUP_REMOVED lines=15> */
[----:B------:R-:W-:Y:S01]  /*6650*/  R2UR UR48, R6 ;  /* 0x00000000063072ca */ /* 0x000fe200000e0000 */
[----:B------:R-:W-:Y:S01]  /*6660*/  HGMMA.64x16x16.F32.BF16 R128, gdesc[UR56].tnspA.tnspB, R128 ;  /* 0x60200000388079f0 */ /* 0x000fe20008701880 */
[----:B------:R-:W-:Y:S01]  /*6670*/  UMOV UR49, 0x40000040 ;  /* 0x4000004000317882 */ /* 0x000fe20000000000 */
[C---:B------:R-:W-:Y:S01]  /*6680*/  VIADD R6, R219.reuse, 0x500 ;  /* 0x00000500db067836 */ /* 0x040fe20000000000 */
[----:B------:R-:W-:Y:S01]  /*6690*/  LOP3.LUT R218, R218, 0x3fff, RZ, 0xc0, !PT ;  /* 0x00003fffdada7812 */ /* 0x000fe200078ec0ff */
[----:B------:R-:W-:Y:S01]  /*66a0*/  VIADD R219, R219, 0x580 ;  /* 0x00000580dbdb7836 */ /* 0x000fe20000000000 */
[----:B------:R-:W-:-:S02]  /*66b0*/  ULDC.64 UR56, c[0x0][0x208] ;  /* 0x0000820000387ab9 */ /* 0x000fc40000000a00 */
[----:B------:R-:W-:Y:S02]  /*66c0*/  R2UR UR24, R6 ;  /* 0x00000000061872ca */ /* 0x000fe400000e0000 */
[----:B------:R-:W2:Y:S01]  /*66d0*/  LDC.64 R6, c[0x0][0x2d8] ;  /* 0x0000b600ff067b82 */ /* 0x000ea20000000a00 */
[----:B------:R-:W-:-:S10]  /*66e0*/  R2UR UR20, R219 ;  /* 0x00000000db1472ca */ /* 0x000fd400000e0000 */
        /* <DEDUP_REMOVED lines=14> */
[C---:B--2---:R-:W-:Y:S01]  /*67d0*/  IMAD R220, R6.reuse, UR5, RZ ;  /* 0x0000000506dc7c24 */ /* 0x044fe2000f8e02ff */
[----:B------:R-:W-:Y:S01]  /*67e0*/  HGMMA.64x16x16.F32.BF16 R120, gdesc[UR52].tnspA.tnspB, R120 ;  /* 0x60200000347879f0 */ /* 0x000fe20008701878 */
[----:B------:R-:W-:Y:S01]  /*67f0*/  IMAD.WIDE.U32 R216, R6, UR4, R216 ;  /* 0x0000000406d87c25 */ /* 0x000fe2000f8e00d8 */
[----:B------:R-:W-:-:S02]  /*6800*/  USHF.R.S32.HI UR5, URZ, 0x1f, UR8 ;  /* 0x0000001f3f057899 */ /* 0x000fc40008011408 */
[----:B------:R-:W-:Y:S01]  /*6810*/  HGMMA.64x16x16.F32.BF16 R128, gdesc[UR44].tnspA.tnspB, R128 ;  /* 0x602000002c8079f0 */ /* 0x000fe20008701880 */
[----:B------:R-:W-:Y:S01]  /*6820*/  IMAD R7, R7, UR4, R220 ;  /* 0x0000000407077c24 */ /* 0x000fe2000f8e02dc */
[----:B------:R-:W-:Y:S01]  /*6830*/  USHF.L.U32 UR4, UR61, 0xe, URZ ;  /* 0x0000000e3d047899 */ /* 0x000fe2000800063f */
[----:B------:R-:W-:Y:S01]  /*6840*/  IMAD R232, R3, 0x800, R218 ;  /* 0x0000080003e87824 */ /* 0x000fe200078e02da */
[----:B------:R-:W-:Y:S01]  /*6850*/  UMOV UR12, UR20 ;  /* 0x00000014000c7c82 */ /* 0x000fe20008000000 */
[----:B------:R-:W-:Y:S01]  /*6860*/  IMAD.IADD R217, R217, 0x1, R7 ;  /* 0x00000001d9d97824 */ /* 0x000fe200078e0207 */
[----:B------:R-:W-:Y:S01]  /*6870*/  UMOV UR16, UR20 ;  /* 0x0000001400107c82 */ /* 0x000fe20008000000 */
[----:B-1----:R-:W-:-:S04]  /*6880*/  IMAD.WIDE.U32 R6, R22, UR8, R216 ;  /* 0x0000000816067c25 */ /* 0x002fc8000f8e00d8 */
[----:B------:R-:W-:Y:S01]  /*6890*/  IMAD R22, R22, UR5, RZ ;  /* 0x0000000516167c24 */ /* 0x000fe2000f8e02ff */
[----:B------:R-:W-:-:S03]  /*68a0*/  USHF.R.S32.HI UR5, URZ, 0x1f, UR4 ;  /* 0x0000001f3f057899 */ /* 0x000fc60008011404 */
[----:B------:R-:W-:Y:S01]  /*68b0*/  IMAD R23, R23, UR8, R22 ;  /* 0x0000000817177c24 */ /* 0x000fe2000f8e0216 */
[----:B------:R-:W-:Y:S01]  /*68c0*/  IADD3 R22, P1, R6, UR4, RZ ;  /* 0x0000000406167c10 */ /* 0x000fe2000ff3e0ff */
[----:B------:R-:W-:-:S03]  /*68d0*/  UMOV UR8, UR20 ;  /* 0x0000001400087c82 */ /* 0x000fc60008000000 */
[----:B------:R-:W-:Y:S01]  /*68e0*/  IADD3.X R7, R7, UR5, R23, P1, !PT ;  /* 0x0000000507077c10 */ /* 0x000fe20008ffe417 */
[----:B------:R-:W-:Y:S02]  /*68f0*/  ULDC.64 UR4, c[0x0][0x2c0] ;  /* 0x0000b00000047ab9 */ /* 0x000fe40000000a00 */
[----:B------:R-:W-:Y:S01]  /*6900*/  LEA R6, P1, R22, UR4, 0x2 ;  /* 0x0000000416067c11 */ /* 0x000fe2000f8210ff */
[----:B------:R-:W-:Y:S01]  /*6910*/  UMOV UR4, UR20 ;  /* 0x0000001400047c82 */ /* 0x000fe20008000000 */
[----:B------:R-:W-:Y:S01]  /*6920*/  HGMMA.64x16x16.F32.BF16 R96, gdesc[UR24].tnspA.tnspB, R96 ;  /* 0x60200000186079f0 */ /* 0x000fe20008701860 */
[----:B------:R-:W-:Y:S01]  /*6930*/  UMOV UR26, UR34 ;  /* 0x00000022001a7c82 */ /* 0x000fe20008000000 */
[----:B------:R-:W-:Y:S01]  /*6940*/  UMOV UR27, UR35 ;  /* 0x00000023001b7c82 */ /* 0x000fe20008000000 */
[----:B------:R-:W-:Y:S01]  /*6950*/  R2UR UR52, R232 ;  /* 0x00000000e83472ca */ /* 0x000fe200000e0000 */
[----:B------:R-:W-:Y:S01]  /*6960*/  HGMMA.64x16x16.F32.BF16 R104, gdesc[UR28].tnspA.tnspB, R104 ;  /* 0x602000001c6879f0 */ /* 0x000fe20008701868 */
[----:B------:R-:W-:Y:S01]  /*6970*/  LEA.HI.X R7, R22, UR5, R7, 0x2, P1 ;  /* 0x0000000516077c11 */ /* 0x000fe200088f1407 */
[----:B------:R-:W-:-:S02]  /*6980*/  UMOV UR5, UR21 ;  /* 0x0000001500057c82 */ /* 0x000fc40008000000 */
[----:B------:R-:W-:Y:S04]  /*6990*/  HGMMA.64x16x16.F32.BF16 R112, gdesc[UR40].tnspA.tnspB, R112 ;  /* 0x60200000287079f0 */ /* 0x000fe80008701870 */
[----:B------:R-:W-:Y:S04]  /*69a0*/  HGMMA.64x16x16.F32.BF16 R120, gdesc[UR36].tnspA.tnspB, R120 ;  /* 0x60200000247879f0 */ /* 0x000fe80008701878 */
[----:B------:R-:W-:Y:S01]  /*69b0*/  HGMMA.64x16x16.F32.BF16 R128, gdesc[UR24].tnspA.tnspB, R128 ;  /* 0x60200000188079f0 */ /* 0x000fe20008701880 */
[----:B------:R-:W-:Y:S01]  /*69c0*/  UMOV UR53, 0x40000040 ;  /* 0x4000004000357882 */ /* 0x000fe20000000000 */
[----:B------:R-:W-:-:S02]  /*69d0*/  UMOV UR55, 0x40 ;  /* 0x0000004000377882 */ /* 0x000fc40000000000 */
[----:B------:R-:W-:Y:S04]  /*69e0*/  HGMMA.64x16x16.F32.BF16 R96, gdesc[UR20].tnspA.tnspB, R96 ;  /* 0x60200000146079f0 */ /* 0x000fe80008701860 */
[----:B------:R-:W-:Y:S04]  /*69f0*/  HGMMA.64x16x16.F32.BF16 R104, gdesc[UR12].tnspA.tnspB, R104 ;  /* 0x602000000c6879f0 */ /* 0x000fe80008701868 */
[----:B------:R-:W-:Y:S01]  /*6a00*/  HGMMA.64x16x16.F32.BF16 R112, gdesc[UR8].tnspA.tnspB, R112 ;  /* 0x60200000087079f0 */ /* 0x000fe20008701870 */
[----:B------:R-:W-:-:S03]  /*6a10*/  ULOP3.LUT UR8, UR32, 0x80000, URZ, 0xfc, !UPT ;  /* 0x0008000020087892 */ /* 0x000fc6000f8efc3f */
[----:B------:R-:W-:Y:S04]  /*6a20*/  HGMMA.64x16x16.F32.BF16 R120, gdesc[UR16].tnspA.tnspB, R120 ;  /* 0x60200000107879f0 */ /* 0x000fe80008701878 */
[----:B------:R-:W-:Y:S01]  /*6a30*/  HGMMA.64x16x16.F32.BF16 R128, gdesc[UR4].tnspA.tnspB, R128, gsb0 ;  /* 0x60200000048079f0 */ /* 0x000fe20008001880 */
[----:B------:R-:W-:Y:S02]  /*6a40*/  UIADD3 UR4, UR8, 0x80, URZ ;  /* 0x0000008008047890 */ /* 0x000fe4000fffe03f */
[----:B------:R-:W-:Y:S02]  /*6a50*/  WARPGROUP.DEPBAR.LE gsb0, 0x1 ;  /* 0x00008000000079c5 */ /* 0x000fe40000010100 */
[----:B------:R-:W-:Y:S01]  /*6a60*/  WARPGROUP.ARRIVE ;  /* 0x00000000000079c5 */ /* 0x000fe20000000000 */
[----:B------:R-:W-:Y:S01]  /*6a70*/  UIADD3 UR5, UR8, 0x100, URZ ;  /* 0x0000010008057890 */ /* 0x000fe2000fffe03f */
[----:B------:R1:W-:Y:S01]  /*6a80*/  REDG.E.ADD.F32x4.FTZ.RN.STRONG.GPU desc[UR56][R6.64], R24 ;  /* 0x00000018060079a6 */ /* 0x0003e2000c10f7b8 */
[----:B------:R-:W-:Y:S01]  /*6a90*/  UMOV UR54, UR8 ;  /* 0x0000000800367c82 */ /* 0x000fe20008000000 */
[----:B------:R-:W-:Y:S01]  /*6aa0*/  UIADD3 UR6, UR8, 0x180, URZ ;  /* 0x0000018008067890 */ /* 0x000fe2000fffe03f */
[----:B------:R-:W-:Y:S01]  /*6ab0*/  UMOV UR12, UR52 ;  /* 0x00000034000c7c82 */ /* 0x000fe20008000000 */
[----:B------:R-:W-:Y:S01]  /*6ac0*/  UMOV UR13, UR53 ;  /* 0x00000035000d7c82 */ /* 0x000fe20008000000 */
[----:B------:R-:W-:Y:S01]  /*6ad0*/  UMOV UR14, UR4 ;  /* 0x00000004000e7c82 */ /* 0x000fe20008000000 */
[----:B------:R-:W-:Y:S01]  /*6ae0*/  UMOV UR15, 0x40 ;  /* 0x00000040000f7882 */ /* 0x000fe20000000000 */
[----:B------:R-:W-:Y:S01]  /*6af0*/  HGMMA.64x16x16.F32.BF16 R208, gdesc[UR52].tnspA.tnspB, R208 ;  /* 0x6020000034d079f0 */ /* 0x000fe200087018d0 */
[----:B------:R-:W-:Y:S01]  /*6b00*/  IMAD.U32 R22, RZ, RZ, UR14 ;  /* 0x0000000eff167e24 */ /* 0x000fe2000f8e00ff */
[----:B------:R-:W-:Y:S01]  /*6b10*/  UIADD3 UR4, UR8, 0x200, URZ ;  /* 0x0000020008047890 */ /* 0x000fe2000fffe03f */
[----:B------:R-:W-:Y:S01]  /*6b20*/  IMAD.U32 R23, RZ, RZ, UR15 ;  /* 0x0000000fff177e24 */ /* 0x000fe2000f8e00ff */
[----:B------:R-:W-:Y:S01]  /*6b30*/  HGMMA.64x16x16.F32.BF16 R192, gdesc[UR12].tnspA.tnspB, R192 ;  /* 0x602000000cc079f0 */ /* 0x000fe200087018c0 */
[----:B------:R-:W-:Y:S01]  /*6b40*/  UMOV UR12, UR52 ;  /* 0x00000034000c7c82 */ /* 0x000fe20008000000 */
[----:B------:R-:W-:Y:S01]  /*6b50*/  UMOV UR13, UR53 ;  /* 0x00000035000d7c82 */ /* 0x000fe20008000000 */
[----:B------:R-:W-:Y:S01]  /*6b60*/  UMOV UR14, UR5 ;  /* 0x00000005000e7c82 */ /* 0x000fe20008000000 */
[----:B------:R-:W-:Y:S01]  /*6b70*/  UMOV UR15, 0x40 ;  /* 0x00000040000f7882 */ /* 0x000fe20000000000 */
[----:B------:R-:W-:Y:S01]  /*6b80*/  IMAD.U32 R216, RZ, RZ, UR14 ;  /* 0x0000000effd87e24 */ /* 0x000fe2000f8e00ff */
[----:B------:R-:W-:Y:S01]  /*6b90*/  HGMMA.64x16x16.F32.BF16 R176, gdesc[UR12].tnspA.tnspB, R176 ;  /* 0x602000000cb079f0 */ /* 0x000fe200087018b0 */
[----:B------:R-:W-:Y:S01]  /*6ba0*/  IMAD.U32 R217, RZ, RZ, UR15 ;  /* 0x0000000fffd97e24 */ /* 0x000fe2000f8e00ff */
        /* <DEDUP_REMOVED lines=11> */
[----:B-1----:R-:W-:Y:S01]  /*6c60*/  VIADD R24, R232, 0x80 ;  /* 0x00000080e8187836 */ /* 0x002fe20000000000 */
[----:B------:R-:W-:Y:S01]  /*6c70*/  HGMMA.64x16x16.F32.BF16 R144, gdesc[UR12].tnspA.tnspB, R144 ;  /* 0x602000000c9079f0 */ /* 0x000fe20008701890 */
[----:B------:R-:W-:Y:S01]  /*6c80*/  UIADD3 UR46, UR8, 0x10, URZ ;  /* 0x00000010082e7890 */ /* 0x000fe2000fffe03f */
[----:B------:R1:W-:Y:S02]  /*6c90*/  REDG.E.ADD.F32x4.FTZ.RN.STRONG.GPU desc[UR56][R6.64+0x800], R28 ;  /* 0x0008001c060079a6 */ /* 0x0003e4000c10f7b8 */
[----:B------:R-:W-:Y:S01]  /*6ca0*/  R2UR UR44, R24 ;  /* 0x00000000182c72ca */ /* 0x000fe200000e0000 */
[----:B------:R-:W-:-:S02]  /*6cb0*/  UIADD3 UR4, UR8, 0x90, URZ ;  /* 0x0000009008047890 */ /* 0x000fc4000fffe03f */
[----:B------:R-:W-:Y:S01]  /*6cc0*/  UIADD3 UR5, UR8, 0x110, URZ ;  /* 0x0000011008057890 */ /* 0x000fe2000fffe03f */
[----:B------:R-:W-:Y:S01]  /*6cd0*/  IMAD.U32 R220, RZ, RZ, UR14 ;  /* 0x0000000effdc7e24 */ /* 0x000fe2000f8e00ff */
[----:B------:R-:W-:Y:S01]  /*6ce0*/  UMOV UR45, 0x40000040 ;  /* 0x40000040002d7882 */ /* 0x000fe20000000000 */
[----:B------:R-:W-:Y:S01]  /*6cf0*/  IMAD.U32 R221, RZ, RZ, UR15 ;  /* 0x0000000fffdd7e24 */ /* 0x000fe2000f8e00ff */
[----:B------:R-:W-:Y:S01]  /*6d00*/  UMOV UR47, 0x40 ;  /* 0x00000040002f7882 */ /* 0x000fe20000000000 */
[----:B------:R-:W-:Y:S01]  /*6d10*/  UIADD3 UR6, UR8, 0x190, URZ ;  /* 0x0000019008067890 */ /* 0x000fe2000fffe03f */
[----:B------:R1:W-:Y:S01]  /*6d20*/  REDG.E.ADD.F32x4.FTZ.RN.STRONG.GPU desc[UR56][R6.64+0x1000], R32 ;  /* 0x00100020060079a6 */ /* 0x0003e2000c10f7b8 */
[----:B------:R-:W-:Y:S01]  /*6d30*/  UMOV UR13, UR45 ;  /* 0x0000002d000d7c82 */ /* 0x000fe20008000000 */
[----:B------:R-:W-:Y:S01]  /*6d40*/  UMOV UR14, UR4 ;  /* 0x00000004000e7c82 */ /* 0x000fe20008000000 */
[----:B------:R-:W-:Y:S01]  /*6d50*/  UMOV UR15, 0x40 ;  /* 0x00000040000f7882 */ /* 0x000fe20000000000 */
[----:B------:R-:W-:Y:S01]  /*6d60*/  UMOV UR12, UR44 ;  /* 0x0000002c000c7c82 */ /* 0x000fe20008000000 */
[----:B------:R-:W-:Y:S01]  /*6d70*/  UIADD3 UR50, UR8, 0x210, URZ ;  /* 0x0000021008327890 */ /* 0x000fe2000fffe03f */
[----:B------:R-:W-:Y:S01]  /*6d80*/  IMAD.U32 R222, RZ, RZ, UR14 ;  /* 0x0000000effde7e24 */ /* 0x000fe2000f8e00ff */
[----:B------:R-:W-:Y:S01]  /*6d90*/  UMOV UR48, UR44 ;  /* 0x0000002c00307c82 */ /* 0x000fe20008000000 */
[----:B------:R-:W-:Y:S01]  /*6da0*/  IMAD.U32 R223, RZ, RZ, UR15 ;  /* 0x0000000fffdf7e24 */ /* 0x000fe2000f8e00ff */
[----:B------:R-:W-:Y:S01]  /*6db0*/  UMOV UR49, UR45 ;  /* 0x0000002d00317c82 */ /* 0x000fe20008000000 */
[----:B------:R-:W-:Y:S01]  /*6dc0*/  UMOV UR51, 0x40 ;  /* 0x0000004000337882 */ /* 0x000fe20000000000 */
[----:B------:R-:W-:Y:S01]  /*6dd0*/  VIADD R24, R232, 0x100 ;  /* 0x00000100e8187836 */ /* 0x000fe20000000000 */
[----:B------:R-:W-:Y:S01]  /*6de0*/  UIADD3 UR26, UR8, 0x20, URZ ;  /* 0x00000020081a7890 */ /* 0x000fe2000fffe03f */
[----:B------:R1:W-:Y:S01]  /*6df0*/  REDG.E.ADD.F32x4.FTZ.RN.STRONG.GPU desc[UR56][R6.64+0x1800], R36 ;  /* 0x00180024060079a6 */ /* 0x0003e2000c10f7b8 */
[----:B------:R-:W-:Y:S02]  /*6e00*/  HGMMA.64x16x16.F32.BF16 R208, gdesc[UR44].tnspA.tnspB, R208 ;  /* 0x602000002cd079f0 */ /* 0x000fe400087018d0 */
[----:B------:R-:W-:Y:S01]  /*6e10*/  R2UR UR24, R24 ;  /* 0x00000000181872ca */ /* 0x000fe200000e0000 */
[----:B------:R-:W-:Y:S01]  /*6e20*/  UIADD3 UR42, UR8, 0xa0, URZ ;  /* 0x000000a0082a7890 */ /* 0x000fe2000fffe03f */
[----:B------:R1:W-:Y:S01]  /*6e30*/  REDG.E.ADD.F32x4.FTZ.RN.STRONG.GPU desc[UR56][R6.64+0x2000], R40 ;  /* 0x00200028060079a6 */ /* 0x0003e2000c10f7b8 */
        /* <DEDUP_REMOVED lines=12> */
[----:B------:R-:W-:Y:S01]  /*6f00*/  UIADD3 UR38, UR8, 0x120, URZ ;  /* 0x0000012008267890 */ /* 0x000fe2000fffe03f */
[----:B------:R-:W-:Y:S01]  /*6f10*/  HGMMA.64x16x16.F32.BF16 R160, gdesc[UR12].tnspA.tnspB, R160 ;  /* 0x602000000ca079f0 */ /* 0x000fe200087018a0 */
[----:B------:R-:W-:-:S02]  /*6f20*/  UIADD3 UR34, UR8, 0x1a0, URZ ;  /* 0x000001a008227890 */ /* 0x000fc4000fffe03f */
[----:B------:R-:W-:Y:S01]  /*6f30*/  UIADD3 UR30, UR8, 0x220, URZ ;  /* 0x00000220081e7890 */ /* 0x000fe2000fffe03f */
[----:B------:R-:W-:Y:S01]  /*6f40*/  UMOV UR25, 0x40000040 ;  /* 0x4000004000197882 */ /* 0x000fe20000000000 */
[----:B------:R-:W-:Y:S01]  /*6f50*/  UMOV UR27, 0x40 ;  /* 0x00000040001b7882 */ /* 0x000fe20000000000 */
[----:B------:R-:W-:Y:S01]  /*6f60*/  HGMMA.64x16x16.F32.BF16 R144, gdesc[UR48].tnspA.tnspB, R144 ;  /* 0x60200000309079f0 */ /* 0x000fe20008701890 */
        /* <DEDUP_REMOVED lines=18> */
[----:B------:R-:W-:Y:S01]  /*7090*/  IMAD.U32 R226, RZ, RZ, UR14 ;  /* 0x0000000effe27e24 */ /* 0x000fe2000f8e00ff */
[----:B------:R-:W-:Y:S01]  /*70a0*/  HGMMA.64x16x16.F32.BF16 R192, gdesc[UR40].tnspA.tnspB, R192 ;  /* 0x6020000028c079f0 */ /* 0x000fe200087018c0 */
[----:B------:R-:W-:-:S02]  /*70b0*/  UIADD3 UR18, UR8, 0x130, URZ ;  /* 0x0000013008127890 */ /* 0x000fc4000fffe03f */
[----:B------:R-:W-:Y:S01]  /*70c0*/  UIADD3 UR10, UR8, 0x230, URZ ;  /* 0x00000230080a7890 */ /* 0x000fe2000fffe03f */
[----:B------:R-:W-:Y:S01]  /*70d0*/  UMOV UR5, 0x40000040 ;  /* 0x4000004000057882 */ /* 0x000fe20000000000 */
[----:B------:R-:W-:Y:S01]  /*70e0*/  HGMMA.64x16x16.F32.BF16 R176, gdesc[UR36].tnspA.tnspB, R176 ;  /* 0x6020000024b079f0 */ /* 0x000fe200087018b0 */
[----:B------:R-:W-:Y:S01]  /*70f0*/  UMOV UR7, 0x40 ;  /* 0x0000004000077882 */ /* 0x000fe20000000000 */
[----:B------:R-:W-:Y:S01]  /*7100*/  UMOV UR23, 0x40 ;  /* 0x0000004000177882 */ /* 0x000fe20000000000 */
[----:B------:R-:W-:Y:S01]  /*7110*/  IMAD.U32 R227, RZ, RZ, UR15 ;  /* 0x0000000fffe37e24 */ /* 0x000fe2000f8e00ff */
[----:B------:R-:W-:Y:S01]  /*7120*/  UMOV UR19, 0x40 ;  /* 0x0000004000137882 */ /* 0x000fe20000000000 */
[----:B------:R-:W-:Y:S01]  /*7130*/  UMOV UR11, 0x40 ;  /* 0x00000040000b7882 */ /* 0x000fe20000000000 */
[----:B------:R1:W-:Y:S01]  /*7140*/  REDG.E.ADD.F32x4.FTZ.RN.STRONG.GPU desc[UR56][R6.64+0x3000], R48 ;  /* 0x00300030060079a6 */ /* 0x0003e2000c10f7b8 */
[----:B------:R-:W-:Y:S01]  /*7150*/  HGMMA.64x16x16.F32.BF16 R160, gdesc[UR32].tnspA.tnspB, R160 ;  /* 0x6020000020a079f0 */ /* 0x000fe200087018a0 */
[----:B------:R-:W-:Y:S01]  /*7160*/  UIADD3 UR14, UR8, 0x1b0, URZ ;  /* 0x000001b0080e7890 */ /* 0x000fe2000fffe03f */
[----:B------:R-:W-:Y:S01]  /*7170*/  UMOV UR20, UR4 ;  /* 0x0000000400147c82 */ /* 0x000fe20008000000 */
[----:B------:R-:W-:Y:S01]  /*7180*/  UMOV UR21, UR5 ;  /* 0x0000000500157c82 */ /* 0x000fe20008000000 */
[----:B------:R-:W-:Y:S01]  /*7190*/  UMOV UR16, UR4 ;  /* 0x0000000400107c82 */ /* 0x000fe20008000000 */
[----:B------:R-:W-:Y:S01]  /*71a0*/  UMOV UR17, UR5 ;  /* 0x0000000500117c82 */ /* 0x000fe20008000000 */
[----:B------:R-:W-:Y:S01]  /*71b0*/  HGMMA.64x16x16.F32.BF16 R144, gdesc[UR28].tnspA.tnspB, R144 ;  /* 0x602000001c9079f0 */ /* 0x000fe20008701890 */
[----:B------:R-:W-:Y:S01]  /*71c0*/  UMOV UR12, UR4 ;  /* 0x00000004000c7c82 */ /* 0x000fe20008000000 */
[----:B------:R-:W-:Y:S01]  /*71d0*/  UMOV UR13, UR5 ;  /* 0x00000005000d7c82 */ /* 0x000fe20008000000 */
[----:B------:R-:W-:Y:S01]  /*71e0*/  UMOV UR15, 0x40 ;  /* 0x00000040000f7882 */ /* 0x000fe20000000000 */
[----:B------:R-:W-:Y:S01]  /*71f0*/  UMOV UR8, UR4 ;  /* 0x0000000400087c82 */ /* 0x000fe20008000000 */
[----:B------:R-:W-:Y:S01]  /*7200*/  UMOV UR9, UR5 ;  /* 0x0000000500097c82 */ /* 0x000fe20008000000 */
[----:B------:R1:W-:Y:S01]  /*7210*/  REDG.E.ADD.F32x4.FTZ.RN.STRONG.GPU desc[UR56][R6.64+0x3800], R52 ;  /* 0x00380034060079a6 */ /* 0x0003e2000c10f7b8 */
[----:B------:R-:W-:Y:S04]  /*7220*/  HGMMA.64x16x16.F32.BF16 R208, gdesc[UR4].tnspA.tnspB, R208 ;  /* 0x6020000004d079f0 */ /* 0x000fe800087018d0 */
[----:B------:R-:W-:Y:S04]  /*7230*/  HGMMA.64x16x16.F32.BF16 R192, gdesc[UR20].tnspA.tnspB, R192 ;  /* 0x6020000014c079f0 */ /* 0x000fe800087018c0 */
[----:B------:R-:W-:Y:S04]  /*7240*/  HGMMA.64x16x16.F32.BF16 R176, gdesc[UR16].tnspA.tnspB, R176 ;  /* 0x6020000010b079f0 */ /* 0x000fe800087018b0 */
[----:B------:R-:W-:Y:S04]  /*7250*/  HGMMA.64x16x16.F32.BF16 R160, gdesc[UR12].tnspA.tnspB, R160 ;  /* 0x602000000ca079f0 */ /* 0x000fe800087018a0 */
[----:B------:R-:W-:Y:S03]  /*7260*/  HGMMA.64x16x16.F32.BF16 R144, gdesc[UR8].tnspA.tnspB, R144, gsb0 ;  /* 0x60200000089079f0 */ /* 0x000fe60008001890 */
[----:B------:R-:W-:-:S02]  /*7270*/  WARPGROUP.DEPBAR.LE gsb0, 0x1 ;  /* 0x00008000000079c5 */ /* 0x000fc40000010100 */
[----:B-1----:R-:W-:Y:S05]  /*7280*/  @!P0 BRA `(.L_x_76) ;  /* 0x0000000000048947 */ /* 0x002fea0003800000 */
[----:B------:R-:W-:Y:S01]  /*7290*/  BPT.TRAP 0x1 ;  /* 0x000000040000795c */ /* 0x000fe20000300000 */
.L_x_76:
        /* <DEDUP_REMOVED lines=11> */
[----:B------:R-:W-:Y:S01]  /*7350*/  HGMMA.64x64x16.F32.BF16 R24, gdesc[UR56].tnspA, RZ, !UPT ;  /* 0x20e00000381879f0 */ /* 0x000fe2000c7018ff */
[----:B------:R-:W-:Y:S01]  /*7360*/  R2UR UR56, R20 ;  /* 0x00000000143872ca */ /* 0x000fe200000e0000 */
[----:B------:R-:W-:Y:S01]  /*7370*/  UMOV UR57, 0x40000040 ;  /* 0x4000004000397882 */ /* 0x000fe20000000000 */
[----:B------:R-:W-:Y:S01]  /*7380*/  R2UR UR58, R14 ;  /* 0x000000000e3a72ca */ /* 0x000fe200000e0000 */
[----:B------:R-:W-:Y:S01]  /*7390*/  VIADD R14, R5, 0x600 ;  /* 0x00000600050e7836 */ /* 0x000fe20000000000 */
[----:B------:R-:W-:-:S13]  /*73a0*/  R2UR UR59, R15 ;  /* 0x000000000f3b72ca */ /* 0x000fda00000e0000 */
[----:B------:R-:W-:Y:S01]  /*73b0*/  HGMMA.64x64x16.F32.BF16 R24, gdesc[UR56].tnspA, R24 ;  /* 0x20e00000381879f0 */ /* 0x000fe20008701818 */
[----:B------:R-:W-:Y:S01]  /*73c0*/  R2UR UR56, R14 ;  /* 0x000000000e3872ca */ /* 0x000fe200000e0000 */
[----:B------:R-:W-:Y:S01]  /*73d0*/  UMOV UR57, 0x40000040 ;  /* 0x4000004000397882 */ /* 0x000fe20000000000 */
[----:B------:R-:W-:Y:S01]  /*73e0*/  R2UR UR58, R12 ;  /* 0x000000000c3a72ca */ /* 0x000fe200000e0000 */
[----:B------:R-:W-:Y:S01]  /*73f0*/  VIADD R12, R5, 0x680 ;  /* 0x00000680050c7836 */ /* 0x000fe20000000000 */
[----:B------:R-:W-:Y:S01]  /*7400*/  R2UR UR59, R13 ;  /* 0x000000000d3b72ca */ /* 0x000fe200000e0000 */
[----:B------:R-:W-:-:S12]  /*7410*/  VIADD R5, R5, 0x700 ;  /* 0x0000070005057836 */ /* 0x000fd80000000000 */
[----:B------:R-:W-:Y:S01]  /*7420*/  HGMMA.64x64x16.F32.BF16 R24, gdesc[UR56].tnspA, R24 ;  /* 0x20e00000381879f0 */ /* 0x000fe20008701818 */
[----:B------:R-:W-:Y:S01]  /*7430*/  R2UR UR56, R12 ;  /* 0x000000000c3872ca */ /* 0x000fe200000e0000 */
[----:B------:R-:W-:Y:S01]  /*7440*/  UMOV UR57, 0x40000040 ;  /* 0x4000004000397882 */ /* 0x000fe20000000000 */
[----:B------:R-:W-:Y:S02]  /*7450*/  R2UR UR58, R10 ;  /* 0x000000000a3a72ca */ /* 0x000fe400000e0000 */
[----:B------:R-:W-:-:S13]  /*7460*/  R2UR UR59, R11 ;  /* 0x000000000b3b72ca */ /* 0x000fda00000e0000 */
[----:B------:R-:W-:Y:S01]  /*7470*/  HGMMA.64x64x16.F32.BF16 R24, gdesc[UR56].tnspA, R24 ;  /* 0x20e00000381879f0 */ /* 0x000fe20008701818 */
[----:B------:R-:W-:Y:S01]  /*7480*/  R2UR UR56, R5 ;  /* 0x00000000053872ca */ /* 0x000fe200000e0000 */
[----:B------:R-:W-:Y:S01]  /*7490*/  UMOV UR57, 0x40000040 ;  /* 0x4000004000397882 */ /* 0x000fe20000000000 */
[----:B------:R-:W-:Y:S02]  /*74a0*/  R2UR UR58, R8 ;  /* 0x00000000083a72ca */ /* 0x000fe400000e0000 */
[----:B------:R-:W-:Y:S01]  /*74b0*/  R2UR UR59, R9 ;  /* 0x00000000093b72ca */ /* 0x000fe200000e0000 */
[----:B------:R-:W-:-:S12]  /*74c0*/  VIADD R5, R232, 0x400 ;  /* 0x00000400e8057836 */ /* 0x000fd80000000000 */
[----:B------:R-:W-:Y:S01]  /*74d0*/  HGMMA.64x64x16.F32.BF16 R24, gdesc[UR56].tnspA, R24, gsb0 ;  /* 0x20e00000381879f0 */ /* 0x000fe20008001818 */
[----:B------:R-:W-:Y:S01]  /*74e0*/  R2UR UR52, R5 ;  /* 0x00000000053472ca */ /* 0x000fe200000e0000 */
[----:B------:R-:W-:Y:S01]  /*74f0*/  UMOV UR53, 0x40000040 ;  /* 0x4000004000357882 */ /* 0x000fe20000000000 */
[----:B------:R-:W-:-:S05]  /*7500*/  VIADD R5, R232, 0x480 ;  /* 0x00000480e8057836 */ /* 0x000fca0000000000 */
[----:B------:R-:W-:Y:S01]  /*7510*/  R2UR UR44, R5 ;  /* 0x00000000052c72ca */ /* 0x000fe200000e0000 */
[----:B------:R-:W-:Y:S02]  /*7520*/  WARPGROUP.DEPBAR.LE gsb0, 0x0 ;  /* 0x00008000000079c5 */ /* 0x000fe40000010000 */
[----:B------:R-:W-:Y:S01]  /*7530*/  WARPGROUP.ARRIVE ;  /* 0x00000000000079c5 */ /* 0x000fe20000000000 */
[----:B------:R-:W-:Y:S01]  /*7540*/  UMOV UR45, 0x40000040 ;  /* 0x40000040002d7882 */ /* 0x000fe20000000000 */
[----:B------:R-:W-:Y:S01]  /*7550*/  VIADD R5, R232, 0x500 ;  /* 0x00000500e8057836 */ /* 0x000fe20000000000 */
[----:B------:R-:W-:Y:S01]  /*7560*/  UMOV UR25, 0x40000040 ;  /* 0x4000004000197882 */ /* 0x000fe20000000000 */
[----:B------:R-:W-:Y:S01]  /*7570*/  UMOV UR5, 0x40000040 ;  /* 0x4000004000057882 */ /* 0x000fe20000000000 */
[----:B------:R1:W-:Y:S01]  /*7580*/  REDG.E.ADD.F32x4.FTZ.RN.STRONG.GPU desc[UR8][R6.64+0x4000], R24 ;  /* 0x00400018060079a6 */ /* 0x0003e2000c10f788 */
[----:B------:R-:W-:Y:S01]  /*7590*/  HGMMA.64x16x16.F32.BF16 R200, gdesc[UR52].tnspA.tnspB, R200 ;  /* 0x6020000034c879f0 */ /* 0x000fe200087018c8 */
[----:B------:R-:W-:-:S02]  /*75a0*/  R2UR UR54, R22 ;  /* 0x00000000163672ca */ /* 0x000fc400000e0000 */
[----:B------:R-:W-:Y:S02]  /*75b0*/  R2UR UR55, R23 ;  /* 0x00000000173772ca */ /* 0x000fe400000e0000 */
[----:B------:R-:W-:Y:S01]  /*75c0*/  R2UR UR24, R5 ;  /* 0x00000000051872ca */ /* 0x000fe200000e0000 */
[----:B------:R-:W-:Y:S01]  /*75d0*/  UMOV UR41, UR25 ;  /* 0x0000001900297c82 */ /* 0x000fe20008000000 */
[----:B------:R-:W-:Y:S01]  /*75e0*/  UMOV UR37, UR25 ;  /* 0x0000001900257c82 */ /* 0x000fe20008000000 */
[----:B------:R-:W-:Y:S01]  /*75f0*/  UMOV UR33, UR25 ;  /* 0x0000001900217c82 */ /* 0x000fe20008000000 */
[----:B------:R-:W-:Y:S01]  /*7600*/  VIADD R232, R232, 0x580 ;  /* 0x00000580e8e87836 */ /* 0x000fe20000000000 */
[----:B------:R-:W-:Y:S01]  /*7610*/  UMOV UR21, UR5 ;  /* 0x0000000500157c82 */ /* 0x000fe20008000000 */
[----:B------:R-:W-:Y:S01]  /*7620*/  UMOV UR17, UR5 ;  /* 0x0000000500117c82 */ /* 0x000fe20008000000 */
[----:B------:R-:W-:Y:S01]  /*7630*/  UMOV UR13, UR5 ;  /* 0x00000005000d7c82 */ /* 0x000fe20008000000 */
[----:B------:R1:W-:Y:S03]  /*7640*/  REDG.E.ADD.F32x4.FTZ.RN.STRONG.GPU desc[UR8][R6.64+0x4800], R28 ;  /* 0x0048001c060079a6 */ /* 0x0003e6000c10f788 */
[----:B------:R-:W-:Y:S01]  /*7650*/  HGMMA.64x16x16.F32.BF16 R184, gdesc[UR52].tnspA.tnspB, R184 ;  /* 0x6020000034b879f0 */ /* 0x000fe200087018b8 */
[----:B------:R-:W-:Y:S01]  /*7660*/  R2UR UR54, R216 ;  /* 0x00000000d83672ca */ /* 0x000fe200000e0000 */
[----:B------:R-:W-:Y:S01]  /*7670*/  UMOV UR40, UR24 ;  /* 0x0000001800287c82 */ /* 0x000fe20008000000 */
[----:B------:R-:W-:Y:S01]  /*7680*/  R2UR UR55, R217 ;  /* 0x00000000d93772ca */ /* 0x000fe200000e0000 */
[----:B------:R-:W-:Y:S01]  /*7690*/  UMOV UR36, UR24 ;  /* 0x0000001800247c82 */ /* 0x000fe20008000000 */
[----:B------:R-:W-:Y:S01]  /*76a0*/  UMOV UR32, UR24 ;  /* 0x0000001800207c82 */ /* 0x000fe20008000000 */
[----:B------:R-:W-:Y:S01]  /*76b0*/  R2UR UR4, R232 ;  /* 0x00000000e80472ca */ /* 0x000fe200000e0000 */
[----:B------:R1:W-:Y:S04]  /*76c0*/  REDG.E.ADD.F32x4.FTZ.RN.STRONG.GPU desc[UR8][R6.64+0x5000], R32 ;  /* 0x00500020060079a6 */ /* 0x0003e8000c10f788 */
[----:B------:R1:W-:Y:S04]  /*76d0*/  REDG.E.ADD.F32x4.FTZ.RN.STRONG.GPU desc[UR8][R6.64+0x5800], R36 ;  /* 0x00580024060079a6 */ /* 0x0003e8000c10f788 */
[----:B------:R1:W-:Y:S01]  /*76e0*/  REDG.E.ADD.F32x4.FTZ.RN.STRONG.GPU desc[UR8][R6.64+0x6000], R40 ;  /* 0x00600028060079a6 */ /* 0x0003e2000c10f788 */
[----:B------:R-:W-:Y:S01]  /*76f0*/  HGMMA.64x16x16.F32.BF16 R168, gdesc[UR52].tnspA.tnspB, R168 ;  /* 0x6020000034a879f0 */ /* 0x000fe200087018a8 */
[----:B------:R-:W-:-:S02]  /*7700*/  R2UR UR54, R218 ;  /* 0x00000000da3672ca */ /* 0x000fc400000e0000 */
[----:B------:R-:W-:Y:S01]  /*7710*/  R2UR UR55, R219 ;  /* 0x00000000db3772ca */ /* 0x000fe200000e0000 */
[----:B------:R-:W-:Y:S01]  /*7720*/  UMOV UR20, UR4 ;  /* 0x0000000400147c82 */ /* 0x000fe20008000000 */
[----:B------:R-:W-:Y:S01]  /*7730*/  UMOV UR16, UR4 ;  /* 0x0000000400107c82 */ /* 0x000fe20008000000 */
[----:B------:R-:W-:Y:S01]  /*7740*/  UMOV UR12, UR4 ;  /* 0x00000004000c7c82 */ /* 0x000fe20008000000 */
[----:B------:R1:W-:Y:S04]  /*7750*/  REDG.E.ADD.F32x4.FTZ.RN.STRONG.GPU desc[UR8][R6.64+0x6800], R44 ;  /* 0x0068002c060079a6 */ /* 0x0003e8000c10f788 */
[----:B------:R1:W-:Y:S04]  /*7760*/  REDG.E.ADD.F32x4.FTZ.RN.STRONG.GPU desc[UR8][R6.64+0x7000], R48 ;  /* 0x00700030060079a6 */ /* 0x0003e8000c10f788 */
[----:B------:R1:W-:Y:S01]  /*7770*/  REDG.E.ADD.F32x4.FTZ.RN.STRONG.GPU desc[UR8][R6.64+0x7800], R52 ;  /* 0x00780034060079a6 */ /* 0x0003e2000c10f788 */
[----:B------:R-:W-:Y:S01]  /*7780*/  HGMMA.64x16x16.F32.BF16 R152, gdesc[UR52].tnspA.tnspB, R152 ;  /* 0x60200000349879f0 */ /* 0x000fe20008701898 */
[----:B------:R-:W-:-:S02]  /*7790*/  R2UR UR54, R220 ;  /* 0x00000000dc3672ca */ /* 0x000fc400000e0000 */
[----:B------:R-:W-:-:S13]  /*77a0*/  R2UR UR55, R221 ;  /* 0x00000000dd3772ca */ /* 0x000fda00000e0000 */
[----:B------:R-:W-:Y:S04]  /*77b0*/  HGMMA.64x16x16.F32.BF16 R136, gdesc[UR52].tnspA.tnspB, R136 ;  /* 0x60200000348879f0 */ /* 0x000fe80008701888 */
[----:B------:R-:W-:Y:S01]  /*77c0*/  HGMMA.64x16x16.F32.BF16 R200, gdesc[UR44].tnspA.tnspB, R200 ;  /* 0x602000002cc879f0 */ /* 0x000fe200087018c8 */
[----:B------:R-:W-:Y:S02]  /*77d0*/  R2UR UR46, R222 ;  /* 0x00000000de2e72ca */ /* 0x000fe400000e0000 */
[----:B------:R-:W-:-:S13]  /*77e0*/  R2UR UR47, R223 ;  /* 0x00000000df2f72ca */ /* 0x000fda00000e0000 */
[----:B------:R-:W-:Y:S01]  /*77f0*/  HGMMA.64x16x16.F32.BF16 R184, gdesc[UR44].tnspA.tnspB, R184 ;  /* 0x602000002cb879f0 */ /* 0x000fe200087018b8 */
[----:B------:R-:W-:Y:S02]  /*7800*/  R2UR UR46, R224 ;  /* 0x00000000e02e72ca */ /* 0x000fe400000e0000 */
[----:B------:R-:W-:-:S13]  /*7810*/  R2UR UR47, R225 ;  /* 0x00000000e12f72ca */ /* 0x000fda00000e0000 */
[----:B------:R-:W-:Y:S01]  /*7820*/  HGMMA.64x16x16.F32.BF16 R168, gdesc[UR44].tnspA.tnspB, R168 ;  /* 0x602000002ca879f0 */ /* 0x000fe200087018a8 */
[----:B------:R-:W-:Y:S02]  /*7830*/  R2UR UR46, R226 ;  /* 0x00000000e22e72ca */ /* 0x000fe400000e0000 */
[----:B------:R-:W-:-:S13]  /*7840*/  R2UR UR47, R227 ;  /* 0x00000000e32f72ca */ /* 0x000fda00000e0000 */
[----:B------:R-:W-:Y:S01]  /*7850*/  HGMMA.64x16x16.F32.BF16 R152, gdesc[UR44].tnspA.tnspB, R152 ;  /* 0x602000002c9879f0 */ /* 0x000fe20008701898 */
[----:B------:R-:W-:Y:S01]  /*7860*/  UMOV UR46, UR50 ;  /* 0x00000032002e7c82 */ /* 0x000fe20008000000 */
[----:B------:R-:W-:Y:S02]  /*7870*/  UMOV UR47, UR51 ;  /* 0x00000033002f7c82 */ /* 0x000fe40008000000 */
[----:B------:R-:W-:Y:S04]  /*7880*/  HGMMA.64x16x16.F32.BF16 R136, gdesc[UR44].tnspA.tnspB, R136 ;  /* 0x602000002c8879f0 */ /* 0x000fe80008701888 */
[----:B------:R-:W-:Y:S01]  /*7890*/  HGMMA.64x16x16.F32.BF16 R200, gdesc[UR24].tnspA.tnspB, R200 ;  /* 0x6020000018c879f0 */ /* 0x000fe200087018c8 */
[----:B------:R-:W-:Y:S01]  /*78a0*/  UMOV UR26, UR30 ;  /* 0x0000001e001a7c82 */ /* 0x000fe20008000000 */
[----:B------:R-:W-:-:S02]  /*78b0*/  UMOV UR27, UR31 ;  /* 0x0000001f001b7c82 */ /* 0x000fc40008000000 */
[----:B------:R-:W-:Y:S04]  /*78c0*/  HGMMA.64x16x16.F32.BF16 R184, gdesc[UR40].tnspA.tnspB, R184 ;  /* 0x6020000028b879f0 */ /* 0x000fe800087018b8 */
[----:B------:R-:W-:Y:S04]  /*78d0*/  HGMMA.64x16x16.F32.BF16 R168, gdesc[UR36].tnspA.tnspB, R168 ;  /* 0x6020000024a879f0 */ /* 0x000fe800087018a8 */
[----:B------:R-:W-:Y:S04]  /*78e0*/  HGMMA.64x16x16.F32.BF16 R152, gdesc[UR32].tnspA.tnspB, R152 ;  /* 0x60200000209879f0 */ /* 0x000fe80008701898 */
[----:B------:R-:W-:Y:S04]  /*78f0*/  HGMMA.64x16x16.F32.BF16 R136, gdesc[UR24].tnspA.tnspB, R136 ;  /* 0x60200000188879f0 */ /* 0x000fe80008701888 */
[----:B------:R-:W-:Y:S01]  /*7900*/  HGMMA.64x16x16.F32.BF16 R200, gdesc[UR4].tnspA.tnspB, R200 ;  /* 0x6020000004c879f0 */ /* 0x000fe200087018c8 */
[----:B------:R-:W-:Y:S01]  /*7910*/  UMOV UR6, UR10 ;  /* 0x0000000a00067c82 */ /* 0x000fe20008000000 */
[----:B------:R-:W-:-:S02]  /*7920*/  UMOV UR7, UR11 ;  /* 0x0000000b00077c82 */ /* 0x000fc40008000000 */
[----:B------:R-:W-:Y:S04]  /*7930*/  HGMMA.64x16x16.F32.BF16 R184, gdesc[UR20].tnspA.tnspB, R184 ;  /* 0x6020000014b879f0 */ /* 0x000fe800087018b8 */
[----:B------:R-:W-:Y:S04]  /*7940*/  HGMMA.64x16x16.F32.BF16 R168, gdesc[UR16].tnspA.tnspB, R168 ;  /* 0x6020000010a879f0 */ /* 0x000fe800087018a8 */
[----:B------:R-:W-:Y:S04]  /*7950*/  HGMMA.64x16x16.F32.BF16 R152, gdesc[UR12].tnspA.tnspB, R152 ;  /* 0x602000000c9879f0 */ /* 0x000fe80008701898 */
[----:B------:R-:W-:Y:S03]  /*7960*/  HGMMA.64x16x16.F32.BF16 R136, gdesc[UR4].tnspA.tnspB, R136, gsb0 ;  /* 0x60200000048879f0 */ /* 0x000fe60008001888 */
[----:B------:R-:W-:-:S02]  /*7970*/  WARPGROUP.DEPBAR.LE gsb0, 0x0 ;  /* 0x00008000000079c5 */ /* 0x000fc40000010000 */
[----:B-1----:R-:W-:Y:S05]  /*7980*/  @!P0 BRA `(.L_x_77) ;  /* 0x0000000000048947 */ /* 0x002fea0003800000 */
[----:B------:R-:W-:Y:S01]  /*7990*/  BPT.TRAP 0x1 ;  /* 0x000000040000795c */ /* 0x000fe20000300000 */
.L_x_77:
[----:B------:R-:W-:Y:S01]  /*79a0*/  UIADD3 UR61, UR61, 0x1, URZ ;  /* 0x000000013d3d7890 */ /* 0x000fe2000fffe03f */
[----:B------:R-:W-:Y:S01]  /*79b0*/  VIADD R3, R3, 0x1 ;  /* 0x0000000103037836 */ /* 0x000fe20000000000 */
[----:B------:R-:W-:Y:S01]  /*79c0*/  LOP3.LUT R17, R17, 0x1, RZ, 0x3c, !PT ;  /* 0x0000000111117812 */ /* 0x000fe200078e3cff */
[----:B------:R-:W-:-:S03]  /*79d0*/  VIADD R16, R16, 0x31820 ;  /* 0x0003182010107836 */ /* 0x000fc60000000000 */
[----:B------:R-:W-:Y:S02]  /*79e0*/  ISETP.LE.AND P1, PT, R231, UR61, PT ;  /* 0x0000003de7007c0c */ /* 0x000fe4000bf23270 */
[C---:B------:R-:W-:Y:S02]  /*79f0*/  ISETP.NE.AND P0, PT, R3.reuse, 0x2, PT ;  /* 0x000000020300780c */ /* 0x040fe40003f05270 */
[----:B------:R-:W-:Y:S02]  /*7a00*/  PRMT R16, RZ, 0x654, R16 ;  /* 0x00000654ff107816 */ /* 0x000fe40000000010 */
[----:B------:R-:W-:Y:S02]  /*7a10*/  SEL R5, RZ, 0x1, P0 ;  /* 0x00000001ff057807 */ /* 0x000fe40000000000 */
[----:B------:R2:W-:Y:S01]  /*7a20*/  SYNCS.ARRIVE.TRANS64.RED.A1T0 RZ, [R16+URZ], RZ ;  /* 0x000000ff10ff79a7 */ /* 0x0005e2000810043f */
[----:B------:R-:W-:Y:S02]  /*7a30*/  SEL R3, R3, RZ, P0 ;  /* 0x000000ff03037207 */ /* 0x000fe40000000000 */
[----:B------:R-:W-:-:S02]  /*7a40*/  LOP3.LUT R18, R18, R5, RZ, 0x3c, !PT ;  /* 0x0000000512127212 */ /* 0x000fc400078e3cff */
[----:B------:R-:W-:Y:S05]  /*7a50*/  @!P1 BRA `(.L_x_78) ;  /* 0xffffff9800609947 */ /* 0x000fea000383ffff */
.L_x_67:
[----:B------:R-:W3:Y:S01]  /*7a60*/  S2UR UR10, SR_CTAID.Y ;  /* 0x00000000000a79c3 */ /* 0x000ee20000002600 */
[----:B------:R-:W-:Y:S01]  /*7a70*/  ULDC UR4, c[0x0][0x850] ;  /* 0x0002140000047ab9 */ /* 0x000fe20000000800 */
[----:B-1----:R-:W1:Y:S01]  /*7a80*/  S2R R2, SR_TID.X ;  /* 0x0000000000027919 */ /* 0x002e620000002100 */
[----:B------:R-:W-:Y:S01]  /*7a90*/  UISETP.NE.AND UP0, UPT, UR4, 0x1, UPT ;  /* 0x000000010400788c */ /* 0x000fe2000bf05270 */
[----:B------:R-:W-:Y:S01]  /*7aa0*/  IMAD R0, R229, 0x2800, R230 ;  /* 0x00002800e5007824 */ /* 0x000fe200078e02e6 */
[----:B------:R-:W-:Y:S01]  /*7ab0*/  ULDC.64 UR12, c[0x0][0x818] ;  /* 0x00020600000c7ab9 */ /* 0x000fe20000000a00 */
[----:B------:R-:W-:Y:S01]  /*7ac0*/  ULDC.64 UR14, c[0x0][0x848] ;  /* 0x00021200000e7ab9 */ /* 0x000fe20000000a00 */
[----:B------:R-:W-:Y:S01]  /*7ad0*/  BSSY B1, `(.L_x_79) ;  /* 0x00000a1000017945 */ /* 0x000fe20003800000 */
[----:B------:R-:W4:Y:S01]  /*7ae0*/  S2UR UR8, SR_CTAID.X ;  /* 0x00000000000879c3 */ /* 0x000f220000002500 */
[----:B------:R-:W-:-:S07]  /*7af0*/  LEA R0, R0, UR60, 0x2 ;  /* 0x0000003c00007c11 */ /* 0x000fce000f8e10ff */
[----:B------:R-:W-:Y:S06]  /*7b00*/  BAR.SYNC.DEFER_BLOCKING 0x1, 0x100 ;  /* 0x0044000000007b1d */ /* 0x000fec0000010000 */
[----:B------:R-:W-:Y:S01]  /*7b10*/  @UP0 ULDC UR6, c[0x0][0x854] ;  /* 0x0002150000060ab9 */ /* 0x000fe20000000800 */
[----:B------:R-:W-:Y:S01]  /*7b20*/  @UP0 ULDC UR4, c[0x0][0x858] ;  /* 0x0002160000040ab9 */ /* 0x000fe20000000800 */
[----:B------:R-:W5:Y:S01]  /*7b30*/  S2UR UR17, SR_CTAID.Z ;  /* 0x00000000001179c3 */ /* 0x000f620000002700 */
[----:B---3--:R-:W-:Y:S02]  /*7b40*/  UIMAD.WIDE.U32 UR6, UR10, UR6, URZ ;  /* 0x000000060a0672a5 */ /* 0x008fe4000f8e003f */
[----:B------:R-:W-:-:S02]  /*7b50*/  USHF.R.S32.HI UR5, URZ, 0x1f, UR10 ;  /* 0x0000001f3f057899 */ /* 0x000fc4000801140a */
[----:B------:R-:W-:-:S03]  /*7b60*/  @UP0 USHF.R.U32.HI UR7, URZ, UR4, UR7 ;  /* 0x000000043f070299 */ /* 0x000fc60008011607 */
[----:B------:R-:W-:Y:S01]  /*7b70*/  UMOV UR4, UR10 ;  /* 0x0000000a00047c82 */ /* 0x000fe20008000000 */
[----:B------:R-:W-:Y:S02]  /*7b80*/  @UP0 USHF.R.S32.HI UR6, URZ, 0x1f, UR7 ;  /* 0x0000001f3f060899 */ /* 0x000fe40008011407 */
[----:B----4-:R-:W-:Y:S01]  /*7b90*/  UIMAD UR8, UR8, 0x5000, URZ ;  /* 0x00005000080878a4 */ /* 0x010fe2000f8e023f */
[----:B------:R3:W-:Y:S01]  /*7ba0*/  STS.128 [R0], R56 ;  /* 0x0000003800007388 */ /* 0x0007e20000000c00 */
[----:B------:R-:W-:Y:S01]  /*7bb0*/  @UP0 UMOV UR4, UR7 ;  /* 0x0000000700040c82 */ /* 0x000fe20008000000 */
[----:B-1----:R-:W-:Y:S01]  /*7bc0*/  ISETP.NE.AND P1, PT, R2, 0x80, PT ;  /* 0x000000800200780c */ /* 0x002fe20003f25270 */
[----:B------:R-:W-:Y:S01]  /*7bd0*/  USHF.R.S32.HI UR9, URZ, 0x1f, UR8 ;  /* 0x0000001f3f097899 */ /* 0x000fe20008011408 */
[----:B------:R3:W-:Y:S01]  /*7be0*/  STS.128 [R0+0x800], R60 ;  /* 0x0008003c00007388 */ /* 0x0007e20000000c00 */
[----:B------:R-:W-:Y:S02]  /*7bf0*/  @UP0 UMOV UR5, UR6 ;  /* 0x0000000600050c82 */ /* 0x000fe40008000000 */
[----:B------:R-:W-:Y:S01]  /*7c00*/  UIMAD UR10, UR5, UR12, URZ ;  /* 0x0000000c050a72a4 */ /* 0x000fe2000f8e023f */
[----:B------:R3:W-:Y:S01]  /*7c10*/  STS.128 [R0+0x1000], R96 ;  /* 0x0010006000007388 */ /* 0x0007e20000000c00 */
[----:B------:R-:W-:-:S02]  /*7c20*/  UIMAD.WIDE.U32 UR6, UR4, UR12, UR8 ;  /* 0x0000000c040672a5 */ /* 0x000fc4000f8e0008 */
[----:B------:R-:W-:Y:S01]  /*7c30*/  UIMAD UR10, UR4, UR13, UR10 ;  /* 0x0000000d040a72a4 */ /* 0x000fe2000f8e020a */
[----:B------:R3:W-:Y:S01]  /*7c40*/  STS.128 [R0+0x1800], R100 ;  /* 0x0018006400007388 */ /* 0x0007e20000000c00 */
[----:B-----5:R-:W-:Y:S01]  /*7c50*/  USHF.R.S32.HI UR16, URZ, 0x1f, UR17 ;  /* 0x0000001f3f107899 */ /* 0x020fe20008011411 */
[----:B------:R-:W-:Y:S02]  /*7c60*/  ULDC.64 UR12, c[0x0][0x840] ;  /* 0x00021000000c7ab9 */ /* 0x000fe40000000a00 */
[----:B------:R3:W-:Y:S01]  /*7c70*/  STS.128 [R0+0x2000], R64 ;  /* 0x0020004000007388 */ /* 0x0007e20000000c00 */
[----:B------:R-:W-:Y:S02]  /*7c80*/  UIMAD UR5, UR5, UR12, URZ ;  /* 0x0000000c050572a4 */ /* 0x000fe4000f8e023f */
[----:B------:R-:W-:Y:S01]  /*7c90*/  UIMAD.WIDE.U32 UR8, UR4, UR12, UR8 ;  /* 0x0000000c040872a5 */ /* 0x000fe2000f8e0008 */
[----:B------:R3:W-:Y:S01]  /*7ca0*/  STS.128 [R0+0x2800], R68 ;  /* 0x0028004400007388 */ /* 0x0007e20000000c00 */
[----:B------:R-:W-:-:S02]  /*7cb0*/  UIMAD UR11, UR4, UR13, UR5 ;  /* 0x0000000d040b72a4 */ /* 0x000fc4000f8e0205 */
[----:B------:R-:W-:Y:S01]  /*7cc0*/  UIADD3 UR5, UR7, UR10, URZ ;  /* 0x0000000a07057290 */ /* 0x000fe2000fffe03f */
[----:B------:R3:W-:Y:S01]  /*7cd0*/  STS.128 [R0+0x3000], R104 ;  /* 0x0030006800007388 */ /* 0x0007e20000000c00 */
[----:B------:R-:W-:Y:S01]  /*7ce0*/  ULDC.64 UR12, c[0x0][0x820] ;  /* 0x00020800000c7ab9 */ /* 0x000fe20000000a00 */
[----:B------:R-:W-:Y:S02]  /*7cf0*/  UIADD3 UR7, UR9, UR11, URZ ;  /* 0x0000000b09077290 */ /* 0x000fe4000fffe03f */
[----:B------:R3:W-:Y:S01]  /*7d00*/  STS.128 [R0+0x3800], R108 ;  /* 0x0038006c00007388 */ /* 0x0007e20000000c00 */
[----:B------:R-:W-:Y:S02]  /*7d10*/  UIMAD UR4, UR16, UR12, URZ ;  /* 0x0000000c100472a4 */ /* 0x000fe4000f8e023f */
[----:B------:R-:W-:Y:S01]  /*7d20*/  UIMAD UR10, UR16, UR14, URZ ;  /* 0x0000000e100a72a4 */ /* 0x000fe2000f8e023f */
[----:B------:R3:W-:Y:S01]  /*7d30*/  STS.128 [R0+0x4000], R72 ;  /* 0x0040004800007388 */ /* 0x0007e20000000c00 */
[----:B------:R-:W-:-:S02]  /*7d40*/  UIMAD UR9, UR17, UR13, UR4 ;  /* 0x0000000d110972a4 */ /* 0x000fc4000f8e0204 */
[----:B------:R-:W-:Y:S01]  /*7d50*/  UIMAD UR10, UR17, UR15, UR10 ;  /* 0x0000000f110a72a4 */ /* 0x000fe2000f8e020a */
[----:B------:R3:W-:Y:S01]  /*7d60*/  STS.128 [R0+0x4800], R76 ;  /* 0x0048004c00007388 */ /* 0x0007e20000000c00 */
[----:B------:R-:W-:Y:S01]  /*7d70*/  UMOV UR4, UR6 ;  /* 0x0000000600047c82 */ /* 0x000fe20008000000 */
[----:B------:R-:W-:Y:S01]  /*7d80*/  UMOV UR6, UR8 ;  /* 0x0000000800067c82 */ /* 0x000fe20008000000 */
[----:B------:R-:W-:Y:S01]  /*7d90*/  UIMAD.WIDE.U32 UR4, UR17, UR12, UR4 ;  /* 0x0000000c110472a5 */ /* 0x000fe2000f8e0004 */
[----:B------:R3:W-:Y:S01]  /*7da0*/  STS.128 [R0+0x5000], R112 ;  /* 0x0050007000007388 */ /* 0x0007e20000000c00 */
[----:B------:R-:W-:Y:S01]  /*7db0*/  UIMAD.WIDE.U32 UR6, UR17, UR14, UR6 ;  /* 0x0000000e110672a5 */ /* 0x000fe2000f8e0006 */
[----:B------:R-:W-:Y:S02]  /*7dc0*/  ULDC.64 UR12, c[0x0][0x800] ;  /* 0x00020000000c7ab9 */ /* 0x000fe40000000a00 */
[----:B------:R3:W-:Y:S01]  /*7dd0*/  STS.128 [R0+0x5800], R116 ;  /* 0x0058007400007388 */ /* 0x0007e20000000c00 */
[----:B------:R-:W-:-:S02]  /*7de0*/  UIADD3 UR8, UR5, UR9, URZ ;  /* 0x0000000905087290 */ /* 0x000fc4000fffe03f */
[----:B------:R-:W-:Y:S01]  /*7df0*/  ULEA UR12, UP0, UR4, UR12, 0x2 ;  /* 0x0000000c040c7291 */ /* 0x000fe2000f80103f */
[----:B------:R3:W-:Y:S01]  /*7e00*/  STS.128 [R0+0x6000], R80 ;  /* 0x0060005000007388 */ /* 0x0007e20000000c00 */
[----:B------:R-:W-:Y:S01]  /*7e10*/  ULDC.64 UR14, c[0x0][0x828] ;  /* 0x00020a00000e7ab9 */ /* 0x000fe20000000a00 */
[----:B------:R-:W-:Y:S02]  /*7e20*/  UIADD3 UR5, UR7, UR10, URZ ;  /* 0x0000000a07057290 */ /* 0x000fe4000fffe03f */
[----:B------:R3:W-:Y:S01]  /*7e30*/  STS.128 [R0+0x6800], R84 ;  /* 0x0068005400007388 */ /* 0x0007e20000000c00 */
[----:B------:R-:W-:Y:S02]  /*7e40*/  ULEA UR14, UP1, UR6, UR14, 0x2 ;  /* 0x0000000e060e7291 */ /* 0x000fe4000f82103f */
[----:B------:R-:W-:Y:S01]  /*7e50*/  ULEA.HI.X UR13, UR4, UR13, UR8, 0x2, UP0 ;  /* 0x0000000d040d7291 */ /* 0x000fe200080f1408 */
[----:B------:R3:W-:Y:S01]  /*7e60*/  STS.128 [R0+0x7000], R120 ;  /* 0x0070007800007388 */ /* 0x0007e20000000c00 */
[----:B------:R-:W-:Y:S01]  /*7e70*/  ULEA.HI.X UR5, UR6, UR15, UR5, 0x2, UP1 ;  /* 0x0000000f06057291 */ /* 0x000fe200088f1405 */
[----:B------:R-:W-:-:S02]  /*7e80*/  ULDC UR4, c[0x0][0x740] ;  /* 0x0001d00000047ab9 */ /* 0x000fc40000000800 */
[----:B------:R3:W-:Y:S01]  /*7e90*/  STS.128 [R0+0x7800], R124 ;  /* 0x0078007c00007388 */ /* 0x0007e20000000c00 */
[----:B------:R-:W-:Y:S01]  /*7ea0*/  FMUL.FTZ R208, R208, UR4 ;  /* 0x00000004d0d07c20 */ /* 0x000fe20008410000 */
[----:B------:R-:W-:Y:S01]  /*7eb0*/  FMUL.FTZ R209, R209, UR4 ;  /* 0x00000004d1d17c20 */ /* 0x000fe20008410000 */
[----:B------:R-:W-:Y:S01]  /*7ec0*/  FMUL.FTZ R210, R210, UR4 ;  /* 0x00000004d2d27c20 */ /* 0x000fe20008410000 */
        /* <DEDUP_REMOVED lines=16> */
[----:B------:R1:W-:Y:S06]  /*7fd0*/  MEMBAR.ALL.CTA ;  /* 0x0000000000007992 */ /* 0x0003ec0000008000 */
[----:B-1----:R-:W1:Y:S01]  /*7fe0*/  FENCE.VIEW.ASYNC.S ;  /* 0x00000000000073c6 */ /* 0x002e620000000000 */
        /* <DEDUP_REMOVED lines=65> */
[----:B-1----:R-:W-:Y:S06]  /*8400*/  BAR.SYNC.DEFER_BLOCKING 0x1, 0x100 ;  /* 0x0044000000007b1d */ /* 0x002fec0000010000 */
[----:B---3--:R-:W-:Y:S05]  /*8410*/  @P1 BRA `(.L_x_80) ;  /* 0x0000000000301947 */ /* 0x008fea0003800000 */
[----:B------:R-:W-:Y:S01]  /*8420*/  PLOP3.LUT P0, PT, PT, PT, PT, 0x80, 0x0 ;  /* 0x000000000000781c */ /* 0x000fe20003f0f070 */
[----:B------:R-:W-:Y:S01]  /*8430*/  UMOV UR6, 0x1400 ;  /* 0x0000140000067882 */ /* 0x000fe20000000000 */
[----:B------:R-:W-:Y:S01]  /*8440*/  UMOV UR8, 0x0 ;  /* 0x0000000000087882 */ /* 0x000fe20000000000 */
[----:B------:R-:W-:Y:S01]  /*8450*/  UMOV UR9, 0x14f00000 ;  /* 0x14f0000000097882 */ /* 0x000fe20000000000 */
[----:B------:R-:W-:-:S09]  /*8460*/  UMOV UR4, UR14 ;  /* 0x0000000e00047c82 */ /* 0x000fd20008000000 */
.L_x_81:
[----:B------:R-:W-:Y:S01]  /*8470*/  @P0 ELECT P2, URZ, PT ;  /* 0x00000000003f082f */ /* 0x000fe20003840000 */
[----:B------:R1:W-:-:S12]  /*8480*/  UBLKRED.G.S.ADD.F32.RN [UR4], [UR60], UR6, desc[UR8] ;  /* 0x000008043c0073bb */ /* 0x0003d800080a1406 */
[----:B------:R-:W-:Y:S02]  /*8490*/  @P2 PLOP3.LUT P0, PT, P2, PT, PT, 0x8, 0x0 ;  /* 0x000000000000281c */ /* 0x000fe4000170e170 */
[----:B------:R-:W-:-:S11]  /*84a0*/  PLOP3.LUT P2, PT, PT, PT, PT, 0x8, 0x0 ;  /* 0x000000000000781c */ /* 0x000fd60003f4e170 */
[----:B-1----:R-:W-:Y:S05]  /*84b0*/  @P0 BRA.U.ANY `(.L_x_81) ;  /* 0xfffffffd00ec0947 */ /* 0x002fea000393ffff */
[----:B------:R0:W-:Y:S01]  /*84c0*/  UTMACMDFLUSH ;  /* 0x00000000000079b7 */ /* 0x0001e20000000000 */
[----:B------:R-:W-:-:S04]  /*84d0*/  DEPBAR.LE SB0, 0x0 ;  /* 0x000080000000791a */ /* 0x000fc80000000000 */
.L_x_80:
[----:B------:R-:W-:Y:S05]  /*84e0*/  BSYNC B1 ;  /* 0x0000000000017941 */ /* 0x000fea0003800000 */
.L_x_79:
[----:B------:R-:W-:Y:S06]  /*84f0*/  BAR.SYNC.DEFER_BLOCKING 0x1, 0x100 ;  /* 0x0044000000007b1d */ /* 0x000fec0000010000 */
[----:B------:R1:W-:Y:S04]  /*8500*/  STS.128 [R0], R208 ;  /* 0x000000d000007388 */ /* 0x0003e80000000c00 */
[----:B------:R1:W-:Y:S04]  /*8510*/  STS.128 [R0+0x800], R212 ;  /* 0x000800d400007388 */ /* 0x0003e80000000c00 */
        /* <DEDUP_REMOVED lines=17> */
[----:B------:R1:W-:Y:S01]  /*8630*/  STS.128 [R0+0x9800], R140 ;  /* 0x0098008c00007388 */ /* 0x0003e20000000c00 */
[----:B------:R3:W-:Y:S06]  /*8640*/  MEMBAR.ALL.CTA ;  /* 0x0000000000007992 */ /* 0x0007ec0000008000 */
[----:B---3--:R-:W3:Y:S02]  /*8650*/  FENCE.VIEW.ASYNC.S ;  /* 0x00000000000073c6 */ /* 0x008ee40000000000 */
[----:B---3--:R-:W-:Y:S06]  /*8660*/  BAR.SYNC.DEFER_BLOCKING 0x1, 0x100 ;  /* 0x0044000000007b1d */ /* 0x008fec0000010000 */
[----:B------:R-:W-:Y:S05]  /*8670*/  @P1 BRA `(.L_x_64) ;  /* 0x00000018003c1947 */ /* 0x000fea0003800000 */
[----:B------:R-:W-:Y:S01]  /*8680*/  PLOP3.LUT P0, PT, PT, PT, PT, 0x80, 0x0 ;  /* 0x000000000000781c */ /* 0x000fe20003f0f070 */
[----:B------:R-:W-:Y:S01]  /*8690*/  UMOV UR6, 0x1400 ;  /* 0x0000140000067882 */ /* 0x000fe20000000000 */
[----:B------:R-:W-:Y:S01]  /*86a0*/  UMOV UR8, 0x0 ;  /* 0x0000000000087882 */ /* 0x000fe20000000000 */
[----:B------:R-:W-:Y:S01]  /*86b0*/  UMOV UR9, 0x14f00000 ;  /* 0x14f0000000097882 */ /* 0x000fe20000000000 */
[----:B------:R-:W-:Y:S01]  /*86c0*/  UMOV UR4, UR12 ;  /* 0x0000000c00047c82 */ /* 0x000fe20008000000 */
[----:B------:R-:W-:-:S08]  /*86d0*/  UMOV UR5, UR13 ;  /* 0x0000000d00057c82 */ /* 0x000fd00008000000 */
.L_x_82:
[----:B------:R-:W-:Y:S01]  /*86e0*/  @P0 ELECT P1, URZ, PT ;  /* 0x00000000003f082f */ /* 0x000fe20003820000 */
[----:B------:R3:W-:-:S12]  /*86f0*/  UBLKRED.G.S.ADD.F32.RN [UR4], [UR60], UR6, desc[UR8] ;  /* 0x000008043c0073bb */ /* 0x0007d800080a1406 */
[----:B------:R-:W-:Y:S02]  /*8700*/  @P1 PLOP3.LUT P0, PT, P1, PT, PT, 0x8, 0x0 ;  /* 0x000000000000181c */ /* 0x000fe40000f0e170 */
[----:B------:R-:W-:-:S11]  /*8710*/  PLOP3.LUT P1, PT, PT, PT, PT, 0x8, 0x0 ;  /* 0x000000000000781c */ /* 0x000fd60003f2e170 */
[----:B---3--:R-:W-:Y:S05]  /*8720*/  @P0 BRA.U.ANY `(.L_x_82) ;  /* 0xfffffffd00ec0947 */ /* 0x008fea000393ffff */
[----:B------:R0:W-:Y:S01]  /*8730*/  UTMACMDFLUSH ;  /* 0x00000000000079b7 */ /* 0x0001e20000000000 */
[----:B------:R-:W-:-:S04]  /*8740*/  DEPBAR.LE SB0, 0x0 ;  /* 0x000080000000791a */ /* 0x000fc80000000000 */
[----:B------:R-:W-:Y:S05]  /*8750*/  BRA `(.L_x_64) ;  /* 0x0000001800047947 */ /* 0x000fea0003800000 */
.L_x_62:
[----:B------:R-:W-:-:S08]  /*8760*/  NOP ;  /* 0x0000000000007918 */ /* 0x000fd00000000000 */
[----:B------:R-:W1:-:S00]  /*8770*/  USETMAXREG.DEALLOC.CTAPOOL 0x18 ;  /* 0x00000018000079c8 */ /* 0x000e4000080e0500 */
[----:B-1----:R-:W-:-:S06]  /*8780*/  LOP3.LUT R0, R0, 0x3, RZ, 0xc0, !PT ;  /* 0x0000000300007812 */ /* 0x002fcc00078ec0ff */
[----:B------:R-:W1:Y:S02]  /*8790*/  SHFL.IDX PT, R0, R0, RZ, 0x1f ;  /* 0x00001fff00007589 */ /* 0x000e6400000e0000 */
[----:B-1----:R-:W-:-:S13]  /*87a0*/  ISETP.NE.AND P0, PT, R0, RZ, PT ;  /* 0x000000ff0000720c */ /* 0x002fda0003f05270 */
[----:B------:R-:W-:Y:S05]  /*87b0*/  @P0 BRA `(.L_x_64) ;  /* 0x0000001400ec0947 */ /* 0x000fea0003800000 */
        /* <DEDUP_REMOVED lines=12> */
[----:B------:R-:W-:-:S03]  /*8880*/  IMAD.MOV.U32 R17, RZ, RZ, RZ ;  /* 0x000000ffff117224 */ /* 0x000fc600078e00ff */
[----:B------:R-:W4:Y:S07]  /*8890*/  S2UR UR20, SR_CTAID.Y ;  /* 0x00000000001479c3 */ /* 0x000f2e0000002600 */
[----:B------:R-:W-:Y:S01]  /*88a0*/  @UP0 ULDC UR4, c[0x0][0x2ec] ;  /* 0x0000bb0000040ab9 */ /* 0x000fe20000000800 */
[----:B------:R-:W5:Y:S01]  /*88b0*/  LDC.64 R4, c[0x0][0x718] ;  /* 0x0001c600ff047b82 */ /* 0x000f620000000a00 */
[----:B------:R-:W-:Y:S01]  /*88c0*/  @UP0 ULDC UR6, c[0x0][0x2f0] ;  /* 0x0000bc0000060ab9 */ /* 0x000fe20000000800 */
[----:B-1----:R-:W-:Y:S01]  /*88d0*/  SHF.R.S32.HI R7, RZ, 0x1f, R7 ;  /* 0x0000001fff077819 */ /* 0x002fe20000011407 */
[----:B----4-:R-:W-:-:S02]  /*88e0*/  UIMAD.WIDE.U32 UR4, UR20, UR4, URZ ;  /* 0x00000004140472a5 */ /* 0x010fc4000f8e003f */
[----:B------:R-:W-:Y:S02]  /*88f0*/  UMOV UR12, UR20 ;  /* 0x00000014000c7c82 */ /* 0x000fe40008000000 */
[C---:B--2---:R-:W-:Y:S01]  /*8900*/  IMAD R8, R7.reuse, R2, RZ ;  /* 0x0000000207087224 */ /* 0x044fe200078e02ff */
[----:B------:R-:W-:Y:S01]  /*8910*/  @UP0 USHF.R.U32.HI UR12, URZ, UR6, UR5 ;  /* 0x000000063f0c0299 */ /* 0x000fe20008011605 */
[----:B-----5:R-:W-:Y:S02]  /*8920*/  IMAD R6, R7, R4, RZ ;  /* 0x0000000407067224 */ /* 0x020fe400078e02ff */
[----:B------:R-:W-:Y:S02]  /*8930*/  IMAD R13, R3, UR20, R8 ;  /* 0x00000014030d7c24 */ /* 0x000fe4000f8e0208 */
[----:B------:R-:W1:Y:S01]  /*8940*/  LDC.64 R8, c[0x0][0x720] ;  /* 0x0001c800ff087b82 */ /* 0x000e620000000a00 */
[----:B------:R-:W-:Y:S02]  /*8950*/  IMAD R11, R5, UR20, R6 ;  /* 0x00000014050b7c24 */ /* 0x000fe4000f8e0206 */
[----:B------:R-:W-:-:S04]  /*8960*/  IMAD.WIDE.U32 R4, R4, UR20, RZ ;  /* 0x0000001404047c25 */ /* 0x000fc8000f8e00ff */
[----:B------:R-:W-:Y:S01]  /*8970*/  IMAD.IADD R5, R5, 0x1, R11 ;  /* 0x0000000105057824 */ /* 0x000fe200078e020b */
[----:B------:R-:W2:Y:S01]  /*8980*/  LDC.64 R6, c[0x0][0x738] ;  /* 0x0001ce00ff067b82 */ /* 0x000ea20000000a00 */
[----:B---3--:R-:W-:Y:S01]  /*8990*/  SHF.R.S32.HI R11, RZ, 0x1f, R10 ;  /* 0x0000001fff0b7819 */ /* 0x008fe2000001140a */
[----:B------:R-:W-:-:S04]  /*89a0*/  IMAD.WIDE.U32 R2, R2, UR20, RZ ;  /* 0x0000001402027c25 */ /* 0x000fc8000f8e00ff */
        /* <DEDUP_REMOVED lines=17> */
.L_x_99:
[----:B------:R-:W-:Y:S02]  /*8ac0*/  IMAD.IADD R14, R5, 0x1, R9 ;  /* 0x00000001050e7824 */ /* 0x000fe400078e0209 */
[----:B------:R-:W-:Y:S02]  /*8ad0*/  IMAD.IADD R6, R3, 0x1, R11 ;  /* 0x0000000103067824 */ /* 0x000fe400078e020b */
[----:B-1----:R-:W-:Y:S01]  /*8ae0*/  IMAD.MOV.U32 R0, RZ, RZ, 0x1 ;  /* 0x00000001ff007424 */ /* 0x002fe200078e00ff */
[----:B------:R-:W-:Y:S06]  /*8af0*/  @P0 BRA `(.L_x_85) ;  /* 0x0000000000180947 */ /* 0x000fec0003800000 */
[----:B------:R-:W1:Y:S01]  /*8b00*/  S2R R10, SR_TID.X ;  /* 0x00000000000a7919 */ /* 0x000e620000002100 */
[----:B------:R-:W-:-:S04]  /*8b10*/  IMAD.MOV.U32 R8, RZ, RZ, 0x8100 ;  /* 0x00008100ff087424 */ /* 0x000fc800078e00ff */
[----:B------:R2:W-:Y:S01]  /*8b20*/  SYNCS.ARRIVE.TRANS64 RZ, [R7+URZ+0x31810], R8 ;  /* 0x0318100807ff79a7 */ /* 0x0005e2000800003f */
[----:B-1----:R-:W-:-:S13]  /*8b30*/  LOP3.LUT P1, RZ, R10, 0x1f, RZ, 0xc0, !PT ;  /* 0x0000001f0aff7812 */ /* 0x002fda000782c0ff */
[----:B--2---:R-:W-:Y:S05]  /*8b40*/  @!P1 BRA `(.L_x_85) ;  /* 0x0000000000049947 */ /* 0x004fea0003800000 */
[----:B------:R-:W-:Y:S01]  /*8b50*/  BPT.TRAP 0x1 ;  /* 0x000000040000795c */ /* 0x000fe20000300000 */
.L_x_85:
        /* <DEDUP_REMOVED lines=22> */
[----:B------:R-:W1:Y:S01]  /*8cc0*/  LDC R11, c[0x0][0x280] ;  /* 0x0000a000ff0b7b82 */ /* 0x000e620000000800 */
[----:B------:R-:W-:Y:S01]  /*8cd0*/  UMOV UR41, UR17 ;  /* 0x0000001100297c82 */ /* 0x000fe20008000000 */
[----:B------:R-:W-:Y:S01]  /*8ce0*/  UMOV UR35, UR19 ;  /* 0x0000001300237c82 */ /* 0x000fe20008000000 */
[----:B------:R-:W-:Y:S01]  /*8cf0*/  LEA.HI.X R14, R4, R9, R14, 0x2, P1 ;  /* 0x00000009040e7211 */ /* 0x000fe200008f140e */
[----:B------:R-:W-:Y:S01]  /*8d00*/  UMOV UR33, UR17 ;  /* 0x0000001100217c82 */ /* 0x000fe20008000000 */
[----:B------:R-:W-:Y:S01]  /*8d10*/  R2UR UR22, R10 ;  /* 0x000000000a1672ca */ /* 0x000fe200000e0000 */
[----:B------:R-:W-:Y:S01]  /*8d20*/  UMOV UR26, 0xc0 ;  /* 0x000000c0001a7882 */ /* 0x000fe20000000000 */
        /* <DEDUP_REMOVED lines=69> */
[----:B------:R-:W-:Y:S01]  /*9180*/  VIADD R11, R11, 0x3f ;  /* 0x0000003f0b0b7836 */ /* 0x000fe20000000000 */
[----:B------:R-:W-:Y:S01]  /*9190*/  IADD3 R10, P1, R10, 0x100, RZ ;  /* 0x000001000a0a7810 */ /* 0x000fe20007f3e0ff */
[----:B------:R-:W-:Y:S01]  /*91a0*/  IMAD.MOV.U32 R9, RZ, RZ, 0x1 ;  /* 0x00000001ff097424 */ /* 0x000fe200078e00ff */
[----:B------:R-:W-:Y:S01]  /*91b0*/  CS2R R16, SRZ ;  /* 0x0000000000107805 */ /* 0x000fe2000001ff00 */
[----:B------:R-:W-:Y:S01]  /*91c0*/  IMAD.MOV.U32 R8, RZ, RZ, RZ ;  /* 0x000000ffff087224 */ /* 0x000fe200078e00ff */
[----:B------:R-:W-:-:S04]  /*91d0*/  SHF.R.S32.HI R0, RZ, 0x1f, R11 ;  /* 0x0000001fff007819 */ /* 0x000fc8000001140b */
[----:B------:R-:W-:Y:S02]  /*91e0*/  LEA.HI R0, R0, R11, RZ, 0x6 ;  /* 0x0000000b00007211 */ /* 0x000fe400078f30ff */
[----:B--2---:R-:W-:Y:S01]  /*91f0*/  LEA R11, P2, R2, R12, 0x2 ;  /* 0x0000000c020b7211 */ /* 0x004fe200078410ff */
[----:B------:R-:W-:Y:S01]  /*9200*/  IMAD.X R12, RZ, RZ, R14, P1 ;  /* 0x000000ffff0c7224 */ /* 0x000fe200008e060e */
[----:B------:R-:W-:Y:S01]  /*9210*/  LEA.HI.SX32 R14, R0, 0xffffffff, 0x1a ;  /* 0xffffffff000e7811 */ /* 0x000fe200078fd2ff */
[----:B------:R-:W-:Y:S01]  /*9220*/  IMAD.MOV.U32 R0, RZ, RZ, 0x1 ;  /* 0x00000001ff007424 */ /* 0x000fe200078e00ff */
[----:B------:R-:W-:Y:S02]  /*9230*/  LEA.HI.X R13, R2, R13, R6, 0x2, P2 ;  /* 0x0000000d020d7211 */ /* 0x000fe400010f1406 */
[----:B-1----:R-:W-:-:S07]  /*9240*/  LOP3.LUT R15, R15, 0x1f, RZ, 0xc0, !PT ;  /* 0x0000001f0f0f7812 */ /* 0x002fce00078ec0ff */
.L_x_91:
[----:B------:R-:W-:-:S04]  /*9250*/  SHF.L.U32 R4, R9, 0x1f, RZ ;  /* 0x0000001f09047819 */ /* 0x000fc800000006ff */
[----:B-1----:R-:W1:Y:S02]  /*9260*/  SYNCS.PHASECHK.TRANS64.TRYWAIT P1, [R7+URZ+0x31838], R4 ;  /* 0x03183804070075a7 */ /* 0x002e64000802017f */
[----:B-12--5:R-:W-:Y:S05]  /*9270*/  @!P1 BRA `(.L_x_87) ;  /* 0x0000000c00989947 */ /* 0x026fea0003800000 */
.L_x_100:
[----:B------:R-:W-:Y:S05]  /*9280*/  @P0 BRA `(.L_x_88) ;  /* 0x0000000000140947 */ /* 0x000fea0003800000 */
[----:B------:R-:W-:Y:S01]  /*9290*/  ISETP.NE.AND P1, PT, R15, RZ, PT ;  /* 0x000000ff0f00720c */ /* 0x000fe20003f25270 */
[----:B-1----:R-:W-:-:S04]  /*92a0*/  IMAD.MOV.U32 R4, RZ, RZ, 0x8100 ;  /* 0x00008100ff047424 */ /* 0x002fc800078e00ff */
[----:B------:R2:W-:Y:S08]  /*92b0*/  SYNCS.ARRIVE.TRANS64 RZ, [R7+URZ+0x31830], R4 ;  /* 0x0318300407ff79a7 */ /* 0x0005f0000800003f */
[----:B------:R-:W-:Y:S05]  /*92c0*/  @!P1 BRA `(.L_x_88) ;  /* 0x0000000000049947 */ /* 0x000fea0003800000 */
[----:B------:R-:W-:Y:S01]  /*92d0*/  BPT.TRAP 0x1 ;  /* 0x000000040000795c */ /* 0x000fe20000300000 */
.L_x_88:
[----:B------:R3:W-:Y:S02]  /*92e0*/  STL.64 [R1], R2 ;  /* 0x0000000201007387 */ /* 0x0007e40000100a00 */
[----:B---3--:R-:W1:Y:S02]  /*92f0*/  LDC.64 R2, c[0x0][0x198] ;  /* 0x00006600ff027b82 */ /* 0x008e640000000a00 */
[----:B-12---:R-:W-:-:S05]  /*9300*/  IMAD.MOV.U32 R4, RZ, RZ, R2 ;  /* 0x000000ffff047224 */ /* 0x006fca00078e0002 */
[----:B------:R-:W-:-:S04]  /*9310*/  IADD3 R5, P1, R4, 0x1f0, RZ ;  /* 0x000001f004057810 */ /* 0x000fc80007f3e0ff */
        /* <DEDUP_REMOVED lines=46> */
.L_x_102:
[----:B------:R-:W-:Y:S01]  /*9600*/  LOP3.LUT R9, R9, 0x1, RZ, 0x3c, !PT ;  /* 0x0000000109097812 */ /* 0x000fe200078e3cff */
[----:B------:R-:W-:Y:S06]  /*9610*/  @P2 BRA `(.L_x_90) ;  /* 0x0000000000142947 */ /* 0x000fec0003800000 */
[----:B------:R-:W-:Y:S01]  /*9620*/  ISETP.NE.AND P1, PT, R15, RZ, PT ;  /* 0x000000ff0f00720c */ /* 0x000fe20003f25270 */
[----:B-1----:R-:W-:-:S04]  /*9630*/  IMAD.MOV.U32 R20, RZ, RZ, 0x8100 ;  /* 0x00008100ff147424 */ /* 0x002fc800078e00ff */
[----:B------:R2:W-:Y:S08]  /*9640*/  SYNCS.ARRIVE.TRANS64 RZ, [R18+URZ+0x31810], R20 ;  /* 0x0318101412ff79a7 */ /* 0x0005f0000800003f */
[----:B------:R-:W-:Y:S05]  /*9650*/  @!P1 BRA `(.L_x_90) ;  /* 0x0000000000049947 */ /* 0x000fea0003800000 */
[----:B------:R-:W-:Y:S01]  /*9660*/  BPT.TRAP 0x1 ;  /* 0x000000040000795c */ /* 0x000fe20000300000 */
.L_x_90:
[----:B------:R-:W-:Y:S01]  /*9670*/  R2UR UR43, R8 ;  /* 0x00000000082b72ca */ /* 0x000fe200000e0000 */
[----:B------:R-:W-:Y:S01]  /*9680*/  IMAD R8, R17, 0x8000, R7 ;  /* 0x0000800011087824 */ /* 0x000fe200078e0207 */
        /* <DEDUP_REMOVED lines=51> */
.L_x_86:
[----:B------:R-:W-:-:S04]  /*99c0*/  SHF.L.U32 R10, R9, 0x1f, RZ ;  /* 0x0000001f090a7819 */ /* 0x000fc800000006ff */
[----:B------:R-:W3:Y:S02]  /*99d0*/  SYNCS.PHASECHK.TRANS64.TRYWAIT P1, [R7+URZ+0x31838], R10 ;  /* 0x0318380a070075a7 */ /* 0x000ee4000802017f */
[----:B---3--:R-:W-:Y:S05]  /*99e0*/  @!P1 BRA `(.L_x_92) ;  /* 0x0000000400e89947 */ /* 0x008fea0003800000 */
.L_x_103:
[----:B------:R-:W-:Y:S05]  /*99f0*/  @P0 BRA `(.L_x_93) ;  /* 0x0000000000180947 */ /* 0x000fea0003800000 */
[----:B------:R-:W4:Y:S01]  /*9a00*/  S2R R11, SR_TID.X ;  /* 0x00000000000b7919 */ /* 0x000f220000002100 */
[----:B---3--:R-:W-:-:S04]  /*9a10*/  IMAD.MOV.U32 R10, RZ, RZ, 0x8100 ;  /* 0x00008100ff0a7424 */ /* 0x008fc800078e00ff */
[----:B------:R3:W-:Y:S01]  /*9a20*/  SYNCS.ARRIVE.TRANS64 RZ, [R7+URZ+0x31830], R10 ;  /* 0x0318300a07ff79a7 */ /* 0x0007e2000800003f */
[----:B----4-:R-:W-:-:S13]  /*9a30*/  LOP3.LUT P0, RZ, R11, 0x1f, RZ, 0xc0, !PT ;  /* 0x0000001f0bff7812 */ /* 0x010fda000780c0ff */
[----:B---3--:R-:W-:Y:S05]  /*9a40*/  @!P0 BRA `(.L_x_93) ;  /* 0x0000000000048947 */ /* 0x008fea0003800000 */
[----:B------:R-:W-:Y:S01]  /*9a50*/  BPT.TRAP 0x1 ;  /* 0x000000040000795c */ /* 0x000fe20000300000 */
.L_x_93:
[----:B---3--:R-:W3:Y:S01]  /*9a60*/  LDC.64 R10, c[0x0][0x728] ;  /* 0x0001ca00ff0a7b82 */ /* 0x008ee20000000a00 */
        /* <DEDUP_REMOVED lines=15> */
[----:B------:R-:W-:-:S02]  /*9b60*/  UIADD3 UR40, UR8, 0x24100, URZ ;  /* 0x0002410008287890 */ /* 0x000fc4000fffe03f */
[----:B------:R-:W-:Y:S02]  /*9b70*/  UIADD3 UR41, UR8, 0x31830, URZ ;  /* 0x0003183008297890 */ /* 0x000fe4000fffe03f */
[----:B------:R-:W-:Y:S02]  /*9b80*/  UIADD3 UR32, UR8, 0x26100, URZ ;  /* 0x0002610008207890 */ /* 0x000fe4000fffe03f */
[----:B------:R-:W-:Y:S01]  /*9b90*/  UIADD3 UR24, UR8, 0x28100, URZ ;  /* 0x0002810008187890 */ /* 0x000fe2000fffe03f */
[C---:B---3--:R-:W-:Y:S01]  /*9ba0*/  LEA R10, P0, R2.reuse, R10, 0x2 ;  /* 0x0000000a020a7211 */ /* 0x048fe200078010ff */
        /* <DEDUP_REMOVED lines=18> */
[----:B------:R-:W-:-:S02]  /*9cd0*/  ISETP.NE.AND P0, PT, R17, 0x2, PT ;  /* 0x000000021100780c */ /* 0x000fc40003f05270 */
[----:B------:R-:W-:Y:S02]  /*9ce0*/  LOP3.LUT R6, R9, 0x1, RZ, 0x3c, !PT ;  /* 0x0000000109067812 */ /* 0x000fe400078e3cff */
        /* <DEDUP_REMOVED lines=8> */
[----:B---3--:R-:W-:Y:S01]  /*9d70*/  NOP ;  /* 0x0000000000007918 */ /* 0x008fe20000000000 */
.L_x_83:
[----:B------:R-:W-:Y:S05]  /*9d80*/  WARPSYNC.ALL ;  /* 0x0000000000007948 */ /* 0x000fea0003800000 */
[----:B------:R-:W-:-:S13]  /*9d90*/  ELECT P0, URZ, PT ;  /* 0x00000000003f782f */ /* 0x000fda0003800000 */
[----:B------:R-:W-:Y:S05]  /*9da0*/  @!P0 BRA `(.L_x_64) ;  /* 0x0000000000708947 */ /* 0x000fea0003800000 */
[----:B------:R-:W-:-:S04]  /*9db0*/  LOP3.LUT R19, R19, 0x2, RZ, 0xfc, !PT ;  /* 0x0000000213137812 */ /* 0x000fc800078efcff */
[----:B------:R-:W-:-:S13]  /*9dc0*/  ISETP.NE.AND P1, PT, R19, 0x3, PT ;  /* 0x000000031300780c */ /* 0x000fda0003f25270 */
[----:B------:R-:W-:Y:S05]  /*9dd0*/  @!P1 BRA `(.L_x_94) ;  /* 0x0000000000049947 */ /* 0x000fea0003800000 */
[----:B------:R-:W-:Y:S01]  /*9de0*/  BPT.TRAP 0x1 ;  /* 0x000000040000795c */ /* 0x000fe20000300000 */
.L_x_94:
[----:B------:R-:W3:Y:S01]  /*9df0*/  S2R R3, SR_CgaCtaId ;  /* 0x0000000000037919 */ /* 0x000ee20000008800 */
[----:B------:R-:W-:-:S04]  /*9e00*/  MOV R2, 0x400 ;  /* 0x0000040000027802 */ /* 0x000fc80000000f00 */
[----:B---3--:R-:W-:Y:S02]  /*9e10*/  LEA R5, R3, R2, 0x18 ;  /* 0x0000000203057211 */ /* 0x008fe400078ec0ff */
[----:B------:R-:W-:-:S03]  /*9e20*/  SHF.L.U32 R3, R0, 0x1f, RZ ;  /* 0x0000001f00037819 */ /* 0x000fc600000006ff */
[----:B------:R-:W-:-:S04]  /*9e30*/  VIADD R2, R5, 0x31820 ;  /* 0x0003182005027836 */ /* 0x000fc80000000000 */
[----:B------:R-:W-:-:S04]  /*9e40*/  IMAD R4, R17, 0x8, R2 ;  /* 0x0000000811047824 */ /* 0x000fc800078e0202 */
[----:B------:R-:W3:Y:S02]  /*9e50*/  SYNCS.PHASECHK.TRANS64.TRYWAIT P0, [R4+URZ], R3 ;  /* 0x00000003040075a7 */ /* 0x000ee4000800017f */
[----:B---3--:R-:W-:Y:S05]  /*9e60*/  @!P0 BRA `(.L_x_95) ;  /* 0x0000000000dc8947 */ /* 0x008fea0003800000 */
.L_x_104:
[----:B------:R-:W-:-:S05]  /*9e70*/  VIADD R17, R17, 0x1 ;  /* 0x0000000111117836 */ /* 0x000fca0000000000 */
[----:B------:R-:W-:-:S04]  /*9e80*/  ISETP.NE.AND P0, PT, R17, 0x2, PT ;  /* 0x000000021100780c */ /* 0x000fc80003f05270 */
[----:B---3--:R-:W-:Y:S02]  /*9e90*/  SEL R3, RZ, 0x1, P0 ;  /* 0x00000001ff037807 */ /* 0x008fe40000000000 */
[----:B------:R-:W-:Y:S02]  /*9ea0*/  SEL R17, R17, RZ, P0 ;  /* 0x000000ff11117207 */ /* 0x000fe40000000000 */
[----:B------:R-:W-:-:S03]  /*9eb0*/  LOP3.LUT R0, R0, R3, RZ, 0x3c, !PT ;  /* 0x0000000300007212 */ /* 0x000fc600078e3cff */
[----:B------:R-:W-:Y:S01]  /*9ec0*/  IMAD R17, R17, 0x8, R2 ;  /* 0x0000000811117824 */ /* 0x000fe200078e0202 */
[----:B------:R-:W-:-:S04]  /*9ed0*/  SHF.L.U32 R0, R0, 0x1f, RZ ;  /* 0x0000001f00007819 */ /* 0x000fc800000006ff */
[----:B------:R-:W3:Y:S02]  /*9ee0*/  SYNCS.PHASECHK.TRANS64.TRYWAIT P0, [R17+URZ], R0 ;  /* 0x00000000110075a7 */ /* 0x000ee4000800017f */
[----:B---3--:R-:W-:Y:S05]  /*9ef0*/  @!P0 BRA `(.L_x_96) ;  /* 0x0000000000cc8947 */ /* 0x008fea0003800000 */
.L_x_105:
[----:B------:R-:W-:Y:S05]  /*9f00*/  @!P1 BRA `(.L_x_97) ;  /* 0x0000000000049947 */ /* 0x000fea0003800000 */
[----:B------:R-:W-:Y:S01]  /*9f10*/  BPT.TRAP 0x1 ;  /* 0x000000040000795c */ /* 0x000fe20000300000 */
.L_x_97:
[----:B------:R-:W-:-:S07]  /*9f20*/  SHF.L.U32 R6, R6, 0x1f, RZ ;  /* 0x0000001f06067819 */ /* 0x000fce00000006ff */
.L_x_98:
[----:B----4-:R4:W1:Y:S02]  /*9f30*/  SYNCS.PHASECHK.TRANS64.TRYWAIT P0, [R5+URZ+0x31838], R6 ;  /* 0x03183806050075a7 */ /* 0x010864000800017f */
[----:B-1----:R-:W-:Y:S05]  /*9f40*/  @!P0 NANOSLEEP.SYNCS 0x989680 ;  /* 0x009896800000895d */ /* 0x002fea0003900000 */
[----:B------:R-:W1:Y:S02]  /*9f50*/  @!P0 SYNCS.PHASECHK.TRANS64 P0, [R5+URZ+0x31838], R6 ;  /* 0x03183806050085a7 */ /* 0x000e64000800007f */
[----:B-1----:R-:W-:Y:S05]  /*9f60*/  @!P0 BRA `(.L_x_98) ;  /* 0xfffffffc00f08947 */ /* 0x002fea000383ffff */
.L_x_64:
[----:B------:R-:W-:Y:S05]  /*9f70*/  BSYNC B0 ;  /* 0x0000000000007941 */ /* 0x000fea0003800000 */
.L_x_61:
[----:B------:R-:W-:Y:S05]  /*9f80*/  EXIT ;  /* 0x000000000000794d */ /* 0x000fea0003800000 */
.L_x_66:
[----:B-1----:R-:W-:-:S04]  /*9f90*/  IMAD.U32 R2, RZ, RZ, UR60 ;  /* 0x0000003cff027e24 */ /* 0x002fc8000f8e00ff */
[----:B------:R1:W2:Y:S03]  /*9fa0*/  SYNCS.PHASECHK.TRANS64.TRYWAIT P0, [R2+URZ+0x31800], R11 ;  /* 0x0318000b020075a7 */ /* 0x0002a6000800017f */
[----:B--2---:R-:W-:Y:S05]  /*9fb0*/  @!P0 NANOSLEEP.SYNCS 0x989680 ;  /* 0x009896800000895d */ /* 0x004fea0003900000 */
[----:B------:R-:W2:Y:S02]  /*9fc0*/  @!P0 SYNCS.PHASECHK.TRANS64 P0, [R2+URZ+0x31800], R11 ;  /* 0x0318000b020085a7 */ /* 0x000ea4000800007f */
[----:B--2---:R-:W-:Y:S05]  /*9fd0*/  @!P0 BRA `(.L_x_66) ;  /* 0xfffffffc00ec8947 */ /* 0x004fea000383ffff */
[----:B------:R-:W-:Y:S05]  /*9fe0*/  BRA `(.L_x_65) ;  /* 0xffffff6400e87947 */ /* 0x000fea000383ffff */
.L_x_71:
[----:B--2---:R2:W3:Y:S02]  /*9ff0*/  SYNCS.PHASECHK.TRANS64.TRYWAIT P1, [R16+URZ+0x31810], R11 ;  /* 0x0318100b100075a7 */ /* 0x0044e4000802017f */
[----:B---3--:R-:W-:Y:S05]  /*a000*/  @!P1 NANOSLEEP.SYNCS 0x989680 ;  /* 0x009896800000995d */ /* 0x008fea0003900000 */
[----:B------:R-:W3:Y:S02]  /*a010*/  @!P1 SYNCS.PHASECHK.TRANS64 P1, [R16+URZ+0x31810], R11 ;  /* 0x0318100b100095a7 */ /* 0x000ee4000802007f */
[----:B---3--:R-:W-:Y:S05]  /*a020*/  @!P1 BRA `(.L_x_71) ;  /* 0xfffffffc00f09947 */ /* 0x008fea000383ffff */
[----:B------:R-:W-:Y:S05]  /*a030*/  BRA `(.L_x_70) ;  /* 0xffffff7400387947 */ /* 0x000fea000383ffff */
.L_x_75:
[----:B------:R1:W1:Y:S02]  /*a040*/  SYNCS.PHASECHK.TRANS64.TRYWAIT P1, [R5+URZ+0x31830], R10 ;  /* 0x0318300a050075a7 */ /* 0x000264000802017f */
[----:B-1----:R-:W-:Y:S05]  /*a050*/  @!P1 NANOSLEEP.SYNCS 0x989680 ;  /* 0x009896800000995d */ /* 0x002fea0003900000 */
[----:B------:R-:W1:Y:S02]  /*a060*/  @!P1 SYNCS.PHASECHK.TRANS64 P1, [R5+URZ+0x31830], R10 ;  /* 0x0318300a050095a7 */ /* 0x000e64000802007f */
[----:B-1----:R-:W-:Y:S05]  /*a070*/  @!P1 BRA `(.L_x_75) ;  /* 0xfffffffc00f09947 */ /* 0x002fea000383ffff */
[----:B------:R-:W-:Y:S05]  /*a080*/  BRA `(.L_x_74) ;  /* 0xffffff9000387947 */ /* 0x000fea000383ffff */
.L_x_84:
[----:B-1----:R1:W2:Y:S02]  /*a090*/  SYNCS.PHASECHK.TRANS64.TRYWAIT P1, [R7+URZ+0x31820], R0 ;  /* 0x03182000070075a7 */ /* 0x0022a4000802017f */
[----:B--2---:R-:W-:Y:S05]  /*a0a0*/  @!P1 NANOSLEEP.SYNCS 0x989680 ;  /* 0x009896800000995d */ /* 0x004fea0003900000 */
[----:B------:R-:W2:Y:S02]  /*a0b0*/  @!P1 SYNCS.PHASECHK.TRANS64 P1, [R7+URZ+0x31820], R0 ;  /* 0x03182000070095a7 */ /* 0x000ea4000802007f */
[----:B--2---:R-:W-:Y:S05]  /*a0c0*/  @!P1 BRA `(.L_x_84) ;  /* 0xfffffffc00f09947 */ /* 0x004fea000383ffff */
[----:B------:R-:W-:Y:S05]  /*a0d0*/  BRA `(.L_x_99) ;  /* 0xffffffe800787947 */ /* 0x000fea000383ffff */
.L_x_87:
[----:B-1----:R1:W2:Y:S02]  /*a0e0*/  SYNCS.PHASECHK.TRANS64.TRYWAIT P1, [R7+URZ+0x31838], R4 ;  /* 0x03183804070075a7 */ /* 0x0022a4000802017f */
[----:B--2---:R-:W-:Y:S05]  /*a0f0*/  @!P1 NANOSLEEP.SYNCS 0x989680 ;  /* 0x009896800000995d */ /* 0x004fea0003900000 */
[----:B------:R-:W2:Y:S02]  /*a100*/  @!P1 SYNCS.PHASECHK.TRANS64 P1, [R7+URZ+0x31838], R4 ;  /* 0x03183804070095a7 */ /* 0x000ea4000802007f */
[----:B--2---:R-:W-:Y:S05]  /*a110*/  @!P1 BRA `(.L_x_87) ;  /* 0xfffffffc00f09947 */ /* 0x004fea000383ffff */
[----:B------:R-:W-:Y:S05]  /*a120*/  BRA `(.L_x_100) ;  /* 0xfffffff000547947 */ /* 0x000fea000383ffff */
.L_x_89:
[----:B------:R-:W-:-:S07]  /*a130*/  SHF.L.U32 R20, R0, 0x1f, RZ ;  /* 0x0000001f00147819 */ /* 0x000fce00000006ff */
.L_x_101:
[----:B-1----:R1:W2:Y:S02]  /*a140*/  SYNCS.PHASECHK.TRANS64.TRYWAIT P1, [R18+URZ+0x31820], R20 ;  /* 0x03182014120075a7 */ /* 0x0022a4000802017f */
[----:B--2---:R-:W-:Y:S05]  /*a150*/  @!P1 NANOSLEEP.SYNCS 0x989680 ;  /* 0x009896800000995d */ /* 0x004fea0003900000 */
[----:B------:R-:W2:Y:S02]  /*a160*/  @!P1 SYNCS.PHASECHK.TRANS64 P1, [R18+URZ+0x31820], R20 ;  /* 0x03182014120095a7 */ /* 0x000ea4000802007f */
[----:B--2---:R-:W-:Y:S05]  /*a170*/  @!P1 BRA `(.L_x_101) ;  /* 0xfffffffc00f09947 */ /* 0x004fea000383ffff */
[----:B------:R-:W-:Y:S05]  /*a180*/  BRA `(.L_x_102) ;  /* 0xfffffff4001c7947 */ /* 0x000fea000383ffff */
.L_x_92:
[----:B---3--:R3:W4:Y:S02]  /*a190*/  SYNCS.PHASECHK.TRANS64.TRYWAIT P1, [R7+URZ+0x31838], R10 ;  /* 0x0318380a070075a7 */ /* 0x008724000802017f */
[----:B----4-:R-:W-:Y:S05]  /*a1a0*/  @!P1 NANOSLEEP.SYNCS 0x989680 ;  /* 0x009896800000995d */ /* 0x010fea0003900000 */
[----:B------:R-:W4:Y:S02]  /*a1b0*/  @!P1 SYNCS.PHASECHK.TRANS64 P1, [R7+URZ+0x31838], R10 ;  /* 0x0318380a070095a7 */ /* 0x000f24000802007f */
[----:B----4-:R-:W-:Y:S05]  /*a1c0*/  @!P1 BRA `(.L_x_92) ;  /* 0xfffffffc00f09947 */ /* 0x010fea000383ffff */
[----:B------:R-:W-:Y:S05]  /*a1d0*/  BRA `(.L_x_103) ;  /* 0xfffffff800047947 */ /* 0x000fea000383ffff */
.L_x_95:
[----:B---3--:R3:W4:Y:S02]  /*a1e0*/  SYNCS.PHASECHK.TRANS64.TRYWAIT P0, [R4+URZ], R3 ;  /* 0x00000003040075a7 */ /* 0x008724000800017f */
[----:B----4-:R-:W-:Y:S05]  /*a1f0*/  @!P0 NANOSLEEP.SYNCS 0x989680 ;  /* 0x009896800000895d */ /* 0x010fea0003900000 */
[----:B------:R-:W4:Y:S02]  /*a200*/  @!P0 SYNCS.PHASECHK.TRANS64 P0, [R4+URZ], R3 ;  /* 0x00000003040085a7 */ /* 0x000f24000800007f */
[----:B----4-:R-:W-:Y:S05]  /*a210*/  @!P0 BRA `(.L_x_95) ;  /* 0xfffffffc00f08947 */ /* 0x010fea000383ffff */
[----:B------:R-:W-:Y:S05]  /*a220*/  BRA `(.L_x_104) ;  /* 0xfffffffc00107947 */ /* 0x000fea000383ffff */
.L_x_96:
[----:B---3--:R3:W4:Y:S02]  /*a230*/  SYNCS.PHASECHK.TRANS64.TRYWAIT P0, [R17+URZ], R0 ;  /* 0x00000000110075a7 */ /* 0x008724000800017f */
[----:B----4-:R-:W-:Y:S05]  /*a240*/  @!P0 NANOSLEEP.SYNCS 0x989680 ;  /* 0x009896800000895d */ /* 0x010fea0003900000 */
[----:B------:R-:W4:Y:S02]  /*a250*/  @!P0 SYNCS.PHASECHK.TRANS64 P0, [R17+URZ], R0 ;  /* 0x00000000110085a7 */ /* 0x000f24000800007f */
[----:B----4-:R-:W-:Y:S05]  /*a260*/  @!P0 BRA `(.L_x_96) ;  /* 0xfffffffc00f08947 */ /* 0x010fea000383ffff */
[----:B------:R-:W-:Y:S05]  /*a270*/  BRA `(.L_x_105) ;  /* 0xfffffffc00207947 */ /* 0x000fea000383ffff */
.L_x_106:
        /* <DEDUP_REMOVED lines=16> */
.L_x_1146:


//--------------------- .text._ZN7cutlass13device_kernelIN5flash11enable_sm90INS1_16FlashAttnBwdSm90INS1_25CollectiveMainloopBwdSm90ILi2ELi1ELi1EN4cute5tupleIJNS5_1CILi1EEES8_S8_EEENS6_IJNS7_ILi64EEENS7_ILi80EEENS7_ILi256EEEEEENS_10bfloat16_tEfNS_4arch4Sm90ELb0ELb0ELb0ELb1ELb0ELb0ELb1ELb1ELi2ELi1ELi1ELi1ELb0EEENS1_21CollectiveEpilogueBwdISD_SE_SG_Li256ELb1ELb1ELi2EEENS1_19SingleTileSchedulerILb1ELb0ELb0ELi80EEEEEEEEEvNT_6ParamsE --------------------------
	.section	.text._ZN7cutlass13device_kernelIN5flash11enable_sm90INS1_16FlashAttnBwdSm90INS1_25CollectiveMainloopBwdSm90ILi2ELi1ELi1EN4cute5tupleIJNS5_1CILi1EEES8_S8_EEENS6_IJNS7_ILi64EEENS7_ILi80EEENS7_ILi256EEEEEENS_10bfloat16_tEfNS_4arch4Sm90ELb0ELb0ELb0ELb1ELb0ELb0ELb1ELb1ELi2ELi1ELi1ELi1ELb0EEENS1_21CollectiveEpilogueBwdISD_SE_SG_Li256ELb1ELb1ELi2EEENS1_19SingleTileSchedulerILb1ELb0ELb0ELi80EEEEEEEEEvNT_6ParamsE,"ax",@progbits
	.align	128
.text._ZN7cutlass13device_kernelIN5flash11enable_sm90INS1_16FlashAttnBwdSm90INS1_25CollectiveMainloopBwdSm90ILi2ELi1ELi1EN4cute5tupleIJNS5_1CILi1EEES8_S8_EEENS6_IJNS7_ILi64EEENS7_ILi80EEENS7_ILi256EEEEEENS_10bfloat16_tEfNS_4arch4Sm90ELb0ELb0ELb0ELb1ELb0ELb0ELb1ELb1ELi2ELi1ELi1ELi1ELb0EEENS1_21CollectiveEpilogueBwdISD_SE_SG_Li256ELb1ELb1ELi2EEENS1_19SingleTileSchedulerILb1ELb0ELb0ELi80EEEEEEEEEvNT_6ParamsE:
        .type           _ZN7cutlass13device_kernelIN5flash11enable_sm90INS1_16FlashAttnBwdSm90INS1_25CollectiveMainloopBwdSm90ILi2ELi1ELi1EN4cute5tupleIJNS5_1CILi1EEES8_S8_EEENS6_IJNS7_ILi64EEENS7_ILi80EEENS7_ILi256EEEEEENS_10bfloat16_tEfNS_4arch4Sm90ELb0ELb0ELb0ELb1ELb0ELb0ELb1ELb1ELi2ELi1ELi1ELi1ELb0EEENS1_21CollectiveEpilogueBwdISD_SE_SG_Li256ELb1ELb1ELi2EEENS1_19SingleTileSchedulerILb1ELb0ELb0ELi80EEEEEEEEEvNT_6ParamsE,@function
        .size           _ZN7cutlass13device_kernelIN5flash11enable_sm90INS1_16FlashAttnBwdSm90INS1_25CollectiveMainloopBwdSm90ILi2ELi1ELi1EN4cute5tupleIJNS5_1CILi1EEES8_S8_EEENS6_IJNS7_ILi64EEENS7_ILi80EEENS7_ILi256EEEEEENS_10bfloat16_tEfNS_4arch4Sm90ELb0ELb0ELb0ELb1ELb0ELb0ELb1ELb1ELi2ELi1ELi1ELi1ELb0EEENS1_21CollectiveEpilogueBwdISD_SE_SG_Li256ELb1ELb1ELi2EEENS1_19SingleTileSchedulerILb1ELb0ELb0ELi80EEEEEEEEEvNT_6ParamsE,(.L_x_1147 - _ZN7cutlass13device_kernelIN5flash11enable_sm90INS1_16FlashAttnBwdSm90INS1_25CollectiveMainloopBwdSm90ILi2ELi1ELi1EN4cute5tupleIJNS5_1CILi1EEES8_S8_EEENS6_IJNS7_ILi64EEENS7_ILi80EEENS7_ILi256EEEEEENS_10bfloat16_tEfNS_4arch4Sm90ELb0ELb0ELb0ELb1ELb0ELb0ELb1ELb1ELi2ELi1ELi1ELi1ELb0EEENS1_21CollectiveEpilogueBwdISD_SE_SG_Li256ELb1ELb1ELi2EEENS1_19SingleTileSchedulerILb1ELb0ELb0ELi80EEEEEEEEEvNT_6ParamsE)
        .other          _ZN7cutlass13device_kernelIN5flash11enable_sm90INS1_16FlashAttnBwdSm90INS1_25CollectiveMainloopBwdSm90ILi2ELi1ELi1EN4cute5tupleIJNS5_1CILi1EEES8_S8_EEENS6_IJNS7_ILi64EEENS7_ILi80EEENS7_ILi256EEEEEENS_10bfloat16_tEfNS_4arch4Sm90ELb0ELb0ELb0ELb1ELb0ELb0ELb1ELb1ELi2ELi1ELi1ELi1ELb0EEENS1_21CollectiveEpilogueBwdISD_SE_SG_Li256ELb1ELb1ELi2EEENS1_19SingleTileSchedulerILb1ELb0ELb0ELi80EEEEEEEEEvNT_6ParamsE,@"STO_CUDA_ENTRY STV_DEFAULT"
_ZN7cutlass13device_kernelIN5flash11enable_sm90INS1_16FlashAttnBwdSm90INS1_25CollectiveMainloopBwdSm90ILi2ELi1ELi1EN4cute5tupleIJNS5_1CILi1EEES8_S8_EEENS6_IJNS7_ILi64EEENS7_ILi80EEENS7_ILi256EEEEEENS_10bfloat16_tEfNS_4arch4Sm90ELb0ELb0ELb0ELb1ELb0ELb0ELb1ELb1ELi2ELi1ELi1ELi1ELb0EEENS1_21CollectiveEpilogueBwdISD_SE_SG_Li256ELb1ELb1ELi2EEENS1_19SingleTileSchedulerILb1ELb0ELb0ELi80EEEEEEEEEvNT_6ParamsE:
[----:B------:R-:W0:Y:S02]  /*0000*/  LDC R1, c[0x0][0x28] ;  /* 0x00000a00ff017b82 */ /* 0x000e240000000800 */
[----:B0-----:R-:W-:Y:S01]  /*0010*/  VIADD R1, R1, 0xfffffff0 ;  /* 0xfffffff001017836 */ /* 0x001fe20000000000 */
[----:B------:R-:W0:Y:S01]  /*0020*/  S2R R3, SR_TID.X ;  /* 0x0000000000037919 */ /* 0x000e220000002100 */
[----:B------:R-:W-:Y:S01]  /*0030*/  ELECT P0, URZ, PT ;  /* 0x00000000003f782f */ /* 0x000fe20003800000 */
[----:B------:R-:W-:Y:S01]  /*0040*/  BSSY B0, `(.L_x_107) ;  /* 0x0000013000007945 */ /* 0x000fe20003800000 */
[----:B0-----:R-:W-:-:S05]  /*0050*/  SHF.R.U32.HI R0, RZ, 0x5, R3 ;  /* 0x00000005ff007819 */ /* 0x001fca0000011603 */
[----:B------:R-:W0:Y:S02]  /*0060*/  SHFL.IDX PT, R2, R0, RZ, 0x1f ;  /* 0x00001fff00027589 */ /* 0x000e2400000e0000 */
[----:B0-----:R-:W-:-:S13]  /*0070*/  ISETP.EQ.AND P0, PT, R2, RZ, P0 ;  /* 0x000000ff0200720c */ /* 0x001fda0000702270 */
        /* <DEDUP_REMOVED lines=14> */
[----:B0-----:R-:W-:Y:S01]  /*0160*/  NOP ;  /* 0x0000000000007918 */ /* 0x001fe20000000000 */
.L_x_108:
[----:B------:R-:W-:Y:S05]  /*0170*/  BSYNC B0 ;  /* 0x0000000000007941 */ /* 0x000fea0003800000 */
.L_x_107:
[----:B------:R-:W-:Y:S01]  /*0180*/  VOTEU.ANY UP0, P0 ;  /* 0x00000000003f7886 */ /* 0x000fe20000000100 */
[----:B------:R-:W0:Y:S01]  /*0190*/  SHFL.IDX PT, R2, R0, RZ, 0x1f ;  /* 0x00001fff00027589 */ /* 0x000e2200000e0000 */
[----:B------:R-:W-:-:S03]  /*01a0*/  UMOV UR4, 0x1 ;  /* 0x0000000100047882 */ /* 0x000fc60000000000 */
[----:B------:R-:W1:Y:S01]  /*01b0*/  @UP0 S2UR UR7, SR_CgaCtaId ;  /* 0x00000000000709c3 */ /* 0x000e620000008800 */
[----:B------:R-:W-:Y:S01]  /*01c0*/  @UP0 UMOV UR6, 0x400 ;  /* 0x0000040000060882 */ /* 0x000fe20000000000 */
[----:B------:R-:W-:-:S04]  /*01d0*/  @UP0 UIADD3 UR4, -UR4, 0x100000, URZ ;  /* 0x0010000004040890 */ /* 0x000fc8000fffe13f */
[----:B------:R-:W-:Y:S02]  /*01e0*/  @UP0 USHF.L.U32 UR5, UR4, 0xb, URZ ;  /* 0x0000000b04050899 */ /* 0x000fe4000800063f */
[----:B------:R-:W-:Y:S01]  /*01f0*/  @UP0 USHF.L.U32 UR4, UR4, 0x1, URZ ;  /* 0x0000000104040899 */ /* 0x000fe2000800063f */
[----:B0-----:R-:W-:Y:S02]  /*0200*/  ISETP.NE.AND P1, PT, R2, RZ, PT ;  /* 0x000000ff0200720c */ /* 0x001fe40003f25270 */
[----:B------:R-:W-:Y:S01]  /*0210*/  SHF.R.U32.HI R2, RZ, 0x7, R3 ;  /* 0x00000007ff027819 */ /* 0x000fe20000011603 */
[----:B-1----:R-:W-:Y:S01]  /*0220*/  @UP0 ULEA UR6, UR7, UR6, 0x18 ;  /* 0x0000000607060291 */ /* 0x002fe2000f8ec03f */
[----:B------:R-:W-:-:S04]  /*0230*/  VOTEU.ANY UP0, P0 ;  /* 0x00000000003f7886 */ /* 0x000fc80000000100 */
[----:B------:R-:W0:Y:S04]  /*0240*/  SHFL.IDX PT, R2, R2, RZ, 0x1f ;  /* 0x00001fff02027589 */ /* 0x000e2800000e0000 */
[----:B------:R-:W1:Y:S03]  /*0250*/  FENCE.VIEW.ASYNC.S ;  /* 0x00000000000073c6 */ /* 0x000e660000000000 */
[----:B-1----:R1:W2:Y:S01]  /*0260*/  @UP0 SYNCS.EXCH.64 URZ, [UR6+0x31600], UR4 ;  /* 0x03160004063f05b2 */ /* 0x0022a20008000100 */
[----:B------:R-:W-:Y:S05]  /*0270*/  @P1 BRA `(.L_x_109) ;  /* 0x0000000000481947 */ /* 0x000fea0003800000 */
[----:B-1----:R-:W1:Y:S01]  /*0280*/  S2UR UR5, SR_CgaCtaId ;  /* 0x00000000000579c3 */ /* 0x002e620000008800 */
[----:B------:R-:W-:Y:S01]  /*0290*/  UMOV UR4, 0x400 ;  /* 0x0000040000047882 */ /* 0x000fe20000000000 */
[----:B------:R-:W-:Y:S01]  /*02a0*/  UMOV UR6, 0x1 ;  /* 0x0000000100067882 */ /* 0x000fe20000000000 */
[----:B------:R-:W-:Y:S01]  /*02b0*/  UMOV UR9, 0x100 ;  /* 0x0000010000097882 */ /* 0x000fe20000000000 */
[----:B------:R-:W-:-:S04]  /*02c0*/  UIADD3 UR6, -UR6, 0x100000, URZ ;  /* 0x0010000006067890 */ /* 0x000fc8000fffe13f */
[----:B------:R-:W-:Y:S02]  /*02d0*/  USHF.L.U32 UR7, UR6, 0xb, URZ ;  /* 0x0000000b06077899 */ /* 0x000fe4000800063f */
[----:B------:R-:W-:Y:S01]  /*02e0*/  USHF.L.U32 UR6, UR6, 0x1, URZ ;  /* 0x0000000106067899 */ /* 0x000fe2000800063f */
[----:B------:R-:W-:Y:S01]  /*02f0*/  ELECT P0, URZ, PT ;  /* 0x00000000003f782f */ /* 0x000fe20003800000 */
[----:B-1----:R-:W-:Y:S02]  /*0300*/  ULEA UR8, UR5, UR4, 0x18 ;  /* 0x0000000405087291 */ /* 0x002fe4000f8ec03f */
[----:B------:R-:W-:-:S04]  /*0310*/  UIADD3 UR4, -UR9, 0x100000, URZ ;  /* 0x0010000009047890 */ /* 0x000fc8000fffe13f */
[----:B------:R-:W-:Y:S02]  /*0320*/  USHF.L.U32 UR5, UR4, 0xb, URZ ;  /* 0x0000000b04057899 */ /* 0x000fe4000800063f */
[----:B------:R-:W-:Y:S01]  /*0330*/  USHF.L.U32 UR4, UR4, 0x1, URZ ;  /* 0x0000000104047899 */ /* 0x000fe2000800063f */
[----:B------:R-:W1:Y:S03]  /*0340*/  FENCE.VIEW.ASYNC.S ;  /* 0x00000000000073c6 */ /* 0x000e660000000000 */
[----:B-1----:R3:W4:Y:S08]  /*0350*/  SYNCS.EXCH.64 URZ, [UR8+0x31610], UR6 ;  /* 0x03161006083f75b2 */ /* 0x0027300008000100 */
[----:B------:R3:W1:Y:S01]  /*0360*/  SYNCS.EXCH.64 URZ, [UR8+0x31620], UR4 ;  /* 0x03162004083f75b2 */ /* 0x0006620008000100 */
[----:B------:R3:W0:Y:S01]  /*0370*/  SYNCS.EXCH.64 URZ, [UR8+0x31618], UR6 ;  /* 0x03161806083f75b2 */ /* 0x0006220008000100 */
[----:B------:R3:W0:Y:S02]  /*0380*/  SYNCS.EXCH.64 URZ, [UR8+0x31628], UR4 ;  /* 0x03162804083f75b2 */ /* 0x0006240008000100 */
[----:B---3--:R-:W-:Y:S01]  /*0390*/  NOP ;  /* 0x0000000000007918 */ /* 0x008fe20000000000 */
.L_x_109:
[----:B------:R-:W3:Y:S01]  /*03a0*/  SHFL.IDX PT, R3, R0, RZ, 0x1f ;  /* 0x00001fff00037589 */ /* 0x000ee200000e0000 */
[----:B------:R-:W-:Y:S01]  /*03b0*/  NOP ;  /* 0x0000000000007918 */ /* 0x000fe20000000000 */
[----:B---3--:R-:W-:-:S13]  /*03c0*/  ISETP.NE.AND P0, PT, R3, RZ, PT ;  /* 0x000000ff0300720c */ /* 0x008fda0003f05270 */
[----:B------:R-:W-:Y:S05]  /*03d0*/  @P0 BRA `(.L_x_110) ;  /* 0x0000000000400947 */ /* 0x000fea0003800000 */
[----:B-1----:R-:W1:Y:S01]  /*03e0*/  S2UR UR5, SR_CgaCtaId ;  /* 0x00000000000579c3 */ /* 0x002e620000008800 */
[----:B------:R-:W-:Y:S01]  /*03f0*/  UMOV UR4, 0x400 ;  /* 0x0000040000047882 */ /* 0x000fe20000000000 */
[----:B------:R-:W-:Y:S01]  /*0400*/  UMOV UR6, 0x1 ;  /* 0x0000000100067882 */ /* 0x000fe20000000000 */
[----:B------:R-:W-:Y:S01]  /*0410*/  UMOV UR7, 0x100 ;  /* 0x0000010000077882 */ /* 0x000fe20000000000 */
[----:B------:R-:W-:Y:S01]  /*0420*/  ELECT P0, URZ, PT ;  /* 0x00000000003f782f */ /* 0x000fe20003800000 */
[----:B-1----:R-:W-:Y:S02]  /*0430*/  ULEA UR8, UR5, UR4, 0x18 ;  /* 0x0000000405087291 */ /* 0x002fe4000f8ec03f */
[----:B------:R-:W-:-:S04]  /*0440*/  UIADD3 UR4, -UR6, 0x100000, URZ ;  /* 0x0010000006047890 */ /* 0x000fc8000fffe13f */
[----:B------:R-:W-:Y:S02]  /*0450*/  USHF.L.U32 UR5, UR4, 0xb, URZ ;  /* 0x0000000b04057899 */ /* 0x000fe4000800063f */
[----:B------:R-:W-:Y:S02]  /*0460*/  USHF.L.U32 UR4, UR4, 0x1, URZ ;  /* 0x0000000104047899 */ /* 0x000fe4000800063f */
[----:B------:R-:W-:-:S04]  /*0470*/  UIADD3 UR6, -UR7, 0x100000, URZ ;  /* 0x0010000007067890 */ /* 0x000fc8000fffe13f */
[----:B------:R-:W-:Y:S02]  /*0480*/  USHF.L.U32 UR7, UR6, 0xb, URZ ;  /* 0x0000000b06077899 */ /* 0x000fe4000800063f */
[----:B------:R-:W-:Y:S01]  /*0490*/  USHF.L.U32 UR6, UR6, 0x1, URZ ;  /* 0x0000000106067899 */ /* 0x000fe2000800063f */
[----:B------:R-:W1:Y:S03]  /*04a0*/  FENCE.VIEW.ASYNC.S ;  /* 0x00000000000073c6 */ /* 0x000e660000000000 */
[----:B-1----:R3:W1:Y:S08]  /*04b0*/  SYNCS.EXCH.64 URZ, [UR8+0x31630], UR4 ;  /* 0x03163004083f75b2 */ /* 0x0026700008000100 */
[----:B------:R3:W0:Y:S02]  /*04c0*/  SYNCS.EXCH.64 URZ, [UR8+0x31638], UR6 ;  /* 0x03163806083f75b2 */ /* 0x0006240008000100 */
[----:B---3--:R-:W-:Y:S01]  /*04d0*/  NOP ;  /* 0x0000000000007918 */ /* 0x008fe20000000000 */
.L_x_110:
[----:B0-----:R-:W-:Y:S01]  /*04e0*/  ISETP.NE.AND P0, PT, R2, RZ, PT ;  /* 0x000000ff0200720c */ /* 0x001fe20003f05270 */
[----:B------:R-:W-:Y:S01]  /*04f0*/  IMAD.MOV.U32 R21, RZ, RZ, 0x1 ;  /* 0x00000001ff157424 */ /* 0x000fe200078e00ff */
[----:B------:R-:W-:Y:S01]  /*0500*/  NOP ;  /* 0x0000000000007918 */ /* 0x000fe20000000000 */
[----:B------:R-:W-:Y:S03]  /*0510*/  BSSY B0, `(.L_x_111) ;  /* 0x0000e2b000007945 */ /* 0x000fe60003800000 */
[----:B------:R-:W-:Y:S01]  /*0520*/  SEL R21, R21, 0x2, !P0 ;  /* 0x0000000215157807 */ /* 0x000fe20004000000 */
[----:B-12-4-:R-:W-:Y:S06]  /*0530*/  BAR.SYNC.DEFER_BLOCKING 0x0 ;  /* 0x0000000000007b1d */ /* 0x016fec0000010000 */
[----:B------:R-:W-:Y:S05]  /*0540*/  @!P0 BRA `(.L_x_112) ;  /* 0x000000c000b48947 */ /* 0x000fea0003800000 */
.L_x_113:
[----:B------:R-:W-:-:S08]  /*0550*/  NOP ;  /* 0x0000000000007918 */ /* 0x000fd00000000000 */
[----:B------:R-:W0:Y:S02]  /*0560*/  USETMAXREG.TRY_ALLOC.CTAPOOL UP0, 0xf0 ;  /* 0x000000f0000079c8 */ /* 0x000e240008000600 */
[----:B0-----:R-:W-:-:S13]  /*0570*/  PLOP3.LUT P0, PT, PT, PT, UP0, 0x80, 0x0 ;  /* 0x000000000000781c */ /* 0x001fda0003f0f008 */
[----:B------:R-:W-:Y:S05]  /*0580*/  @!P0 BRA `(.L_x_113) ;  /* 0xfffffffc00f08947 */ /* 0x000fea000383ffff */
[----:B------:R-:W-:Y:S01]  /*0590*/  ULDC.64 UR4, c[0x0][0x8d8] ;  /* 0x0002360000047ab9 */ /* 0x000fe20000000a00 */
[----:B------:R-:W0:Y:S01]  /*05a0*/  S2R R11, SR_CTAID.X ;  /* 0x00000000000b7919 */ /* 0x000e220000002500 */
[----:B------:R-:W-:Y:S01]  /*05b0*/  ISETP.NE.U32.AND P0, PT, RZ, UR4, PT ;  /* 0x00000004ff007c0c */ /* 0x000fe2000bf05070 */
[----:B------:R-:W1:Y:S03]  /*05c0*/  S2R R233, SR_CTAID.Z ;  /* 0x0000000000e97919 */ /* 0x000e660000002700 */
[----:B------:R-:W-:-:S13]  /*05d0*/  ISETP.NE.AND.EX P0, PT, RZ, UR5, PT, P0 ;  /* 0x00000005ff007c0c */ /* 0x000fda000bf05300 */
[----:B------:R-:W-:Y:S05]  /*05e0*/  @!P0 BRA `(.L_x_114) ;  /* 0x0000000000148947 */ /* 0x000fea0003800000 */
[----:B------:R-:W1:Y:S01]  /*05f0*/  LDC.64 R2, c[0x0][0x8d8] ;  /* 0x00023600ff027b82 */ /* 0x000e620000000a00 */
[----:B------:R-:W-:Y:S01]  /*0600*/  ULDC.64 UR4, c[0x0][0x208] ;  /* 0x0000820000047ab9 */ /* 0x000fe20000000a00 */
[----:B-1----:R-:W-:-:S05]  /*0610*/  IMAD.WIDE R2, R233, 0x4, R2 ;  /* 0x00000004e9027825 */ /* 0x002fca00078e0202 */
[----:B------:R1:W5:Y:S01]  /*0620*/  LDG.E R0, desc[UR4][R2.64] ;  /* 0x0000000402007981 */ /* 0x000362000c1e1900 */
[----:B------:R-:W-:Y:S05]  /*0630*/  BRA `(.L_x_115) ;  /* 0x0000000000307947 */ /* 0x000fea0003800000 */
.L_x_114:
[----:B------:R-:W-:Y:S02]  /*0640*/  ULDC.64 UR4, c[0x0][0x8d0] ;  /* 0x0002340000047ab9 */ /* 0x000fe40000000a00 */
[----:B------:R-:W-:-:S04]  /*0650*/  ISETP.NE.U32.AND P0, PT, RZ, UR4, PT ;  /* 0x00000004ff007c0c */ /* 0x000fc8000bf05070 */
[----:B------:R-:W-:-:S13]  /*0660*/  ISETP.NE.AND.EX P0, PT, RZ, UR5, PT, P0 ;  /* 0x00000005ff007c0c */ /* 0x000fda000bf05300 */
[----:B------:R-:W-:Y:S05]  /*0670*/  @!P0 BRA `(.L_x_116) ;  /* 0x00000000001c8947 */ /* 0x000fea0003800000 */
[----:B------:R-:W1:Y:S01]  /*0680*/  LDC.64 R2, c[0x0][0x8d0] ;  /* 0x00023400ff027b82 */ /* 0x000e620000000a00 */
[----:B------:R-:W-:Y:S01]  /*0690*/  ULDC.64 UR4, c[0x0][0x208] ;  /* 0x0000820000047ab9 */ /* 0x000fe20000000a00 */
[----:B-1----:R-:W-:-:S05]  /*06a0*/  IMAD.WIDE R2, R233, 0x4, R2 ;  /* 0x00000004e9027825 */ /* 0x002fca00078e0202 */
[----:B------:R-:W2:Y:S04]  /*06b0*/  LDG.E R0, desc[UR4][R2.64] ;  /* 0x0000000402007981 */ /* 0x000ea8000c1e1900 */
[----:B------:R-:W2:Y:S02]  /*06c0*/  LDG.E R5, desc[UR4][R2.64+0x4] ;  /* 0x0000040402057981 */ /* 0x000ea4000c1e1900 */
[----:B--2---:R-:W-:Y:S01]  /*06d0*/  IMAD.IADD R0, R5, 0x1, -R0 ;  /* 0x0000000105007824 */ /* 0x004fe200078e0a00 */
[----:B------:R-:W-:Y:S06]  /*06e0*/  BRA `(.L_x_115) ;  /* 0x0000000000047947 */ /* 0x000fec0003800000 */
.L_x_116:
[----:B------:R-:W2:Y:S02]  /*06f0*/  LDC R0, c[0x0][0x8bc] ;  /* 0x00022f00ff007b82 */ /* 0x000ea40000000800 */
.L_x_115:
[----:B01----:R-:W-:-:S05]  /*0700*/  IMAD R3, R11, 0x50, RZ ;  /* 0x000000500b037824 */ /* 0x003fca00078e02ff */
[----:B--2--5:R-:W-:-:S04]  /*0710*/  ISETP.GE.AND P0, PT, R3, R0, PT ;  /* 0x000000000300720c */ /* 0x024fc80003f06270 */
[----:B------:R-:W-:-:S04]  /*0720*/  SEL R233, R233, 0xffffffff, !P0 ;  /* 0xffffffffe9e97807 */ /* 0x000fc80004000000 */
[----:B------:R-:W-:-:S13]  /*0730*/  ISETP.GE.AND P0, PT, R233, RZ, PT ;  /* 0x000000ffe900720c */ /* 0x000fda0003f06270 */
[----:B------:R-:W-:Y:S05]  /*0740*/  @!P0 BRA `(.L_x_117) ;  /* 0x000000e0001c8947 */ /* 0x000fea0003800000 */
[----:B------:R-:W0:Y:S01]  /*0750*/  LDC.64 R4, c[0x0][0x770] ;  /* 0x0001dc00ff047b82 */ /* 0x000e220000000a00 */
[----:B------:R-:W-:-:S07]  /*0760*/  ULDC.64 UR6, c[0x0][0x208] ;  /* 0x0000820000067ab9 */ /* 0x000fce0000000a00 */
[----:B------:R-:W1:Y:S08]  /*0770*/  LDC.64 R2, c[0x0][0x770] ;  /* 0x0001dc00ff027b82 */ /* 0x000e700000000a00 */
[----:B------:R-:W2:Y:S01]  /*0780*/  LDC.64 R6, c[0x0][0x780] ;  /* 0x0001e000ff067b82 */ /* 0x000ea20000000a00 */
[----:B0-----:R-:W-:-:S04]  /*0790*/  ISETP.NE.U32.AND P1, PT, R4, RZ, PT ;  /* 0x000000ff0400720c */ /* 0x001fc80003f25070 */
[----:B------:R-:W-:Y:S01]  /*07a0*/  ISETP.NE.AND.EX P1, PT, R5, RZ, PT, P1 ;  /* 0x000000ff0500720c */ /* 0x000fe20003f25310 */
[----:B-1----:R-:W-:Y:S01]  /*07b0*/  IMAD.WIDE R4, R233, 0x4, R2 ;  /* 0x00000004e9047825 */ /* 0x002fe200078e0202 */
[----:B--2---:R-:W-:-:S11]  /*07c0*/  ISETP.NE.U32.AND P0, PT, R6, RZ, PT ;  /* 0x000000ff0600720c */ /* 0x004fd60003f05070 */
[----:B------:R-:W2:Y:S01]  /*07d0*/  @P1 LDG.E R8, desc[UR6][R4.64] ;  /* 0x0000000604081981 */ /* 0x000ea2000c1e1900 */
[----:B------:R-:W-:Y:S01]  /*07e0*/  ISETP.NE.AND.EX P0, PT, R7, RZ, PT, P0 ;  /* 0x000000ff0700720c */ /* 0x000fe20003f05300 */
[----:B------:R-:W0:-:S12]  /*07f0*/  LDC R6, c[0x0][0x290] ;  /* 0x0000a400ff067b82 */ /* 0x000e180000000800 */
[----:B------:R-:W1:Y:S01]  /*0800*/  @P0 LDC.64 R2, c[0x0][0x780] ;  /* 0x0001e000ff020b82 */ /* 0x000e620000000a00 */
[----:B------:R-:W-:Y:S02]  /*0810*/  ULDC UR4, c[0x0][0x280] ;  /* 0x0000a00000047ab9 */ /* 0x000fe40000000800 */
[----:B------:R-:W-:Y:S01]  /*0820*/  IMAD.U32 R0, RZ, RZ, UR4 ;  /* 0x00000004ff007e24 */ /* 0x000fe2000f8e00ff */
[----:B------:R-:W-:Y:S02]  /*0830*/  ULDC.64 UR4, c[0x0][0x788] ;  /* 0x0001e20000047ab9 */ /* 0x000fe40000000a00 */
[----:B------:R-:W-:-:S04]  /*0840*/  ISETP.NE.U32.AND P2, PT, RZ, UR4, PT ;  /* 0x00000004ff007c0c */ /* 0x000fc8000bf45070 */
[----:B------:R-:W-:Y:S01]  /*0850*/  ISETP.NE.AND.EX P2, PT, RZ, UR5, PT, P2 ;  /* 0x00000005ff007c0c */ /* 0x000fe2000bf45320 */
[----:B-1----:R-:W-:-:S05]  /*0860*/  @P0 IMAD.WIDE R2, R233, 0x4, R2 ;  /* 0x00000004e9020825 */ /* 0x002fca00078e0202 */
[----:B------:R1:W5:Y:S01]  /*0870*/  @P0 LDG.E R0, desc[UR6][R2.64] ;  /* 0x0000000602000981 */ /* 0x000362000c1e1900 */
[----:B--2---:R-:W-:-:S05]  /*0880*/  @P1 IMAD R8, R233, 0x40, R8 ;  /* 0x00000040e9081824 */ /* 0x004fca00078e0208 */
[----:B------:R-:W-:-:S04]  /*0890*/  @P1 SHF.R.S32.HI R7, RZ, 0x1f, R8 ;  /* 0x0000001fff071819 */ /* 0x000fc80000011408 */
[----:B------:R-:W-:Y:S01]  /*08a0*/  @P1 LEA.HI R8, R7, R8, RZ, 0x6 ;  /* 0x0000000807081211 */ /* 0x000fe200078f30ff */
[----:B------:R-:W-:-:S04]  /*08b0*/  IMAD.MOV.U32 R7, RZ, RZ, RZ ;  /* 0x000000ffff077224 */ /* 0x000fc800078e00ff */
[----:B------:R-:W-:Y:S01]  /*08c0*/  @P1 IMAD.SHL.U32 R8, R8, 0x100, RZ ;  /* 0x0000010008081824 */ /* 0x000fe200078e00ff */
[----:B01----:R-:W-:Y:S06]  /*08d0*/  @P0 BRA `(.L_x_118) ;  /* 0x0000000000140947 */ /* 0x003fec0003800000 */
[----:B------:R-:W-:Y:S05]  /*08e0*/  @!P1 BRA `(.L_x_118) ;  /* 0x0000000000109947 */ /* 0x000fea0003800000 */
[----:B------:R-:W-:Y:S02]  /*08f0*/  ULDC.64 UR4, c[0x0][0x208] ;  /* 0x0000820000047ab9 */ /* 0x000fe40000000a00 */
[----:B------:R-:W2:Y:S04]  /*0900*/  LDG.E R3, desc[UR4][R4.64] ;  /* 0x0000000404037981 */ /* 0x000ea8000c1e1900 */
[----:B-----5:R-:W2:Y:S02]  /*0910*/  LDG.E R0, desc[UR4][R4.64+0x4] ;  /* 0x0000040404007981 */ /* 0x020ea4000c1e1900 */
[----:B--2---:R-:W-:-:S07]  /*0920*/  IMAD.IADD R0, R0, 0x1, -R3 ;  /* 0x0000000100007824 */ /* 0x004fce00078e0a03 */
.L_x_118:
[----:B------:R-:W-:Y:S01]  /*0930*/  @P1 LOP3.LUT R7, R8, 0xffffc000, RZ, 0xc0, !PT ;  /* 0xffffc00008071812 */ /* 0x000fe200078ec0ff */
[----:B------:R-:W-:Y:S06]  /*0940*/  @!P2 BRA `(.L_x_119) ;  /* 0x000000000014a947 */ /* 0x000fec0003800000 */
[----:B------:R-:W0:Y:S01]  /*0950*/  LDC.64 R2, c[0x0][0x788] ;  /* 0x0001e200ff027b82 */ /* 0x000e220000000a00 */
[----:B------:R-:W-:Y:S01]  /*0960*/  ULDC.64 UR4, c[0x0][0x208] ;  /* 0x0000820000047ab9 */ /* 0x000fe20000000a00 */
[----:B0-----:R-:W-:-:S05]  /*0970*/  IMAD.WIDE R2, R233, 0x4, R2 ;  /* 0x00000004e9027825 */ /* 0x001fca00078e0202 */
[----:B------:R0:W5:Y:S01]  /*0980*/  LDG.E R6, desc[UR4][R2.64] ;  /* 0x0000000402067981 */ /* 0x000162000c1e1900 */
[----:B------:R-:W-:Y:S05]  /*0990*/  BRA `(.L_x_120) ;  /* 0x0000000000287947 */ /* 0x000fea0003800000 */
.L_x_119:
[----:B------:R-:W-:Y:S02]  /*09a0*/  ULDC.64 UR4, c[0x0][0x778] ;  /* 0x0001de0000047ab9 */ /* 0x000fe40000000a00 */
[----:B------:R-:W-:-:S04]  /*09b0*/  ISETP.NE.U32.AND P0, PT, RZ, UR4, PT ;  /* 0x00000004ff007c0c */ /* 0x000fc8000bf05070 */
[----:B------:R-:W-:-:S13]  /*09c0*/  ISETP.NE.AND.EX P0, PT, RZ, UR5, PT, P0 ;  /* 0x00000005ff007c0c */ /* 0x000fda000bf05300 */
[----:B------:R-:W-:Y:S05]  /*09d0*/  @!P0 BRA `(.L_x_120) ;  /* 0x0000000000188947 */ /* 0x000fea0003800000 */
[----:B------:R-:W0:Y:S01]  /*09e0*/  LDC.64 R2, c[0x0][0x778] ;  /* 0x0001de00ff027b82 */ /* 0x000e220000000a00 */
[----:B------:R-:W-:Y:S01]  /*09f0*/  ULDC.64 UR4, c[0x0][0x208] ;  /* 0x0000820000047ab9 */ /* 0x000fe20000000a00 */
[----:B0-----:R-:W-:-:S05]  /*0a00*/  IMAD.WIDE R2, R233, 0x4, R2 ;  /* 0x00000004e9027825 */ /* 0x001fca00078e0202 */
[----:B------:R-:W2:Y:S04]  /*0a10*/  LDG.E R6, desc[UR4][R2.64] ;  /* 0x0000000402067981 */ /* 0x000ea8000c1e1900 */
[----:B------:R-:W2:Y:S02]  /*0a20*/  LDG.E R5, desc[UR4][R2.64+0x4] ;  /* 0x0000040402057981 */ /* 0x000ea4000c1e1900 */
[----:B--2---:R-:W-:-:S07]  /*0a30*/  IMAD.IADD R6, R5, 0x1, -R6 ;  /* 0x0000000105067824 */ /* 0x004fce00078e0a06 */
.L_x_120:
[----:B-----5:R-:W-:Y:S02]  /*0a40*/  ISETP.GE.AND P2, PT, R0, 0x1, PT ;  /* 0x000000010000780c */ /* 0x020fe40003f46270 */
[----:B------:R-:W-:Y:S02]  /*0a50*/  CS2R R134, SRZ ;  /* 0x0000000000867805 */ /* 0x000fe4000001ff00 */
[----:B------:R-:W-:Y:S02]  /*0a60*/  PLOP3.LUT P0, PT, PT, PT, PT, 0x80, 0x0 ;  /* 0x000000000000781c */ /* 0x000fe40003f0f070 */
        /* <DEDUP_REMOVED lines=78> */
[----:B------:R-:W-:Y:S01]  /*0f50*/  CS2R R136, SRZ ;  /* 0x0000000000887805 */ /* 0x000fe2000001ff00 */
[----:B------:R-:W-:Y:S06]  /*0f60*/  @!P2 BRA `(.L_x_121) ;  /* 0x000000740074a947 */ /* 0x000fec0003800000 */
[----:B0-----:R-:W0:Y:S01]  /*0f70*/  S2R R3, SR_CgaCtaId ;  /* 0x0000000000037919 */ /* 0x001e220000008800 */
[----:B------:R-:W-:Y:S01]  /*0f80*/  MOV R18, 0x400 ;  /* 0x0000040000127802 */ /* 0x000fe20000000f00 */
[----:B------:R-:W-:Y:S01]  /*0f90*/  VIADD R8, R0, 0x3f ;  /* 0x0000003f00087836 */ /* 0x000fe20000000000 */
[----:B------:R-:W-:Y:S01]  /*0fa0*/  SHF.L.U32 R13, RZ, 0x1f, RZ ;  /* 0x0000001fff0d7819 */ /* 0x000fe200000006ff */
[----:B------:R-:W1:Y:S01]  /*0fb0*/  S2R R2, SR_TID.X ;  /* 0x0000000000027919 */ /* 0x000e620000002100 */
[----:B------:R-:W-:Y:S02]  /*0fc0*/  IMAD R10, R11, -0x50, R6 ;  /* 0xffffffb00b0a7824 */ /* 0x000fe400078e0206 */
[----:B------:R-:W-:-:S04]  /*0fd0*/  SHF.R.S32.HI R9, RZ, 0x1f, R8 ;  /* 0x0000001fff097819 */ /* 0x000fc80000011408 */
[----:B------:R-:W-:Y:S02]  /*0fe0*/  LEA.HI R235, R9, R8, RZ, 0x6 ;  /* 0x0000000809eb7211 */ /* 0x000fe400078f30ff */
[----:B0-----:R-:W-:-:S04]  /*0ff0*/  LEA R18, R3, R18, 0x18 ;  /* 0x0000001203127211 */ /* 0x001fc800078ec0ff */
[----:B------:R-:W0:Y:S01]  /*1000*/  SYNCS.PHASECHK.TRANS64.TRYWAIT P0, [R18+URZ+0x31600], R13 ;  /* 0x0316000d120075a7 */ /* 0x000e22000800017f */
[----:B-1----:R-:W-:-:S05]  /*1010*/  VIADD R2, R2, 0xffffff80 ;  /* 0xffffff8002027836 */ /* 0x002fca0000000000 */
[----:B------:R-:W-:-:S04]  /*1020*/  SHF.R.S32.HI R3, RZ, 0x1f, R2 ;  /* 0x0000001fff037819 */ /* 0x000fc80000011402 */
[CC--:B------:R-:W-:Y:S02]  /*1030*/  LEA.HI R4, R3.reuse, R2.reuse, RZ, 0x7 ;  /* 0x0000000203047211 */ /* 0x0c0fe400078f38ff */
[CC--:B------:R-:W-:Y:S02]  /*1040*/  LEA.HI R6, R3.reuse, R2.reuse, RZ, 0x5 ;  /* 0x0000000203067211 */ /* 0x0c0fe400078f28ff */
[----:B------:R-:W-:Y:S02]  /*1050*/  SHF.R.S32.HI R0, RZ, 0x7, R4 ;  /* 0x00000007ff007819 */ /* 0x000fe40000011404 */
[----:B------:R-:W-:-:S03]  /*1060*/  LEA.HI R8, R3, R2, RZ, 0x4 ;  /* 0x0000000203087211 */ /* 0x000fc600078f20ff */
[----:B------:R1:W2:Y:S02]  /*1070*/  SHFL.IDX PT, R5, R0, RZ, 0x1f ;  /* 0x00001fff00057589 */ /* 0x0002a400000e0000 */
[----:B01----:R-:W-:Y:S05]  /*1080*/  @P0 BRA `(.L_x_122) ;  /* 0x0000000000080947 */ /* 0x003fea0003800000 */
[----:B------:R-:W0:Y:S02]  /*1090*/  SYNCS.PHASECHK.TRANS64.TRYWAIT P0, [R18+URZ+0x31600], R13 ;  /* 0x0316000d120075a7 */ /* 0x000e24000800017f */
[----:B0-----:R-:W-:Y:S05]  /*10a0*/  @!P0 BRA `(.L_x_123) ;  /* 0x000000d400cc8947 */ /* 0x001fea0003800000 */
.L_x_122:
[----:B------:R-:W-:Y:S01]  /*10b0*/  LOP3.LUT R3, R4, 0xffffff80, RZ, 0xc0, !PT ;  /* 0xffffff8004037812 */ /* 0x000fe200078ec0ff */
[----:B------:R-:W1:Y:S01]  /*10c0*/  S2UR UR4, SR_CTAID.Y ;  /* 0x00000000000479c3 */ /* 0x000e620000002600 */
[----:B0-----:R-:W-:Y:S01]  /*10d0*/  LOP3.LUT R13, R8, 0xffffff0, RZ, 0xc0, !PT ;  /* 0x0ffffff0080d7812 */ /* 0x001fe200078ec0ff */
[----:B------:R-:W-:Y:S01]  /*10e0*/  IMAD.MOV.U32 R16, RZ, RZ, RZ ;  /* 0x000000ffff107224 */ /* 0x000fe200078e00ff */
[--C-:B------:R-:W-:Y:S01]  /*10f0*/  SHF.R.S32.HI R4, RZ, 0x5, R6.reuse ;  /* 0x00000005ff047819 */ /* 0x100fe20000011406 */
[C---:B------:R-:W-:Y:S01]  /*1100*/  IMAD.IADD R9, R2.reuse, 0x1, -R3 ;  /* 0x0000000102097824 */ /* 0x040fe200078e0a03 */
[----:B------:R-:W-:Y:S01]  /*1110*/  SHF.R.S32.HI R11, RZ, 0x1f, R6 ;  /* 0x0000001fff0b7819 */ /* 0x000fe20000011406 */
[----:B------:R-:W-:Y:S01]  /*1120*/  IMAD.IADD R13, R2, 0x1, -R13 ;  /* 0x00000001020d7824 */ /* 0x000fe200078e0a0d */
[C---:B------:R-:W-:Y:S01]  /*1130*/  LEA.HI R3, R0.reuse, R0, RZ, 0x1 ;  /* 0x0000000000037211 */ /* 0x040fe200078f08ff */
[----:B------:R-:W0:Y:S01]  /*1140*/  LDC.64 R14, c[0x0][0x2d8] ;  /* 0x0000b600ff0e7b82 */ /* 0x000e220000000a00 */
[----:B------:R-:W-:Y:S01]  /*1150*/  LEA.HI R11, R11, R4, RZ, 0x2 ;  /* 0x000000040b0b7211 */ /* 0x000fe200078f10ff */
[C---:B------:R-:W-:Y:S01]  /*1160*/  IMAD R6, R0.reuse, 0x40, R13 ;  /* 0x0000004000067824 */ /* 0x040fe200078e020d */
[----:B--2---:R-:W-:Y:S01]  /*1170*/  LEA.HI R2, R5, R5, RZ, 0x1 ;  /* 0x0000000505027211 */ /* 0x004fe200078f08ff */
[----:B------:R-:W-:Y:S01]  /*1180*/  IMAD R8, R0, 0x800, R9 ;  /* 0x0000080000087824 */ /* 0x000fe200078e0209 */
[----:B------:R-:W-:Y:S01]  /*1190*/  LOP3.LUT R3, R3, 0xfffffffe, RZ, 0xc0, !PT ;  /* 0xfffffffe03037812 */ /* 0x000fe200078ec0ff */
[----:B------:R-:W-:Y:S01]  /*11a0*/  IMAD.MOV.U32 R228, RZ, RZ, RZ ;  /* 0x000000ffffe47224 */ /* 0x000fe200078e00ff */
[----:B------:R-:W-:Y:S01]  /*11b0*/  LOP3.LUT R11, R11, 0xfffffc, RZ, 0xc0, !PT ;  /* 0x00fffffc0b0b7812 */ /* 0x000fe200078ec0ff */
[----:B------:R-:W-:Y:S01]  /*11c0*/  IMAD.MOV.U32 R19, RZ, RZ, RZ ;  /* 0x000000ffff137224 */ /* 0x000fe200078e00ff */
[----:B------:R-:W-:Y:S01]  /*11d0*/  LOP3.LUT R2, R2, 0xfffffffe, RZ, 0xc0, !PT ;  /* 0xfffffffe02027812 */ /* 0x000fe200078ec0ff */
[----:B------:R-:W-:Y:S01]  /*11e0*/  IMAD.IADD R3, R0, 0x1, -R3 ;  /* 0x0000000100037824 */ /* 0x000fe200078e0a03 */
[----:B------:R-:W-:Y:S01]  /*11f0*/  SHF.R.S32.HI R0, RZ, 0x1f, R9 ;  /* 0x0000001fff007819 */ /* 0x000fe20000011409 */
[----:B------:R-:W-:Y:S01]  /*1200*/  IMAD.IADD R11, R4, 0x1, -R11 ;  /* 0x00000001040b7824 */ /* 0x000fe200078e0a0b */
[----:B------:R-:W-:Y:S01]  /*1210*/  SEL R231, R233, RZ, !P1 ;  /* 0x000000ffe9e77207 */ /* 0x000fe20004800000 */
[----:B------:R-:W-:Y:S01]  /*1220*/  IMAD.IADD R4, R5, 0x1, -R2 ;  /* 0x0000000105047824 */ /* 0x000fe200078e0a02 */
[----:B------:R-:W-:Y:S01]  /*1230*/  LOP3.LUT R229, R21, 0x1, RZ, 0xfc, !PT ;  /* 0x0000000115e57812 */ /* 0x000fe200078efcff */
[----:B------:R-:W-:Y:S01]  /*1240*/  IMAD.SHL.U32 R2, R8, 0x4, RZ ;  /* 0x0000000408027824 */ /* 0x000fe200078e00ff */
[----:B-1----:R-:W-:Y:S01]  /*1250*/  USHF.R.S32.HI UR5, URZ, 0x1f, UR4 ;  /* 0x0000001f3f057899 */ /* 0x002fe20008011404 */
[----:B------:R-:W-:Y:S01]  /*1260*/  IMAD R13, R3, -0x8, R10 ;  /* 0xfffffff8030d7824 */ /* 0x000fe200078e020a */
[----:B------:R-:W-:Y:S01]  /*1270*/  LEA.HI R3, R0, R9, RZ, 0x2 ;  /* 0x0000000900037211 */ /* 0x000fe200078f10ff */
[----:B------:R-:W-:Y:S01]  /*1280*/  IMAD R11, R11, 0x10, R6 ;  /* 0x000000100b0b7824 */ /* 0x000fe200078e0206 */
[----:B------:R-:W-:-:S02]  /*1290*/  SHF.R.S32.HI R10, RZ, 0x1f, R2 ;  /* 0x0000001fff0a7819 */ /* 0x000fc40000011402 */
[----:B------:R-:W-:Y:S02]  /*12a0*/  CS2R R134, SRZ ;  /* 0x0000000000867805 */ /* 0x000fe4000001ff00 */
[--C-:B------:R-:W-:Y:S02]  /*12b0*/  SHF.R.S32.HI R5, RZ, 0x2, R3.reuse ;  /* 0x00000002ff057819 */ /* 0x100fe40000011403 */
[----:B------:R-:W-:Y:S02]  /*12c0*/  CS2R R132, SRZ ;  /* 0x0000000000847805 */ /* 0x000fe4000001ff00 */
[----:B------:R-:W-:Y:S02]  /*12d0*/  SHF.R.S32.HI R6, RZ, 0x1f, R3 ;  /* 0x0000001fff067819 */ /* 0x000fe40000011403 */
[----:B------:R-:W-:Y:S02]  /*12e0*/  CS2R R130, SRZ ;  /* 0x0000000000827805 */ /* 0x000fe4000001ff00 */
[----:B------:R-:W-:-:S02]  /*12f0*/  IADD3 R2, P0, R2, R7, RZ ;  /* 0x0000000702027210 */ /* 0x000fc40007f1e0ff */
[----:B------:R-:W-:Y:S02]  /*1300*/  CS2R R128, SRZ ;  /* 0x0000000000807805 */ /* 0x000fe4000001ff00 */
[----:B------:R-:W-:Y:S02]  /*1310*/  LOP3.LUT R8, R3, 0xfffffffc, RZ, 0xc0, !PT ;  /* 0xfffffffc03087812 */ /* 0x000fe400078ec0ff */
[----:B------:R-:W-:Y:S02]  /*1320*/  CS2R R126, SRZ ;  /* 0x00000000007e7805 */ /* 0x000fe4000001ff00 */
[----:B------:R-:W-:Y:S02]  /*1330*/  LEA.HI R6, R6, R5, RZ, 0x3 ;  /* 0x0000000506067211 */ /* 0x000fe400078f18ff */
[----:B------:R-:W-:Y:S02]  /*1340*/  CS2R R124, SRZ ;  /* 0x00000000007c7805 */ /* 0x000fe4000001ff00 */
[----:B------:R-:W-:Y:S01]  /*1350*/  LEA.HI.X.SX32 R3, R7, R10, 0x1, P0 ;  /* 0x0000000a07037211 */ /* 0x000fe200000f0eff */
[----:B0-----:R-:W-:Y:S01]  /*1360*/  IMAD R10, R14, UR5, RZ ;  /* 0x000000050e0a7c24 */ /* 0x001fe2000f8e02ff */
[----:B------:R-:W-:Y:S01]  /*1370*/  SHF.R.S32.HI R7, RZ, 0x1f, R233 ;  /* 0x0000001fff077819 */ /* 0x000fe200000114e9 */
[----:B------:R-:W-:Y:S01]  /*1380*/  IMAD.IADD R8, R9, 0x1, -R8 ;  /* 0x0000000109087824 */ /* 0x000fe200078e0a08 */
[----:B------:R-:W-:Y:S01]  /*1390*/  LEA.HI R0, R0, R9, RZ, 0x5 ;  /* 0x0000000900007211 */ /* 0x000fe200078f28ff */
[----:B------:R-:W-:Y:S01]  /*13a0*/  IMAD.WIDE.U32 R2, R14, UR4, R2 ;  /* 0x000000040e027c25 */ /* 0x000fe2000f8e0002 */
[----:B------:R-:W-:-:S02]  /*13b0*/  LOP3.LUT R6, R6, 0xfffffff8, RZ, 0xc0, !PT ;  /* 0xfffffff806067812 */ /* 0x000fc400078ec0ff */
[----:B------:R-:W-:Y:S02]  /*13c0*/  CS2R R122, SRZ ;  /* 0x00000000007a7805 */ /* 0x000fe4000001ff00 */
[----:B------:R-:W-:Y:S01]  /*13d0*/  SEL R7, R7, RZ, !P1 ;  /* 0x000000ff07077207 */ /* 0x000fe20004800000 */
[----:B------:R-:W-:Y:S01]  /*13e0*/  IMAD R9, R15, UR4, R10 ;  /* 0x000000040f097c24 */ /* 0x000fe2000f8e020a */
[----:B------:R-:W-:Y:S01]  /*13f0*/  SHF.R.S32.HI R232, RZ, 0x5, R0 ;  /* 0x00000005ffe87819 */ /* 0x000fe20000011400 */
[----:B------:R-:W-:Y:S01]  /*1400*/  IMAD.IADD R5, R5, 0x1, -R6 ;  /* 0x0000000105057824 */ /* 0x000fe200078e0a06 */
[----:B------:R-:W-:Y:S01]  /*1410*/  ULDC.64 UR4, c[0x0][0x2e0] ;  /* 0x0000b80000047ab9 */ /* 0x000fe20000000a00 */
[----:B------:R-:W-:Y:S01]  /*1420*/  IMAD.IADD R3, R3, 0x1, R9 ;  /* 0x0000000103037824 */ /* 0x000fe200078e0209 */
[----:B------:R-:W-:Y:S01]  /*1430*/  CS2R R120, SRZ ;  /* 0x0000000000787805 */ /* 0x000fe2000001ff00 */
[----:B------:R-:W-:Y:S01]  /*1440*/  IMAD R6, R7, UR4, RZ ;  /* 0x0000000407067c24 */ /* 0x000fe2000f8e02ff */
[----:B------:R-:W-:Y:S01]  /*1450*/  CS2R R118, SRZ ;  /* 0x0000000000767805 */ /* 0x000fe2000001ff00 */
[----:B------:R-:W-:Y:S01]  /*1460*/  IMAD R232, R232, 0x10, R5 ;  /* 0x00000010e8e87824 */ /* 0x000fe200078e0205 */
[----:B------:R-:W-:Y:S01]  /*1470*/  CS2R R116, SRZ ;  /* 0x0000000000747805 */ /* 0x000fe2000001ff00 */
[----:B------:R-:W-:Y:S01]  /*1480*/  IMAD.SHL.U32 R5, R11, 0x8, RZ ;  /* 0x000000080b057824 */ /* 0x000fe200078e00ff */
[----:B------:R-:W-:Y:S01]  /*1490*/  CS2R R114, SRZ ;  /* 0x0000000000727805 */ /* 0x000fe2000001ff00 */
[C---:B------:R-:W-:Y:S01]  /*14a0*/  IMAD R7, R231.reuse, UR5, R6 ;  /* 0x00000005e7077c24 */ /* 0x040fe2000f8e0206 */
[----:B------:R-:W-:Y:S01]  /*14b0*/  CS2R R112, SRZ ;  /* 0x0000000000707805 */ /* 0x000fe2000001ff00 */
[----:B------:R-:W-:Y:S01]  /*14c0*/  IMAD.WIDE.U32 R230, R231, UR4, R2 ;  /* 0x00000004e7e67c25 */ /* 0x000fe2000f8e0002 */
[----:B------:R-:W-:Y:S01]  /*14d0*/  ULDC.64 UR4, c[0x0][0x2c0] ;  /* 0x0000b00000047ab9 */ /* 0x000fe20000000a00 */
[----:B------:R-:W-:-:S02]  /*14e0*/  CS2R R110, SRZ ;  /* 0x00000000006e7805 */ /* 0x000fc4000001ff00 */
[----:B------:R-:W-:Y:S01]  /*14f0*/  CS2R R108, SRZ ;  /* 0x00000000006c7805 */ /* 0x000fe2000001ff00 */
[----:B------:R-:W-:Y:S01]  /*1500*/  IMAD R2, R5, 0x2, R18 ;  /* 0x0000000205027824 */ /* 0x000fe200078e0212 */
[----:B------:R-:W-:Y:S01]  /*1510*/  CS2R R106, SRZ ;  /* 0x00000000006a7805 */ /* 0x000fe2000001ff00 */
[----:B------:R-:W-:Y:S01]  /*1520*/  IMAD.U32 R5, RZ, RZ, UR4 ;  /* 0x00000004ff057e24 */ /* 0x000fe2000f8e00ff */
[----:B------:R-:W-:Y:S01]  /*1530*/  CS2R R104, SRZ ;  /* 0x0000000000687805 */ /* 0x000fe2000001ff00 */
[----:B------:R-:W-:Y:S01]  /*1540*/  IMAD R0, R8, -0x2, R13 ;  /* 0xfffffffe08007824 */ /* 0x000fe200078e020d */
[----:B------:R-:W-:Y:S01]  /*1550*/  CS2R R102, SRZ ;  /* 0x0000000000667805 */ /* 0x000fe2000001ff00 */
[----:B------:R-:W-:Y:S01]  /*1560*/  IMAD.MOV.U32 R3, RZ, RZ, RZ ;  /* 0x000000ffff037224 */ /* 0x000fe200078e00ff */
[----:B------:R0:W-:Y:S01]  /*1570*/  STL [R1], R5 ;  /* 0x0000000501007387 */ /* 0x0001e20000100800 */
        /* <DEDUP_REMOVED lines=63> */
[----:B------:R-:W-:Y:S01]  /*1970*/  SHF.R.S32.HI R235, RZ, 0x6, R235 ;  /* 0x00000006ffeb7819 */ /* 0x000fe200000114eb */
[----:B------:R-:W-:Y:S01]  /*1980*/  IMAD.IADD R234, R231, 0x1, R7 ;  /* 0x00000001e7ea7824 */ /* 0x000fe200078e0207 */
[----:B------:R-:W-:Y:S01]  /*1990*/  ULDC UR60, c[0x0][0x744] ;  /* 0x0001d100003c7ab9 */ /* 0x000fe20000000800 */
[----:B0-----:R-:W-:-:S07]  /*19a0*/  IMAD.U32 R236, RZ, RZ, UR5 ;  /* 0x00000005ffec7e24 */ /* 0x001fce000f8e00ff */
.L_x_134:
[----:B------:R-:W-:-:S13]  /*19b0*/  ISETP.NE.AND P0, PT, R229, 0x3, PT ;  /* 0x00000003e500780c */ /* 0x000fda0003f05270 */
[----:B0-----:R-:W-:Y:S05]  /*19c0*/  @!P0 BRA `(.L_x_124) ;  /* 0x0000000000048947 */ /* 0x001fea0003800000 */
[----:B------:R-:W-:Y:S01]  /*19d0*/  BPT.TRAP 0x1 ;  /* 0x000000040000795c */ /* 0x000fe20000300000 */
.L_x_124:
[----:B------:R-:W-:Y:S01]  /*19e0*/  IMAD R17, R3, 0x8, R18 ;  /* 0x0000000803117824 */ /* 0x000fe200078e0212 */
[----:B------:R-:W-:-:S04]  /*19f0*/  SHF.L.U32 R8, R228, 0x1f, RZ ;  /* 0x0000001fe4087819 */ /* 0x000fc800000006ff */
[----:B------:R0:W1:Y:S01]  /*1a00*/  SYNCS.PHASECHK.TRANS64.TRYWAIT P1, [R17+URZ+0x31610], R8 ;  /* 0x03161008110075a7 */ /* 0x000062000802017f */
[----:B------:R-:W-:Y:S05]  /*1a10*/  @!P0 BRA `(.L_x_125) ;  /* 0x0000000000048947 */ /* 0x000fea0003800000 */
[----:B------:R-:W-:Y:S01]  /*1a20*/  BPT.TRAP 0x1 ;  /* 0x000000040000795c */ /* 0x000fe20000300000 */
.L_x_125:
[----:B------:R-:W-:Y:S02]  /*1a30*/  VIADD R6, R18, 0x14100 ;  /* 0x0001410012067836 */ /* 0x000fe40000000000 */
[----:B------:R-:W-:-:S03]  /*1a40*/  IMAD R5, R4, 0x400, R18 ;  /* 0x0000040004057824 */ /* 0x000fc600078e0212 */
[----:B------:R-:W-:Y:S02]  /*1a50*/  SHF.R.U32.HI R6, RZ, 0x4, R6 ;  /* 0x00000004ff067819 */ /* 0x000fe40000011606 */
[----:B------:R-:W-:Y:S02]  /*1a60*/  SHF.R.U32.HI R7, RZ, 0x4, R5 ;  /* 0x00000004ff077819 */ /* 0x000fe40000011605 */
[----:B------:R-:W-:Y:S02]  /*1a70*/  LOP3.LUT R6, R6, 0x3fff, RZ, 0xc0, !PT ;  /* 0x00003fff06067812 */ /* 0x000fe400078ec0ff */
[----:B------:R-:W-:Y:S02]  /*1a80*/  LOP3.LUT R7, R7, 0x3fff, RZ, 0xc0, !PT ;  /* 0x00003fff07077812 */ /* 0x000fe400078ec0ff */
[----:B------:R-:W-:Y:S02]  /*1a90*/  LOP3.LUT R10, R6, 0x10000, RZ, 0xfc, !PT ;  /* 0x00010000060a7812 */ /* 0x000fe400078efcff */
[----:B------:R-:W-:Y:S01]  /*1aa0*/  LOP3.LUT R6, R7, 0x10000, RZ, 0xfc, !PT ;  /* 0x0001000007067812 */ /* 0x000fe200078efcff */
[----:B-1----:R-:W-:Y:S06]  /*1ab0*/  @P1 BRA `(.L_x_126) ;  /* 0x0000000000081947 */ /* 0x002fec0003800000 */
[----:B------:R-:W1:Y:S02]  /*1ac0*/  SYNCS.PHASECHK.TRANS64.TRYWAIT P1, [R17+URZ+0x31610], R8 ;  /* 0x03161008110075a7 */ /* 0x000e64000802017f */
[----:B-1----:R-:W-:Y:S05]  /*1ad0*/  @!P1 BRA `(.L_x_127) ;  /* 0x000000cc00549947 */ /* 0x002fea0003800000 */
.L_x_126:
[----:B------:R-:W-:Y:S01]  /*1ae0*/  IMAD R7, R3, 0x800, R10 ;  /* 0x0000080003077824 */ /* 0x000fe200078e020a */
[C---:B------:R-:W-:Y:S01]  /*1af0*/  R2UR UR6, R6.reuse ;  /* 0x00000000060672ca */ /* 0x040fe200000e0000 */
[C---:B01----:R-:W-:Y:S01]  /*1b00*/  VIADD R8, R6.reuse, 0x80 ;  /* 0x0000008006087836 */ /* 0x043fe20000000000 */
        /* <DEDUP_REMOVED lines=407> */
[----:B------:R-:W-:Y:S01]  /*3480*/  VIADD R8, R6, 0x806 ;  /* 0x0000080606087836 */ /* 0x000fe20000000000 */
[----:B------:R-:W-:Y:S01]  /*3490*/  UMOV UR7, 0x40000000 ;  /* 0x4000000000077882 */ /* 0x000fe20000000000 */
[----:B------:R-:W-:Y:S01]  /*34a0*/  UMOV UR5, 0x40000040 ;  /* 0x4000004000057882 */ /* 0x000fe20000000000 */
[----:B------:R-:W-:Y:S01]  /*34b0*/  R2UR UR9, R7 ;  /* 0x00000000070972ca */ /* 0x000fe200000e0000 */
[----:B------:R-:W-:Y:S01]  /*34c0*/  IMAD R7, R3, 0x40, R232 ;  /* 0x0000004003077824 */ /* 0x000fe200078e02e8 */
[----:B------:R-:W-:Y:S01]  /*34d0*/  R2UR UR8, R8 ;  /* 0x00000000080872ca */ /* 0x000fe200000e0000 */
[----:B------:R-:W-:-:S02]  /*34e0*/  VIADD R8, R6, 0x906 ;  /* 0x0000090606087836 */ /* 0x000fc40000000000 */
[----:B------:R-:W-:Y:S02]  /*34f0*/  IMAD R7, R7, 0x4, R18 ;  /* 0x0000000407077824 */ /* 0x000fe400078e0212 */
[----:B------:R-:W-:Y:S01]  /*3500*/  VIADD R6, R6, 0x986 ;  /* 0x0000098606067836 */ /* 0x000fe20000000000 */
[----:B------:R-:W-:Y:S02]  /*3510*/  R2UR UR10, R8 ;  /* 0x00000000080a72ca */ /* 0x000fe400000e0000 */
[----:B------:R0:W1:Y:S02]  /*3520*/  LDS R14, [R7+0x2c100] ;  /* 0x02c10000070e7984 */ /* 0x0000640000000800 */
[----:B------:R-:W-:Y:S02]  /*3530*/  R2UR UR11, R6 ;  /* 0x00000000060b72ca */ /* 0x000fe400000e0000 */
[----:B------:R0:W2:Y:S01]  /*3540*/  LDS R20, [R7+0x2c120] ;  /* 0x02c1200007147984 */ /* 0x0000a20000000800 */
        /* <DEDUP_REMOVED lines=12> */
[----:B------:R-:W-:Y:S01]  /*3610*/  HGMMA.64x8x16.F32.BF16 R40, gdesc[UR4], R40, gsb0 ;  /* 0x00000000042879f0 */ /* 0x000fe20008001828 */
[----:B0-----:R-:W-:Y:S05]  /*3620*/  @!P0 BRA `(.L_x_128) ;  /* 0x0000000000048947 */ /* 0x001fea0003800000 */
[----:B------:R-:W-:Y:S01]  /*3630*/  BPT.TRAP 0x1 ;  /* 0x000000040000795c */ /* 0x000fe20000300000 */
.L_x_128:
[----:B------:R-:W-:-:S04]  /*3640*/  SHF.L.U32 R9, R19, 0x1f, RZ ;  /* 0x0000001f13097819 */ /* 0x000fc800000006ff */
[----:B------:R0:W3:Y:S01]  /*3650*/  SYNCS.PHASECHK.TRANS64.TRYWAIT P1, [R18+URZ+0x31630], R9 ;  /* 0x03163009120075a7 */ /* 0x0000e2000802017f */
[----:B------:R-:W-:Y:S05]  /*3660*/  @!P0 BRA `(.L_x_129) ;  /* 0x0000000000048947 */ /* 0x000fea0003800000 */
[----:B------:R-:W-:Y:S01]  /*3670*/  BPT.TRAP 0x1 ;  /* 0x000000040000795c */ /* 0x000fe20000300000 */
.L_x_129:
        /* <DEDUP_REMOVED lines=8> */
[----:B---3--:R-:W-:Y:S06]  /*3700*/  @P1 BRA `(.L_x_130) ;  /* 0x0000000000081947 */ /* 0x008fec0003800000 */
[----:B------:R-:W3:Y:S02]  /*3710*/  SYNCS.PHASECHK.TRANS64.TRYWAIT P1, [R18+URZ+0x31630], R9 ;  /* 0x03163009120075a7 */ /* 0x000ee4000802017f */
[----:B---3--:R-:W-:Y:S05]  /*3720*/  @!P1 BRA `(.L_x_131) ;  /* 0x000000b000549947 */ /* 0x008fea0003800000 */
.L_x_130:
[C---:B------:R-:W-:Y:S01]  /*3730*/  VIADD R8, R6.reuse, 0x80 ;  /* 0x0000008006087836 */ /* 0x040fe20000000000 */
[----:B------:R-:W-:Y:S01]  /*3740*/  R2UR UR4, R7 ;  /* 0x00000000070472ca */ /* 0x000fe200000e0000 */
[C---:B0--3--:R-:W-:Y:S01]  /*3750*/  VIADD R9, R6.reuse, 0x100 ;  /* 0x0000010006097836 */ /* 0x049fe20000000000 */
[----:B------:R-:W-:Y:S01]  /*3760*/  R2UR UR6, R6 ;  /* 0x00000000060672ca */ /* 0x000fe200000e0000 */
[----:B------:R-:W3:Y:S01]  /*3770*/  LDL R224, [R1] ;  /* 0x0000000001e07983 */ /* 0x000ee20000100800 */
[----:B------:R-:W-:Y:S01]  /*3780*/  R2UR UR8, R8 ;  /* 0x00000000080872ca */ /* 0x000fe200000e0000 */
[C---:B------:R-:W-:Y:S01]  /*3790*/  VIADD R8, R6.reuse, 0x180 ;  /* 0x0000018006087836 */ /* 0x040fe20000000000 */
[----:B------:R-:W-:Y:S01]  /*37a0*/  R2UR UR9, R9 ;  /* 0x00000000090972ca */ /* 0x000fe200000e0000 */
[----:B------:R-:W-:Y:S01]  /*37b0*/  VIADD R9, R6, 0x200 ;  /* 0x0000020006097836 */ /* 0x000fe20000000000 */
[----:B------:R-:W-:Y:S01]  /*37c0*/  WARPGROUP.ARRIVE ;  /* 0x00000000000079c5 */ /* 0x000fe20000000000 */
[----:B------:R-:W-:Y:S01]  /*37d0*/  UMOV UR5, 0x40000040 ;  /* 0x4000004000057882 */ /* 0x000fe20000000000 */
[----:B------:R-:W-:Y:S01]  /*37e0*/  R2UR UR10, R8 ;  /* 0x00000000080a72ca */ /* 0x000fe200000e0000 */
[----:B------:R-:W-:Y:S01]  /*37f0*/  UMOV UR7, 0x40000000 ;  /* 0x4000000000077882 */ /* 0x000fe20000000000 */
[----:B------:R-:W-:Y:S01]  /*3800*/  R2UR UR11, R9 ;  /* 0x00000000090b72ca */ /* 0x000fe200000e0000 */
[----:B------:R-:W-:Y:S01]  /*3810*/  VIADD R8, R6, 0x2 ;  /* 0x0000000206087836 */ /* 0x000fe20000000000 */
[C---:B------:R-:W-:Y:S01]  /*3820*/  ISETP.GT.AND P5, PT, R0.reuse, RZ, PT ;  /* 0x000000ff0000720c */ /* 0x040fe20003fa4270 */
[----:B------:R-:W-:Y:S01]  /*3830*/  HGMMA.64x8x16.F32.BF16 R44, gdesc[UR4], RZ, !UPT ;  /* 0x00000000042c79f0 */ /* 0x000fe2000c7018ff */
[----:B------:R-:W-:Y:S01]  /*3840*/  UMOV UR7, 0x40000000 ;  /* 0x4000000000077882 */ /* 0x000fe20000000000 */
[----:B------:R-:W-:Y:S01]  /*3850*/  UMOV UR6, UR8 ;  /* 0x0000000800067c82 */ /* 0x000fe20008000000 */
[C---:B------:R-:W-:Y:S01]  /*3860*/  ISETP.GT.AND P2, PT, R0.reuse, 0x11, PT ;  /* 0x000000110000780c */ /* 0x040fe20003f44270 */
[----:B------:R-:W-:Y:S01]  /*3870*/  HGMMA.64x8x16.F32.BF16 R48, gdesc[UR4], RZ, !UPT ;  /* 0x00000000043079f0 */ /* 0x000fe2000c7018ff */
[----:B------:R-:W-:Y:S01]  /*3880*/  UMOV UR6, UR9 ;  /* 0x0000000900067c82 */ /* 0x000fe20008000000 */
[----:B------:R-:W-:Y:S01]  /*3890*/  UMOV UR7, 0x40000000 ;  /* 0x4000000000077882 */ /* 0x000fe20000000000 */
        /* <DEDUP_REMOVED lines=11> */
[C---:B------:R-:W-:Y:S01]  /*3950*/  VIADD R8, R7.reuse, 0x2 ;  /* 0x0000000207087836 */ /* 0x040fe20000000000 */
[----:B------:R-:W-:Y:S01]  /*3960*/  UMOV UR7, 0x40000000 ;  /* 0x4000000000077882 */ /* 0x000fe20000000000 */
[----:B------:R-:W-:Y:S01]  /*3970*/  UMOV UR5, 0x40000040 ;  /* 0x4000004000057882 */ /* 0x000fe20000000000 */
[----:B------:R-:W-:Y:S01]  /*3980*/  ISETP.GT.AND P4, PT, R0, 0x21, PT ;  /* 0x000000210000780c */ /* 0x000fe20003f84270 */
[----:B------:R-:W-:Y:S01]  /*3990*/  UMOV UR57, 0x40000040 ;  /* 0x4000004000397882 */ /* 0x000fe20000000000 */
[----:B------:R-:W-:Y:S01]  /*39a0*/  R2UR UR4, R8 ;  /* 0x00000000080472ca */ /* 0x000fe200000e0000 */
[----:B------:R-:W-:Y:S01]  /*39b0*/  VIADD R8, R6, 0x82 ;  /* 0x0000008206087836 */ /* 0x000fe20000000000 */
[----:B------:R-:W-:Y:S01]  /*39c0*/  UMOV UR59, 0x40 ;  /* 0x00000040003b7882 */ /* 0x000fe20000000000 */
[----:B------:R-:W-:Y:S01]  /*39d0*/  UMOV UR13, UR57 ;  /* 0x00000039000d7c82 */ /* 0x000fe20008000000 */
[----:B------:R-:W-:Y:S01]  /*39e0*/  UMOV UR15, 0x40 ;  /* 0x00000040000f7882 */ /* 0x000fe20000000000 */
[----:B------:R-:W-:Y:S01]  /*39f0*/  UMOV UR17, UR57 ;  /* 0x0000003900117c82 */ /* 0x000fe20008000000 */
[----:B------:R-:W-:Y:S01]  /*3a00*/  R2UR UR8, R8 ;  /* 0x00000000080872ca */ /* 0x000fe200000e0000 */
[----:B------:R-:W-:Y:S01]  /*3a10*/  VIADD R8, R6, 0x102 ;  /* 0x0000010206087836 */ /* 0x000fe20000000000 */
[----:B------:R-:W-:Y:S01]  /*3a20*/  UMOV UR19, 0x40 ;  /* 0x0000004000137882 */ /* 0x000fe20000000000 */
[----:B------:R-:W-:Y:S01]  /*3a30*/  UMOV UR49, 0x40000040 ;  /* 0x4000004000317882 */ /* 0x000fe20000000000 */
[----:B------:R-:W-:Y:S01]  /*3a40*/  UMOV UR51, 0x40 ;  /* 0x0000004000337882 */ /* 0x000fe20000000000 */
[----:B------:R-:W-:Y:S01]  /*3a50*/  UMOV UR53, UR49 ;  /* 0x0000003100357c82 */ /* 0x000fe20008000000 */
[----:B------:R-:W-:Y:S01]  /*3a60*/  R2UR UR9, R8 ;  /* 0x00000000080972ca */ /* 0x000fe200000e0000 */
[----:B------:R-:W-:Y:S01]  /*3a70*/  VIADD R8, R6, 0x182 ;  /* 0x0000018206087836 */ /* 0x000fe20000000000 */
[----:B------:R-:W-:Y:S01]  /*3a80*/  UMOV UR55, 0x40 ;  /* 0x0000004000377882 */ /* 0x000fe20000000000 */
[----:B------:R-:W-:Y:S01]  /*3a90*/  UMOV UR45, UR49 ;  /* 0x00000031002d7c82 */ /* 0x000fe20008000000 */
[----:B------:R-:W-:Y:S01]  /*3aa0*/  UMOV UR47, 0x40 ;  /* 0x00000040002f7882 */ /* 0x000fe20000000000 */
        /* <DEDUP_REMOVED lines=8> */
[----:B------:R-:W-:Y:S01]  /*3b30*/  HGMMA.64x8x16.F32.BF16 R44, gdesc[UR4], R44 ;  /* 0x00000000042c79f0 */ /* 0x000fe2000870182c */
[----:B------:R-:W-:Y:S01]  /*3b40*/  UMOV UR6, UR8 ;  /* 0x0000000800067c82 */ /* 0x000fe20008000000 */
[----:B------:R-:W-:Y:S01]  /*3b50*/  UMOV UR7, 0x40000000 ;  /* 0x4000000000077882 */ /* 0x000fe20000000000 */
[----:B------:R-:W-:Y:S01]  /*3b60*/  VIADD R8, R6, 0x4 ;  /* 0x0000000406087836 */ /* 0x000fe20000000000 */
        /* <DEDUP_REMOVED lines=15> */
[----:B------:R-:W-:Y:S01]  /*3c60*/  UMOV UR7, 0x40000000 ;  /* 0x4000000000077882 */ /* 0x000fe20000000000 */
[----:B------:R-:W-:Y:S01]  /*3c70*/  UMOV UR5, 0x40000040 ;  /* 0x4000004000057882 */ /* 0x000fe20000000000 */
[----:B------:R-:W-:Y:S01]  /*3c80*/  UMOV UR25, UR29 ;  /* 0x0000001d00197c82 */ /* 0x000fe20008000000 */
[----:B------:R-:W-:Y:S01]  /*3c90*/  UMOV UR27, 0x40 ;  /* 0x00000040001b7882 */ /* 0x000fe20000000000 */
[----:B------:R-:W-:Y:S01]  /*3ca0*/  R2UR UR4, R8 ;  /* 0x00000000080472ca */ /* 0x000fe200000e0000 */
[----:B------:R-:W-:Y:S01]  /*3cb0*/  VIADD R8, R6, 0x84 ;  /* 0x0000008406087836 */ /* 0x000fe20000000000 */
[----:B------:R-:W-:-:S04]  /*3cc0*/  UMOV UR23, 0x40 ;  /* 0x0000004000177882 */ /* 0x000fc80000000000 */
[----:B------:R-:W-:Y:S01]  /*3cd0*/  R2UR UR8, R8 ;  /* 0x00000000080872ca */ /* 0x000fe200000e0000 */
[----:B------:R-:W-:-:S05]  /*3ce0*/  VIADD R8, R6, 0x104 ;  /* 0x0000010406087836 */ /* 0x000fca0000000000 */
[----:B------:R-:W-:Y:S01]  /*3cf0*/  R2UR UR9, R8 ;  /* 0x00000000080972ca */ /* 0x000fe200000e0000 */
[----:B------:R-:W-:-:S05]  /*3d00*/  VIADD R8, R6, 0x184 ;  /* 0x0000018406087836 */ /* 0x000fca0000000000 */
[----:B------:R-:W-:Y:S01]  /*3d10*/  R2UR UR10, R8 ;  /* 0x00000000080a72ca */ /* 0x000fe200000e0000 */
[----:B------:R-:W-:-:S05]  /*3d20*/  VIADD R8, R6, 0x204 ;  /* 0x0000020406087836 */ /* 0x000fca0000000000 */
[----:B------:R-:W-:Y:S01]  /*3d30*/  R2UR UR11, R8 ;  /* 0x00000000080b72ca */ /* 0x000fe200000e0000 */
[----:B------:R-:W-:Y:S01]  /*3d40*/  HGMMA.64x8x16.F32.BF16 R44, gdesc[UR4], R44 ;  /* 0x00000000042c79f0 */ /* 0x000fe2000870182c */
[----:B------:R-:W-:Y:S01]  /*3d50*/  UMOV UR6, UR8 ;  /* 0x0000000800067c82 */ /* 0x000fe20008000000 */
[----:B------:R-:W-:Y:S01]  /*3d60*/  UMOV UR7, 0x40000000 ;  /* 0x4000000000077882 */ /* 0x000fe20000000000 */
        /* <DEDUP_REMOVED lines=13> */
[----:B------:R-:W-:Y:S01]  /*3e40*/  UMOV UR7, 0x40000000 ;  /* 0x4000000000077882 */ /* 0x000fe20000000000 */
[----:B------:R-:W-:-:S03]  /*3e50*/  UMOV UR5, 0x40000040 ;  /* 0x4000004000057882 */ /* 0x000fc60000000000 */
        /* <DEDUP_REMOVED lines=294> */
[C---:B------:R-:W-:Y:S01]  /*50c0*/  VIADD R8, R7.reuse, 0x604 ;  /* 0x0000060407087836 */ /* 0x040fe20000000000 */
[----:B------:R-:W-:Y:S01]  /*50d0*/  UMOV UR7, 0x40000000 ;  /* 0x4000000000077882 */ /* 0x000fe20000000000 */
[----:B------:R-:W-:Y:S01]  /*50e0*/  UMOV UR5, 0x40000040 ;  /* 0x4000004000057882 */ /* 0x000fe20000000000 */
[----:B------:R-:W-:Y:S02]  /*50f0*/  VIADD R7, R7, 0x606 ;  /* 0x0000060607077836 */ /* 0x000fe40000000000 */
        /* <DEDUP_REMOVED lines=31> */
[C---:B------:R-:W-:Y:S02]  /*52f0*/  VIADD R7, R6.reuse, 0x906 ;  /* 0x0000090606077836 */ /* 0x040fe40000000000 */
[----:B------:R-:W-:-:S03]  /*5300*/  VIADD R6, R6, 0x986 ;  /* 0x0000098606067836 */ /* 0x000fc60000000000 */
[----:B------:R-:W-:Y:S02]  /*5310*/  R2UR UR10, R7 ;  /* 0x00000000070a72ca */ /* 0x000fe400000e0000 */
[----:B------:R-:W-:Y:S01]  /*5320*/  R2UR UR11, R6 ;  /* 0x00000000060b72ca */ /* 0x000fe200000e0000 */
[----:B------:R-:W-:Y:S01]  /*5330*/  HGMMA.64x8x16.F32.BF16 R44, gdesc[UR4], R44 ;  /* 0x00000000042c79f0 */ /* 0x000fe2000870182c */
[----:B------:R-:W-:Y:S01]  /*5340*/  UMOV UR6, UR8 ;  /* 0x0000000800067c82 */ /* 0x000fe20008000000 */
[----:B------:R-:W-:Y:S02]  /*5350*/  UMOV UR7, 0x40000000 ;  /* 0x4000000000077882 */ /* 0x000fe40000000000 */
[----:B------:R-:W-:Y:S01]  /*5360*/  HGMMA.64x8x16.F32.BF16 R48, gdesc[UR4], R48 ;  /* 0x00000000043079f0 */ /* 0x000fe20008701830 */
[----:B------:R-:W-:Y:S01]  /*5370*/  UMOV UR6, UR9 ;  /* 0x0000000900067c82 */ /* 0x000fe20008000000 */
[----:B------:R-:W-:Y:S01]  /*5380*/  UMOV UR7, 0x40000000 ;  /* 0x4000000000077882 */ /* 0x000fe20000000000 */
[----:B------:R-:W-:Y:S01]  /*5390*/  UMOV UR9, UR57 ;  /* 0x0000003900097c82 */ /* 0x000fe20008000000 */
[----:B------:R-:W-:Y:S02]  /*53a0*/  HGMMA.64x8x16.F32.BF16 R52, gdesc[UR4], R52 ;  /* 0x00000000043479f0 */ /* 0x000fe40008701834 */
[----:B------:R-:W-:Y:S01]  /*53b0*/  UMOV UR6, UR10 ;  /* 0x0000000a00067c82 */ /* 0x000fe20008000000 */
[----:B------:R-:W-:-:S02]  /*53c0*/  UMOV UR7, 0x40000000 ;  /* 0x4000000000077882 */ /* 0x000fc40000000000 */
[----:B------:R-:W-:Y:S01]  /*53d0*/  HGMMA.64x8x16.F32.BF16 R216, gdesc[UR4], R216 ;  /* 0x0000000004d879f0 */ /* 0x000fe200087018d8 */
[----:B------:R-:W-:Y:S01]  /*53e0*/  UMOV UR6, UR11 ;  /* 0x0000000b00067c82 */ /* 0x000fe20008000000 */
[----:B------:R-:W-:Y:S01]  /*53f0*/  UMOV UR7, 0x40000000 ;  /* 0x4000000000077882 */ /* 0x000fe20000000000 */
[----:B------:R-:W-:Y:S01]  /*5400*/  UMOV UR11, 0x40 ;  /* 0x00000040000b7882 */ /* 0x000fe20000000000 */
[----:B------:R-:W-:Y:S03]  /*5410*/  HGMMA.64x8x16.F32.BF16 R220, gdesc[UR4], R220, gsb0 ;  /* 0x0000000004dc79f0 */ /* 0x000fe600080018dc */
[----:B------:R-:W-:Y:S02]  /*5420*/  WARPGROUP.DEPBAR.LE gsb0, 0x1 ;  /* 0x00008000000079c5 */ /* 0x000fe40000010100 */
[----:B------:R-:W-:Y:S02]  /*5430*/  FSEL R29, R29, -INF , P2 ;  /* 0xff8000001d1d7808 */ /* 0x000fe40001000000 */
[----:B------:R-:W-:Y:S01]  /*5440*/  FSEL R21, R26, -INF , P5 ;  /* 0xff8000001a157808 */ /* 0x000fe20002800000 */
[----:B------:R-:W-:Y:S01]  /*5450*/  IMAD R26, R232, 0x4, R18 ;  /* 0x00000004e81a7824 */ /* 0x000fe200078e0212 */
[----:B------:R-:W-:Y:S01]  /*5460*/  FSEL R7, R24, -INF , P5 ;  /* 0xff80000018077808 */ /* 0x000fe20002800000 */
[--C-:B-1----:R-:W-:Y:S01]  /*5470*/  FFMA.FTZ R10, R29, UR60, -R14.reuse ;  /* 0x0000003c1d0a7c23 */ /* 0x102fe2000801080e */
[----:B------:R-:W-:Y:S01]  /*5480*/  FSEL R25, R25, -INF , P6 ;  /* 0xff80000019197808 */ /* 0x000fe20003000000 */
[----:B------:R-:W-:Y:S01]  /*5490*/  VIADD R24, R18, 0x2c500 ;  /* 0x0002c50012187836 */ /* 0x000fe20000000000 */
[----:B------:R-:W0:Y:S01]  /*54a0*/  LDS R29, [R26+0x2c300] ;  /* 0x02c300001a1d7984 */ /* 0x000e220000000800 */
[C---:B------:R-:W-:Y:S01]  /*54b0*/  ISETP.GT.AND P5, PT, R0.reuse, 0x30, PT ;  /* 0x000000300000780c */ /* 0x040fe20003fa4270 */
[--C-:B------:R-:W-:Y:S01]  /*54c0*/  FFMA.FTZ R8, R7, UR60, -R14.reuse ;  /* 0x0000003c07087c23 */ /* 0x100fe2000801080e */
[----:B------:R-:W-:Y:S01]  /*54d0*/  FSEL R27, R27, -INF , P6 ;  /* 0xff8000001b1b7808 */ /* 0x000fe20003000000 */
[----:B------:R-:W1:Y:S01]  /*54e0*/  LDS R26, [R26+0x2c320] ;  /* 0x02c320001a1a7984 */ /* 0x000e620000000800 */
[----:B------:R-:W-:Y:S01]  /*54f0*/  ISETP.GT.AND P6, PT, R0, 0x31, PT ;  /* 0x000000310000780c */ /* 0x000fe20003fc4270 */
[----:B------:R-:W-:Y:S01]  /*5500*/  FFMA.FTZ R9, R25, UR60, -R14 ;  /* 0x0000003c19097c23 */ /* 0x000fe2000801080e */
[----:B------:R-:W-:Y:S01]  /*5510*/  FSEL R13, R36, -INF , P5 ;  /* 0xff800000240d7808 */ /* 0x000fe20002800000 */
[--C-:B--2---:R-:W-:Y:S01]  /*5520*/  FFMA.FTZ R21, R21, UR60, -R20.reuse ;  /* 0x0000003c15157c23 */ /* 0x104fe20008010814 */
[----:B------:R-:W-:Y:S01]  /*5530*/  FSEL R7, R28, -INF , P1 ;  /* 0xff8000001c077808 */ /* 0x000fe20000800000 */
[----:B------:R-:W-:Y:S01]  /*5540*/  FFMA.FTZ R22, R27, UR60, -R20 ;  /* 0x0000003c1b167c23 */ /* 0x000fe20008010814 */
        /* <DEDUP_REMOVED lines=10> */
[----:B------:R-:W-:Y:S01]  /*55f0*/  FSEL R31, R31, -INF , P2 ;  /* 0xff8000001f1f7808 */ /* 0x000fe20001000000 */
[----:B------:R-:W-:Y:S01]  /*5600*/  FFMA.FTZ R11, R33, UR60, -R14 ;  /* 0x0000003c210b7c23 */ /* 0x000fe2000801080e */
[----:B------:R-:W-:Y:S01]  /*5610*/  ISETP.GT.AND P2, PT, R0, 0x41, PT ;  /* 0x000000410000780c */ /* 0x000fe20003f44270 */
[----:B------:R-:W2:Y:S01]  /*5620*/  MUFU.EX2 R8, R8 ;  /* 0x0000000800087308 */ /* 0x000ea20000000800 */
[----:B------:R-:W-:Y:S01]  /*5630*/  FSEL R15, R40, -INF , P1 ;  /* 0xff800000280f7808 */ /* 0x000fe20000800000 */
[----:B------:R-:W-:Y:S01]  /*5640*/  FFMA.FTZ R28, R31, UR60, -R20 ;  /* 0x0000003c1f1c7c23 */ /* 0x000fe20008010814 */
[----:B------:R-:W-:-:S02]  /*5650*/  FSEL R41, R41, -INF , P2 ;  /* 0xff80000029297808 */ /* 0x000fc40001000000 */
[----:B------:R-:W-:Y:S01]  /*5660*/  FSEL R25, R34, -INF , P3 ;  /* 0xff80000022197808 */ /* 0x000fe20001800000 */
[--C-:B------:R-:W-:Y:S01]  /*5670*/  FFMA.FTZ R15, R15, UR60, -R14.reuse ;  /* 0x0000003c0f0f7c23 */ /* 0x100fe2000801080e */
[----:B------:R-:W-:Y:S01]  /*5680*/  FSEL R37, R35, -INF , P4 ;  /* 0xff80000023257808 */ /* 0x000fe20002000000 */
[----:B------:R-:W-:Y:S01]  /*5690*/  FFMA.FTZ R14, R41, UR60, -R14 ;  /* 0x0000003c290e7c23 */ /* 0x000fe2000801080e */
[----:B------:R-:W-:Y:S01]  /*56a0*/  FSEL R33, R38, -INF , P5 ;  /* 0xff80000026217808 */ /* 0x000fe20002800000 */
[--C-:B------:R-:W-:Y:S01]  /*56b0*/  FFMA.FTZ R36, R25, UR60, -R20.reuse ;  /* 0x0000003c19247c23 */ /* 0x100fe20008010814 */
[----:B------:R-:W-:Y:S01]  /*56c0*/  FSEL R39, R39, -INF , P6 ;  /* 0xff80000027277808 */ /* 0x000fe20003000000 */
[----:B------:R-:W-:Y:S01]  /*56d0*/  FFMA.FTZ R37, R37, UR60, -R20 ;  /* 0x0000003c25257c23 */ /* 0x000fe20008010814 */
[----:B------:R-:W-:Y:S01]  /*56e0*/  SHF.R.U32.HI R24, RZ, 0x4, R24 ;  /* 0x00000004ff187819 */ /* 0x000fe20000011618 */
[--C-:B------:R-:W-:Y:S01]  /*56f0*/  FFMA.FTZ R38, R33, UR60, -R20.reuse ;  /* 0x0000003c21267c23 */ /* 0x100fe20008010814 */
[----:B------:R-:W-:Y:S01]  /*5700*/  FSEL R35, R42, -INF , P1 ;  /* 0xff8000002a237808 */ /* 0x000fe20000800000 */
[----:B------:R-:W-:Y:S01]  /*5710*/  FFMA.FTZ R27, R39, UR60, -R20 ;  /* 0x0000003c271b7c23 */ /* 0x000fe20008010814 */
[----:B------:R-:W-:Y:S01]  /*5720*/  FSEL R43, R43, -INF , P2 ;  /* 0xff8000002b2b7808 */ /* 0x000fe20001000000 */
[----:B------:R-:W-:-:S02]  /*5730*/  WARPGROUP.DEPBAR.LE gsb0, 0x0 ;  /* 0x00008000000079c5 */ /* 0x000fc40000010000 */
[----:B------:R-:W-:Y:S01]  /*5740*/  LOP3.LUT R30, R24, 0x3fff, RZ, 0xc0, !PT ;  /* 0x00003fff181e7812 */ /* 0x000fe200078ec0ff */
[----:B------:R-:W4:Y:S01]  /*5750*/  MUFU.EX2 R9, R9 ;  /* 0x0000000900097308 */ /* 0x000f220000000800 */
[--C-:B------:R-:W-:Y:S01]  /*5760*/  FFMA.FTZ R25, R35, UR60, -R20.reuse ;  /* 0x0000003c23197c23 */ /* 0x100fe20008010814 */
[----:B------:R-:W-:Y:S01]  /*5770*/  FFMA.FTZ R24, R43, UR60, -R20 ;  /* 0x0000003c2b187c23 */ /* 0x000fe20008010814 */
[----:B------:R-:W-:Y:S01]  /*5780*/  LOP3.LUT R20, R30, 0x80000, RZ, 0xfc, !PT ;  /* 0x000800001e147812 */ /* 0x000fe200078efcff */
[--C-:B0-----:R-:W-:Y:S01]  /*5790*/  FADD.FTZ R35, R44, -R29.reuse ;  /* 0x8000001d2c237221 */ /* 0x101fe20000010000 */
[--C-:B------:R-:W-:Y:S01]  /*57a0*/  FADD.FTZ R30, R45, -R29.reuse ;  /* 0x8000001d2d1e7221 */ /* 0x100fe20000010000 */
[--C-:B-1----:R-:W-:Y:S01]  /*57b0*/  FADD.FTZ R47, R47, -R26.reuse ;  /* 0x8000001a2f2f7221 */ /* 0x102fe20000010000 */
[--C-:B------:R-:W-:Y:S01]  /*57c0*/  FADD.FTZ R49, R49, -R29.reuse ;  /* 0x8000001d31317221 */ /* 0x100fe20000010000 */
[----:B------:R-:W-:Y:S01]  /*57d0*/  MUFU.EX2 R21, R21 ;  /* 0x0000001500157308 */ /* 0x000fe20000000800 */
[----:B------:R-:W-:Y:S01]  /*57e0*/  FADD.FTZ R50, R50, -R26 ;  /* 0x8000001a32327221 */ /* 0x000fe20000010000 */
[--C-:B------:R-:W-:Y:S01]  /*57f0*/  FADD.FTZ R48, R48, -R29.reuse ;  /* 0x8000001d30307221 */ /* 0x100fe20000010000 */
[--C-:B------:R-:W-:Y:S01]  /*5800*/  FADD.FTZ R31, R52, -R29.reuse ;  /* 0x8000001d341f7221 */ /* 0x100fe20000010000 */
[--C-:B------:R-:W-:Y:S01]  /*5810*/  FADD.FTZ R32, R53, -R29.reuse ;  /* 0x8000001d35207221 */ /* 0x100fe20000010000 */
[--C-:B------:R-:W-:Y:S01]  /*5820*/  FADD.FTZ R33, R216, -R29.reuse ;  /* 0x8000001dd8217221 */ /* 0x100fe20000010000 */
[--C-:B------:R-:W-:Y:S01]  /*5830*/  FADD.FTZ R34, R217, -R29.reuse ;  /* 0x8000001dd9227221 */ /* 0x100fe20000010000 */
[--C-:B------:R-:W-:Y:S01]  /*5840*/  FADD.FTZ R220, R220, -R29.reuse ;  /* 0x8000001ddcdc7221 */ /* 0x100fe20000010000 */
[----:B------:R-:W0:Y:S01]  /*5850*/  MUFU.EX2 R22, R22 ;  /* 0x0000001600167308 */ /* 0x000e220000000800 */
[----:B--2---:R-:W-:Y:S01]  /*5860*/  FMUL.FTZ R35, R8, R35 ;  /* 0x0000002308237220 */ /* 0x004fe20000410000 */
[----:B------:R-:W-:Y:S01]  /*5870*/  FADD.FTZ R29, R221, -R29 ;  /* 0x8000001ddd1d7221 */ /* 0x000fe20000010000 */
[C---:B----4-:R-:W-:Y:S01]  /*5880*/  FMUL.FTZ R30, R9.reuse, R30 ;  /* 0x0000001e091e7220 */ /* 0x050fe20000410000 */
[----:B------:R-:W-:Y:S01]  /*5890*/  F2FP.BF16.F32.PACK_AB R8, R9, R8 ;  /* 0x000000080908723e */ /* 0x000fe200000010ff */
[----:B------:R-:W-:-:S02]  /*58a0*/  VIADD R39, R20, 0x80 ;  /* 0x0000008014277836 */ /* 0x000fc40000000000 */
[--C-:B------:R-:W-:Y:S01]  /*58b0*/  FADD.FTZ R46, R46, -R26.reuse ;  /* 0x8000001a2e2e7221 */ /* 0x100fe20000010000 */
[----:B------:R-:W-:Y:S01]  /*58c0*/  VIADD R40, R20, 0x180 ;  /* 0x0000018014287836 */ /* 0x000fe20000000000 */
[----:B------:R-:W1:Y:S01]  /*58d0*/  MUFU.EX2 R7, R7 ;  /* 0x0000000700077308 */ /* 0x000e620000000800 */
[----:B------:R-:W-:Y:S01]  /*58e0*/  IMAD R216, R4, 0x2000, R5 ;  /* 0x0000200004d87824 */ /* 0x000fe200078e0205 */
[----:B------:R-:W-:Y:S01]  /*58f0*/  R2UR UR4, R39 ;  /* 0x00000000270472ca */ /* 0x000fe200000e0000 */
[----:B------:R-:W-:Y:S01]  /*5900*/  VIADD R39, R20, 0x100 ;  /* 0x0000010014277836 */ /* 0x000fe20000000000 */
[----:B------:R-:W-:Y:S01]  /*5910*/  R2UR UR6, R40 ;  /* 0x00000000280672ca */ /* 0x000fe200000e0000 */
[--C-:B------:R-:W-:Y:S01]  /*5920*/  FADD.FTZ R51, R51, -R26.reuse ;  /* 0x8000001a33337221 */ /* 0x100fe20000010000 */
[--C-:B------:R-:W-:Y:S01]  /*5930*/  FADD.FTZ R41, R54, -R26.reuse ;  /* 0x8000001a36297221 */ /* 0x100fe20000010000 */
[--C-:B------:R-:W-:Y:S01]  /*5940*/  FADD.FTZ R40, R55, -R26.reuse ;  /* 0x8000001a37287221 */ /* 0x100fe20000010000 */
[----:B------:R-:W2:Y:S01]  /*5950*/  MUFU.EX2 R10, R10 ;  /* 0x0000000a000a7308 */ /* 0x000ea20000000800 */
[C---:B0-----:R-:W-:Y:S01]  /*5960*/  F2FP.BF16.F32.PACK_AB R9, R22.reuse, R21 ;  /* 0x000000151609723e */ /* 0x041fe200000010ff */
[----:B------:R-:W-:Y:S01]  /*5970*/  BAR.SYNC.DEFER_BLOCKING 0x9, 0x100 ;  /* 0x0244000000007b1d */ /* 0x000fe20000010000 */
[----:B------:R-:W-:Y:S01]  /*5980*/  FMUL.FTZ R42, R22, R47 ;  /* 0x0000002f162a7220 */ /* 0x000fe20000410000 */
[----:B------:R-:W-:Y:S01]  /*5990*/  R2UR UR5, R39 ;  /* 0x00000000270572ca */ /* 0x000fe200000e0000 */
[--C-:B------:R-:W-:Y:S01]  /*59a0*/  FADD.FTZ R39, R218, -R26.reuse ;  /* 0x8000001ada277221 */ /* 0x100fe20000010000 */
[--C-:B------:R-:W-:Y:S01]  /*59b0*/  FADD.FTZ R219, R219, -R26.reuse ;  /* 0x8000001adbdb7221 */ /* 0x100fe20000010000 */
[--C-:B------:R-:W-:Y:S01]  /*59c0*/  FADD.FTZ R222, R222, -R26.reuse ;  /* 0x8000001adede7221 */ /* 0x100fe20000010000 */
[----:B------:R-:W0:Y:S01]  /*59d0*/  MUFU.EX2 R23, R23 ;  /* 0x0000001700177308 */ /* 0x000e220000000800 */
[----:B-1----:R-:W-:Y:S01]  /*59e0*/  FMUL.FTZ R48, R7, R48 ;  /* 0x0000003007307220 */ /* 0x002fe20000410000 */
[----:B------:R-:W-:Y:S01]  /*59f0*/  FADD.FTZ R26, R223, -R26 ;  /* 0x8000001adf1a7221 */ /* 0x000fe20000010000 */
[----:B------:R-:W-:Y:S01]  /*5a00*/  FMUL.FTZ R21, R21, R46 ;  /* 0x0000002e15157220 */ /* 0x000fe20000410000 */
[----:B------:R-:W-:Y:S01]  /*5a10*/  F2FP.BF16.F32.PACK_AB R30, R30, R35 ;  /* 0x000000231e1e723e */ /* 0x000fe200000010ff */
[C---:B------:R-:W-:Y:S01]  /*5a20*/  VIADD R5, R20.reuse, 0x200 ;  /* 0x0000020014057836 */ /* 0x040fe20000000000 */
[----:B------:R-:W-:Y:S01]  /*5a30*/  R2UR UR58, R20 ;  /* 0x00000000143a72ca */ /* 0x000fe200000e0000 */
[----:B------:R-:W-:Y:S01]  /*5a40*/  UMOV UR14, UR4 ;  /* 0x00000004000e7c82 */ /* 0x000fe20008000000 */
[----:B------:R-:W1:Y:S01]  /*5a50*/  MUFU.EX2 R6, R6 ;  /* 0x0000000600067308 */ /* 0x000e620000000800 */
[C---:B--2---:R-:W-:Y:S01]  /*5a60*/  FMUL.FTZ R49, R10.reuse, R49 ;  /* 0x000000310a317220 */ /* 0x044fe20000410000 */
[----:B------:R-:W-:Y:S01]  /*5a70*/  F2FP.BF16.F32.PACK_AB R22, R10, R7 ;  /* 0x000000070a16723e */ /* 0x000fe200000010ff */
[----:B------:R-:W-:Y:S01]  /*5a80*/  UMOV UR10, UR5 ;  /* 0x00000005000a7c82 */ /* 0x000fe20008000000 */
[----:B------:R-:W-:Y:S01]  /*5a90*/  R2UR UR7, R5 ;  /* 0x00000000050772ca */ /* 0x000fe200000e0000 */
[----:B------:R-:W-:Y:S01]  /*5aa0*/  UMOV UR18, UR6 ;  /* 0x0000000600127c82 */ /* 0x000fe20008000000 */
[----:B------:R-:W-:-:S02]  /*5ab0*/  F2FP.BF16.F32.PACK_AB R48, R49, R48 ;  /* 0x000000303130723e */ /* 0x000fc400000010ff */
[----:B------:R-:W2:Y:S01]  /*5ac0*/  MUFU.EX2 R12, R12 ;  /* 0x0000000c000c7308 */ /* 0x000ea20000000800 */
[----:B0-----:R-:W-:Y:S01]  /*5ad0*/  FMUL.FTZ R50, R23, R50 ;  /* 0x0000003217327220 */ /* 0x001fe20000410000 */
[----:B------:R0:W-:Y:S06]  /*5ae0*/  STSM.16.M88.2 [R2+0x2c500], R8 ;  /* 0x02c5000802007844 */ /* 0x0001ec0000000100 */
[----:B------:R-:W4:Y:S01]  /*5af0*/  MUFU.EX2 R28, R28 ;  /* 0x0000001c001c7308 */ /* 0x000f220000000800 */
[----:B-1----:R-:W-:Y:S01]  /*5b00*/  FMUL.FTZ R10, R6, R31 ;  /* 0x0000001f060a7220 */ /* 0x002fe20000410000 */
[----:B------:R-:W-:-:S02]  /*5b10*/  F2FP.BF16.F32.PACK_AB R31, R42, R21 ;  /* 0x000000152a1f723e */ /* 0x000fc400000010ff */
[----:B0-----:R-:W-:-:S04]  /*5b20*/  SHF.R.U32.HI R8, RZ, 0x4, R216 ;  /* 0x00000004ff087819 */ /* 0x001fc800000116d8 */
[----:B------:R-:W0:Y:S01]  /*5b30*/  MUFU.EX2 R11, R11 ;  /* 0x0000000b000b7308 */ /* 0x000e220000000800 */
[----:B--2---:R-:W-:Y:S01]  /*5b40*/  FMUL.FTZ R33, R12, R33 ;  /* 0x000000210c217220 */ /* 0x004fe20000410000 */
[----:B------:R-:W-:-:S04]  /*5b50*/  LOP3.LUT R8, R8, 0x3fff, RZ, 0xc0, !PT ;  /* 0x00003fff08087812 */ /* 0x000fc800078ec0ff */
[C---:B------:R-:W-:Y:S01]  /*5b60*/  R2UR UR56, R8.reuse ;  /* 0x00000000083872ca */ /* 0x040fe200000e0000 */
[----:B------:R-:W-:Y:S01]  /*5b70*/  VIADD R5, R8, 0x80 ;  /* 0x0000008008057836 */ /* 0x000fe20000000000 */
[----:B------:R-:W1:Y:S01]  /*5b80*/  MUFU.EX2 R13, R13 ;  /* 0x0000000d000d7308 */ /* 0x000e620000000800 */
[C---:B----4-:R-:W-:Y:S01]  /*5b90*/  F2FP.BF16.F32.PACK_AB R23, R28.reuse, R23 ;  /* 0x000000171c17723e */ /* 0x050fe200000010ff */
[----:B------:R-:W-:Y:S02]  /*5ba0*/  FMUL.FTZ R51, R28, R51 ;  /* 0x000000331c337220 */ /* 0x000fe40000410000 */
[----:B------:R-:W-:Y:S01]  /*5bb0*/  R2UR UR48, R5 ;  /* 0x00000000053072ca */ /* 0x000fe200000e0000 */
[C---:B------:R-:W-:Y:S01]  /*5bc0*/  VIADD R5, R20.reuse, 0x90 ;  /* 0x0000009014057836 */ /* 0x040fe20000000000 */
[----:B------:R-:W-:Y:S01]  /*5bd0*/  STSM.16.M88.2 [R2+0x2cd00], R22 ;  /* 0x02cd001602007844 */ /* 0x000fe20000000100 */
[----:B------:R-:W-:Y:S01]  /*5be0*/  F2FP.BF16.F32.PACK_AB R49, R51, R50 ;  /* 0x000000323331723e */ /* 0x000fe200000010ff */
[----:B------:R-:W2:Y:S01]  /*5bf0*/  MUFU.EX2 R14, R14 ;  /* 0x0000000e000e7308 */ /* 0x000ea20000000800 */
[C---:B0-----:R-:W-:Y:S01]  /*5c00*/  F2FP.BF16.F32.PACK_AB R6, R11.reuse, R6 ;  /* 0x000000060b06723e */ /* 0x041fe200000010ff */
[----:B------:R-:W-:Y:S01]  /*5c10*/  FMUL.FTZ R43, R11, R32 ;  /* 0x000000200b2b7220 */ /* 0x000fe20000410000 */
[----:B------:R-:W-:Y:S01]  /*5c20*/  UMOV UR12, UR56 ;  /* 0x00000038000c7c82 */ /* 0x000fe20008000000 */
[----:B------:R-:W-:Y:S01]  /*5c30*/  UMOV UR8, UR56 ;  /* 0x0000003800087c82 */ /* 0x000fe20008000000 */
[----:B------:R-:W-:Y:S01]  /*5c40*/  UMOV UR16, UR56 ;  /* 0x0000003800107c82 */ /* 0x000fe20008000000 */
[----:B------:R-:W-:Y:S01]  /*5c50*/  R2UR UR4, R5 ;  /* 0x00000000050472ca */ /* 0x000fe200000e0000 */
[----:B------:R-:W-:Y:S01]  /*5c60*/  VIADD R5, R20, 0x190 ;  /* 0x0000019014057836 */ /* 0x000fe20000000000 */
[----:B------:R-:W0:Y:S01]  /*5c70*/  MUFU.EX2 R36, R36 ;  /* 0x0000002400247308 */ /* 0x000e220000000800 */
[C---:B-1----:R-:W-:Y:S01]  /*5c80*/  FMUL.FTZ R34, R13.reuse, R34 ;  /* 0x000000220d227220 */ /* 0x042fe20000410000 */
[----:B------:R-:W-:Y:S01]  /*5c90*/  F2FP.BF16.F32.PACK_AB R12, R13, R12 ;  /* 0x0000000c0d0c723e */ /* 0x000fe200000010ff */
[----:B------:R-:W-:Y:S01]  /*5ca0*/  UMOV UR52, UR48 ;  /* 0x0000003000347c82 */ /* 0x000fe20008000000 */
[----:B------:R-:W-:Y:S01]  /*5cb0*/  F2FP.BF16.F32.PACK_AB R10, R43, R10 ;  /* 0x0000000a2b0a723e */ /* 0x000fe200000010ff */
[----:B------:R-:W-:Y:S01]  /*5cc0*/  UMOV UR44, UR48 ;  /* 0x00000030002c7c82 */ /* 0x000fe20008000000 */
[----:B------:R-:W-:-:S02]  /*5cd0*/  F2FP.BF16.F32.PACK_AB R34, R34, R33 ;  /* 0x000000212222723e */ /* 0x000fc400000010ff */
[----:B------:R-:W1:Y:S01]  /*5ce0*/  MUFU.EX2 R37, R37 ;  /* 0x0000002500257308 */ /* 0x000e620000000800 */
[----:B--2---:R-:W-:Y:S01]  /*5cf0*/  FMUL.FTZ R29, R14, R29 ;  /* 0x0000001d0e1d7220 */ /* 0x004fe20000410000 */
[----:B------:R-:W-:Y:S01]  /*5d00*/  R2UR UR54, R5 ;  /* 0x00000000053672ca */ /* 0x000fe200000e0000 */
[----:B------:R-:W-:-:S05]  /*5d10*/  VIADD R5, R20, 0x210 ;  /* 0x0000021014057836 */ /* 0x000fca0000000000 */
[----:B------:R-:W2:Y:S01]  /*5d20*/  MUFU.EX2 R15, R15 ;  /* 0x0000000f000f7308 */ /* 0x000ea20000000800 */
[----:B0-----:R-:W-:Y:S01]  /*5d30*/  FMUL.FTZ R41, R36, R41 ;  /* 0x0000002924297220 */ /* 0x001fe20000410000 */
[----:B------:R-:W-:Y:S01]  /*5d40*/  R2UR UR46, R5 ;  /* 0x00000000052e72ca */ /* 0x000fe200000e0000 */
[----:B------:R-:W-:-:S05]  /*5d50*/  VIADD R5, R8, 0x100 ;  /* 0x0000010008057836 */ /* 0x000fca0000000000 */
[----:B------:R-:W0:Y:S01]  /*5d60*/  MUFU.EX2 R38, R38 ;  /* 0x0000002600267308 */ /* 0x000e220000000800 */
[C---:B-1----:R-:W-:Y:S01]  /*5d70*/  F2FP.BF16.F32.PACK_AB R7, R37.reuse, R36 ;  /* 0x000000242507723e */ /* 0x042fe200000010ff */
[----:B------:R-:W-:Y:S01]  /*5d80*/  FMUL.FTZ R40, R37, R40 ;  /* 0x0000002825287220 */ /* 0x000fe20000410000 */
[----:B------:R-:W-:Y:S01]  /*5d90*/  R2UR UR28, R5 ;  /* 0x00000000051c72ca */ /* 0x000fe200000e0000 */
[----:B------:R-:W-:Y:S02]  /*5da0*/  VIADD R5, R20, 0xa0 ;  /* 0x000000a014057836 */ /* 0x000fe40000000000 */
[----:B------:R1:W-:Y:S01]  /*5db0*/  STSM.16.M88.2 [R2+0x2d500], R6 ;  /* 0x02d5000602007844 */ /* 0x0003e20000000100 */
[----:B------:R-:W-:Y:S01]  /*5dc0*/  F2FP.BF16.F32.PACK_AB R11, R40, R41 ;  /* 0x00000029280b723e */ /* 0x000fe200000010ff */
[----:B------:R-:W4:Y:S01]  /*5dd0*/  MUFU.EX2 R27, R27 ;  /* 0x0000001b001b7308 */ /* 0x000f220000000800 */
[----:B--2---:R-:W-:Y:S01]  /*5de0*/  FMUL.FTZ R220, R15, R220 ;  /* 0x000000dc0fdc7220 */ /* 0x004fe20000410000 */
[----:B------:R-:W-:-:S02]  /*5df0*/  F2FP.BF16.F32.PACK_AB R14, R14, R15 ;  /* 0x0000000f0e0e723e */ /* 0x000fc400000010ff */
[----:B------:R-:W-:Y:S01]  /*5e00*/  R2UR UR42, R5 ;  /* 0x00000000052a72ca */ /* 0x000fe200000e0000 */
[----:B------:R-:W-:Y:S01]  /*5e10*/  VIADD R5, R20, 0x1a0 ;  /* 0x000001a014057836 */ /* 0x000fe20000000000 */
[----:B------:R-:W-:Y:S02]  /*5e20*/  F2FP.BF16.F32.PACK_AB R220, R29, R220 ;  /* 0x000000dc1ddc723e */ /* 0x000fe400000010ff */
[----:B------:R-:W2:Y:S01]  /*5e30*/  MUFU.EX2 R25, R25 ;  /* 0x0000001900197308 */ /* 0x000ea20000000800 */
[----:B0-----:R-:W-:Y:S01]  /*5e40*/  FMUL.FTZ R39, R38, R39 ;  /* 0x0000002726277220 */ /* 0x001fe20000410000 */
[C---:B-1----:R-:W-:Y:S01]  /*5e50*/  VIADD R6, R20.reuse, 0x10 ;  /* 0x0000001014067836 */ /* 0x042fe20000000000 */
[----:B------:R-:W-:Y:S01]  /*5e60*/  R2UR UR34, R5 ;  /* 0x00000000052272ca */ /* 0x000fe200000e0000 */
[----:B------:R-:W-:Y:S01]  /*5e70*/  VIADD R5, R20, 0x220 ;  /* 0x0000022014057836 */ /* 0x000fe20000000000 */
[----:B------:R-:W-:Y:S01]  /*5e80*/  UMOV UR40, UR28 ;  /* 0x0000001c00287c82 */ /* 0x000fe20008000000 */
[----:B------:R-:W-:Y:S01]  /*5e90*/  UMOV UR36, UR28 ;  /* 0x0000001c00247c82 */ /* 0x000fe20008000000 */
[----:B------:R-:W-:Y:S01]  /*5ea0*/  R2UR UR50, R6 ;  /* 0x00000000063272ca */ /* 0x000fe200000e0000 */
[----:B------:R-:W0:Y:S01]  /*5eb0*/  MUFU.EX2 R24, R24 ;  /* 0x0000001800187308 */ /* 0x000e220000000800 */
[C---:B----4-:R-:W-:Y:S01]  /*5ec0*/  F2FP.BF16.F32.PACK_AB R13, R27.reuse, R38 ;  /* 0x000000261b0d723e */ /* 0x050fe200000010ff */
[----:B------:R-:W-:Y:S01]  /*5ed0*/  FMUL.FTZ R28, R27, R219 ;  /* 0x000000db1b1c7220 */ /* 0x000fe20000410000 */
[----:B------:R-:W-:Y:S01]  /*5ee0*/  VIADD R6, R20, 0x110 ;  /* 0x0000011014067836 */ /* 0x000fe20000000000 */
[----:B------:R-:W-:Y:S01]  /*5ef0*/  R2UR UR26, R5 ;  /* 0x00000000051a72ca */ /* 0x000fe200000e0000 */
[----:B------:R-:W-:Y:S01]  /*5f00*/  UMOV UR32, UR28 ;  /* 0x0000001c00207c82 */ /* 0x000fe20008000000 */
[----:B------:R-:W-:Y:S01]  /*5f10*/  STSM.16.M88.2 [R2+0x2dd00], R12 ;  /* 0x02dd000c02007844 */ /* 0x000fe20000000100 */
[----:B------:R-:W-:Y:S01]  /*5f20*/  F2FP.BF16.F32.PACK_AB R35, R28, R39 ;  /* 0x000000271c23723e */ /* 0x000fe200000010ff */
[----:B------:R-:W-:Y:S01]  /*5f30*/  UMOV UR24, UR28 ;  /* 0x0000001c00187c82 */ /* 0x000fe20008000000 */
[----:B--2---:R-:W-:Y:S01]  /*5f40*/  FMUL.FTZ R222, R25, R222 ;  /* 0x000000de19de7220 */ /* 0x004fe20000410000 */
[----:B------:R-:W-:Y:S01]  /*5f50*/  R2UR UR5, R6 ;  /* 0x00000000060572ca */ /* 0x000fe200000e0000 */
[----:B------:R-:W-:-:S02]  /*5f60*/  VIADD R6, R20, 0x20 ;  /* 0x0000002014067836 */ /* 0x000fc40000000000 */
[----:B------:R-:W-:Y:S02]  /*5f70*/  IMAD R5, R4, 0x2800, R18 ;  /* 0x0000280004057824 */ /* 0x000fe400078e0212 */
[----:B------:R-:W-:Y:S01]  /*5f80*/  VIADD R7, R8, 0x180 ;  /* 0x0000018008077836 */ /* 0x000fe20000000000 */
[----:B------:R-:W-:Y:S01]  /*5f90*/  R2UR UR30, R6 ;  /* 0x00000000061e72ca */ /* 0x000fe200000e0000 */
[C---:B0-----:R-:W-:Y:S01]  /*5fa0*/  FMUL.FTZ R9, R24.reuse, R26 ;  /* 0x0000001a18097220 */ /* 0x041fe20000410000 */
[----:B------:R-:W-:Y:S01]  /*5fb0*/  F2FP.BF16.F32.PACK_AB R15, R24, R25 ;  /* 0x00000019180f723e */ /* 0x000fe200000010ff */
[----:B------:R-:W-:Y:S01]  /*5fc0*/  VIADD R6, R20, 0x120 ;  /* 0x0000012014067836 */ /* 0x000fe20000000000 */
[----:B------:R-:W-:Y:S02]  /*5fd0*/  SHF.R.U32.HI R5, RZ, 0x4, R5 ;  /* 0x00000004ff057819 */ /* 0x000fe40000011605 */
[----:B------:R-:W-:Y:S01]  /*5fe0*/  F2FP.BF16.F32.PACK_AB R221, R9, R222 ;  /* 0x000000de09dd723e */ /* 0x000fe200000010ff */
[----:B------:R-:W-:Y:S01]  /*5ff0*/  STSM.16.M88.2 [R2+0x2e500], R14 ;  /* 0x02e5000e02007844 */ /* 0x000fe20000000100 */
[----:B------:R-:W-:Y:S01]  /*6000*/  R2UR UR38, R6 ;  /* 0x00000000062672ca */ /* 0x000fe200000e0000 */
[----:B------:R-:W-:Y:S01]  /*6010*/  VIADD R6, R18, 0x2ed00 ;  /* 0x0002ed0012067836 */ /* 0x000fe20000000000 */
[----:B------:R-:W-:Y:S01]  /*6020*/  LOP3.LUT R5, R5, 0x3fff, RZ, 0xc0, !PT ;  /* 0x00003fff05057812 */ /* 0x000fe200078ec0ff */
[----:B------:R0:W-:Y:S06]  /*6030*/  MEMBAR.ALL.CTA ;  /* 0x0000000000007992 */ /* 0x0001ec0000008000 */
[----:B0-----:R-:W0:Y:S01]  /*6040*/  FENCE.VIEW.ASYNC.S ;  /* 0x00000000000073c6 */ /* 0x001e220000000000 */
[----:B------:R-:W-:-:S02]  /*6050*/  MOV R9, UR31 ;  /* 0x0000001f00097c02 */ /* 0x000fc40008000f00 */
[----:B------:R-:W-:Y:S02]  /*6060*/  SHF.R.U32.HI R6, RZ, 0x4, R6 ;  /* 0x00000004ff067819 */ /* 0x000fe40000011606 */
[----:B------:R-:W-:Y:S02]  /*6070*/  MOV R23, UR30 ;  /* 0x0000001e00177c02 */ /* 0x000fe40008000f00 */
[----:B------:R-:W-:-:S04]  /*6080*/  LOP3.LUT R22, R6, 0x3fff, RZ, 0xc0, !PT ;  /* 0x00003fff06167812 */ /* 0x000fc800078ec0ff */
[----:B------:R-:W-:Y:S01]  /*6090*/  LOP3.LUT R6, R22, 0x400000, RZ, 0xfc, !PT ;  /* 0x0040000016067812 */ /* 0x000fe200078efcff */
[----:B0-----:R-:W-:Y:S06]  /*60a0*/  BAR.SYNC.DEFER_BLOCKING 0x9, 0x100 ;  /* 0x0244000000007b1d */ /* 0x001fec0000010000 */
[----:B------:R-:W-:Y:S04]  /*60b0*/  STSM.16.M88.2 [R2+0x2ed00], R30 ;  /* 0x02ed001e02007844 */ /* 0x000fe80000000100 */
[----:B------:R-:W-:Y:S04]  /*60c0*/  STSM.16.M88.2 [R2+0x2f500], R48 ;  /* 0x02f5003002007844 */ /* 0x000fe80000000100 */
[----:B------:R0:W-:Y:S04]  /*60d0*/  STSM.16.M88.2 [R2+0x2fd00], R10 ;  /* 0x02fd000a02007844 */ /* 0x0001e80000000100 */
[----:B------:R1:W-:Y:S04]  /*60e0*/  STSM.16.M88.2 [R2+0x30500], R34 ;  /* 0x0305002202007844 */ /* 0x0003e80000000100 */
[----:B------:R-:W-:Y:S01]  /*60f0*/  STSM.16.M88.2 [R2+0x30d00], R220 ;  /* 0x030d00dc02007844 */ /* 0x000fe20000000100 */
[----:B------:R-:W-:Y:S01]  /*6100*/  WARPGROUP.ARRIVE ;  /* 0x00000000000079c5 */ /* 0x000fe20000000000 */
[----:B0-----:R-:W-:-:S02]  /*6110*/  VIADD R10, R20, 0x30 ;  /* 0x00000030140a7836 */ /* 0x001fc40000000000 */
[----:B------:R-:W-:-:S03]  /*6120*/  VIADD R11, R20, 0xb0 ;  /* 0x000000b0140b7836 */ /* 0x000fc60000000000 */
[----:B------:R-:W-:Y:S04]  /*6130*/  HGMMA.64x16x16.F32.BF16 R136, gdesc[UR56].tnspA.tnspB, R136 ;  /* 0x60200000388879f0 */ /* 0x000fe80008701888 */
[----:B------:R-:W-:Y:S01]  /*6140*/  HGMMA.64x16x16.F32.BF16 R152, gdesc[UR12].tnspA.tnspB, R152 ;  /* 0x602000000c9879f0 */ /* 0x000fe20008701898 */
[----:B------:R-:W-:Y:S01]  /*6150*/  R2UR UR22, R11 ;  /* 0x000000000b1672ca */ /* 0x000fe200000e0000 */
[----:B------:R-:W-:Y:S01]  /*6160*/  UMOV UR12, UR14 ;  /* 0x0000000e000c7c82 */ /* 0x000fe20008000000 */
[----:B------:R-:W-:Y:S01]  /*6170*/  UMOV UR13, UR15 ;  /* 0x0000000f000d7c82 */ /* 0x000fe20008000000 */
[----:B------:R-:W-:Y:S01]  /*6180*/  HGMMA.64x16x16.F32.BF16 R168, gdesc[UR8].tnspA.tnspB, R168 ;  /* 0x6020000008a879f0 */ /* 0x000fe200087018a8 */
[----:B------:R-:W-:Y:S01]  /*6190*/  UMOV UR8, UR18 ;  /* 0x0000001200087c82 */ /* 0x000fe20008000000 */
[----:B------:R-:W-:Y:S01]  /*61a0*/  UMOV UR9, UR19 ;  /* 0x0000001300097c82 */ /* 0x000fe20008000000 */
[----:B------:R-:W-:Y:S01]  /*61b0*/  UMOV UR15, 0x40 ;  /* 0x00000040000f7882 */ /* 0x000fe20000000000 */
[----:B------:R-:W-:Y:S01]  /*61c0*/  HGMMA.64x16x16.F32.BF16 R184, gdesc[UR16].tnspA.tnspB, R184 ;  /* 0x6020000010b879f0 */ /* 0x000fe200087018b8 */
[----:B------:R-:W-:Y:S01]  /*61d0*/  UMOV UR16, UR56 ;  /* 0x0000003800107c82 */ /* 0x000fe20008000000 */
[----:B------:R-:W-:Y:S01]  /*61e0*/  UMOV UR17, UR57 ;  /* 0x0000003900117c82 */ /* 0x000fe20008000000 */
[----:B------:R-:W-:Y:S01]  /*61f0*/  UMOV UR18, UR7 ;  /* 0x0000000700127c82 */ /* 0x000fe20008000000 */
[----:B------:R-:W-:Y:S01]  /*6200*/  UMOV UR19, 0x40 ;  /* 0x0000004000137882 */ /* 0x000fe20000000000 */
[----:B------:R-:W-:Y:S01]  /*6210*/  UMOV UR6, UR18 ;  /* 0x0000001200067c82 */ /* 0x000fe20008000000 */
[----:B------:R-:W-:Y:S01]  /*6220*/  HGMMA.64x16x16.F32.BF16 R200, gdesc[UR16].tnspA.tnspB, R200 ;  /* 0x6020000010c879f0 */ /* 0x000fe200087018c8 */
[----:B------:R-:W-:Y:S01]  /*6230*/  UMOV UR7, UR19 ;  /* 0x0000001300077c82 */ /* 0x000fe20008000000 */
[----:B------:R-:W-:Y:S01]  /*6240*/  UMOV UR16, UR48 ;  /* 0x0000003000107c82 */ /* 0x000fe20008000000 */
[----:B------:R-:W-:Y:S01]  /*6250*/  UMOV UR17, UR49 ;  /* 0x0000003100117c82 */ /* 0x000fe20008000000 */
[----:B------:R-:W-:Y:S01]  /*6260*/  UMOV UR18, UR4 ;  /* 0x0000000400127c82 */ /* 0x000fe20008000000 */
[----:B------:R-:W-:Y:S01]  /*6270*/  UMOV UR19, 0x40 ;  /* 0x0000004000137882 */ /* 0x000fe20000000000 */
[----:B------:R-:W-:Y:S01]  /*6280*/  UMOV UR56, UR18 ;  /* 0x0000001200387c82 */ /* 0x000fe20008000000 */
[----:B------:R-:W-:Y:S01]  /*6290*/  UMOV UR57, UR19 ;  /* 0x0000001300397c82 */ /* 0x000fe20008000000 */
[----:B------:R-:W-:Y:S04]  /*62a0*/  HGMMA.64x16x16.F32.BF16 R136, gdesc[UR48].tnspA.tnspB, R136 ;  /* 0x60200000308879f0 */ /* 0x000fe80008701888 */
        /* <DEDUP_REMOVED lines=13> */
[----:B------:R-:W-:Y:S01]  /*6380*/  R2UR UR5, R5 ;  /* 0x00000000050572ca */ /* 0x000fe200000e0000 */
[----:B------:R-:W-:Y:S01]  /*6390*/  HGMMA.64x16x16.F32.BF16 R200, gdesc[UR44].tnspA.tnspB, R200 ;  /* 0x602000002cc879f0 */ /* 0x000fe200087018c8 */
[----:B------:R-:W-:Y:S01]  /*63a0*/  R2UR UR4, R6 ;  /* 0x00000000060472ca */ /* 0x000fe200000e0000 */
[----:B------:R-:W-:Y:S01]  /*63b0*/  UMOV UR44, UR12 ;  /* 0x0000000c002c7c82 */ /* 0x000fe20008000000 */
[----:B------:R-:W-:Y:S01]  /*63c0*/  UMOV UR45, UR13 ;  /* 0x0000000d002d7c82 */ /* 0x000fe20008000000 */
[----:B------:R-:W-:Y:S01]  /*63d0*/  UMOV UR49, UR7 ;  /* 0x0000000700317c82 */ /* 0x000fe20008000000 */
[----:B------:R-:W-:Y:S01]  /*63e0*/  UMOV UR7, 0x40 ;  /* 0x0000004000077882 */ /* 0x000fe20000000000 */
[----:B------:R-:W-:Y:S06]  /*63f0*/  HGMMA.64x16x16.F32.BF16 R136, gdesc[UR28].tnspA.tnspB, R136 ;  /* 0x602000001c8879f0 */ /* 0x000fec0008701888 */
[----:B------:R-:W-:-:S02]  /*6400*/  UMOV UR28, UR5 ;  /* 0x00000005001c7c82 */ /* 0x000fc40008000000 */
[----:B------:R-:W-:Y:S01]  /*6410*/  UMOV UR30, UR4 ;  /* 0x00000004001e7c82 */ /* 0x000fe20008000000 */
[----:B------:R-:W-:Y:S01]  /*6420*/  UMOV UR29, 0x40000040 ;  /* 0x40000040001d7882 */ /* 0x000fe20000000000 */
[----:B------:R-:W-:Y:S01]  /*6430*/  HGMMA.64x16x16.F32.BF16 R152, gdesc[UR40].tnspA.tnspB, R152 ;  /* 0x60200000289879f0 */ /* 0x000fe20008701898 */
[----:B------:R-:W-:Y:S01]  /*6440*/  UMOV UR40, UR8 ;  /* 0x0000000800287c82 */ /* 0x000fe20008000000 */
[----:B------:R-:W-:Y:S01]  /*6450*/  R2UR UR8, R7 ;  /* 0x00000000070872ca */ /* 0x000fe200000e0000 */
[----:B------:R-:W-:Y:S01]  /*6460*/  VIADD R7, R20, 0x130 ;  /* 0x0000013014077836 */ /* 0x000fe20000000000 */
[----:B------:R-:W-:Y:S01]  /*6470*/  UMOV UR41, UR9 ;  /* 0x0000000900297c82 */ /* 0x000fe20008000000 */
[----:B------:R-:W-:Y:S01]  /*6480*/  UMOV UR9, 0x40000040 ;  /* 0x4000004000097882 */ /* 0x000fe20000000000 */
[----:B------:R-:W-:Y:S01]  /*6490*/  HGMMA.64x16x16.F32.BF16 R168, gdesc[UR36].tnspA.tnspB, R168 ;  /* 0x6020000024a879f0 */ /* 0x000fe200087018a8 */
[----:B------:R-:W-:Y:S01]  /*64a0*/  UMOV UR36, UR10 ;  /* 0x0000000a00247c82 */ /* 0x000fe20008000000 */
[----:B------:R-:W-:Y:S01]  /*64b0*/  R2UR UR10, R10 ;  /* 0x000000000a0a72ca */ /* 0x000fe200000e0000 */
[C---:B------:R-:W-:Y:S01]  /*64c0*/  VIADD R10, R20.reuse, 0x1b0 ;  /* 0x000001b0140a7836 */ /* 0x040fe20000000000 */
[----:B------:R-:W-:Y:S01]  /*64d0*/  HGMMA.64x16x16.F32.BF16 R184, gdesc[UR32].tnspA.tnspB, R184 ;  /* 0x6020000020b879f0 */ /* 0x000fe200087018b8 */
[----:B------:R-:W-:Y:S01]  /*64e0*/  VIADD R20, R20, 0x230 ;  /* 0x0000023014147836 */ /* 0x000fe20000000000 */
[----:B------:R-:W-:Y:S01]  /*64f0*/  R2UR UR18, R7 ;  /* 0x00000000071272ca */ /* 0x000fe200000e0000 */
[----:B------:R-:W-:Y:S01]  /*6500*/  UMOV UR37, UR11 ;  /* 0x0000000b00257c82 */ /* 0x000fe20008000000 */
[----:B------:R-:W-:Y:S01]  /*6510*/  HGMMA.64x16x16.F32.BF16 R200, gdesc[UR24].tnspA.tnspB, R200 ;  /* 0x6020000018c879f0 */ /* 0x000fe200087018c8 */
[----:B------:R-:W-:Y:S01]  /*6520*/  R2UR UR14, R10 ;  /* 0x000000000a0e72ca */ /* 0x000fe200000e0000 */
[----:B------:R-:W-:Y:S01]  /*6530*/  UMOV UR11, 0x40 ;  /* 0x00000040000b7882 */ /* 0x000fe20000000000 */
[----:B------:R-:W-:Y:S01]  /*6540*/  R2UR UR6, R20 ;  /* 0x00000000140672ca */ /* 0x000fe200000e0000 */
        /* <DEDUP_REMOVED lines=9> */
[----:B------:R-:W-:Y:S01]  /*65e0*/  VIADD R7, R5, 0x80 ;  /* 0x0000008005077836 */ /* 0x000fe20000000000 */
[----:B------:R-:W-:Y:S01]  /*65f0*/  UMOV UR32, UR44 ;  /* 0x0000002c00207c82 */ /* 0x000fe20008000000 */
[----:B------:R-:W-:Y:S01]  /*6600*/  VIADD R10, R6, 0x80 ;  /* 0x00000080060a7836 */ /* 0x000fe20000000000 */
[----:B------:R-:W-:Y:S01]  /*6610*/  UMOV UR44, UR56 ;  /* 0x00000038002c7c82 */ /* 0x000fe20008000000 */
[----:B------:R-:W-:Y:S01]  /*6620*/  IMAD.U32 R20, RZ, RZ, UR30 ;  /* 0x0000001eff147e24 */ /* 0x000fe2000f8e00ff */
[----:B------:R-:W-:Y:S01]  /*6630*/  UMOV UR33, UR45 ;  /* 0x0000002d00217c82 */ /* 0x000fe20008000000 */
[----:B------:R-:W-:Y:S01]  /*6640*/  IMAD.U32 R21, RZ, RZ, UR31 ;  /* 0x0000001fff157e24 */ /* 0x000fe2000f8e00ff */
[----:B------:R-:W-:Y:S01]  /*6650*/  UMOV UR45, UR57 ;  /* 0x00000039002d7c82 */ /* 0x000fe20008000000 */
[----:B------:R-:W-:Y:S01]  /*6660*/  UMOV UR57, 0x40000040 ;  /* 0x4000004000397882 */ /* 0x000fe20000000000 */
[----:B------:R-:W-:Y:S01]  /*6670*/  HGMMA.64x16x16.F32.BF16 R136, gdesc[UR8].tnspA.tnspB, R136 ;  /* 0x60200000088879f0 */ /* 0x000fe20008701888 */
[----:B------:R-:W-:-:S03]  /*6680*/  UMOV UR9, 0x40000040 ;  /* 0x4000004000097882 */ /* 0x000fc60000000000 */
[----:B------:R-:W-:Y:S01]  /*6690*/  HGMMA.64x16x16.F32.BF16 R152, gdesc[UR20].tnspA.tnspB, R152 ;  /* 0x60200000149879f0 */ /* 0x000fe20008701898 */
[----:B------:R-:W-:-:S03]  /*66a0*/  UMOV UR21, UR9 ;  /* 0x0000000900157c82 */ /* 0x000fc60008000000 */
[----:B------:R-:W-:Y:S01]  /*66b0*/  HGMMA.64x16x16.F32.BF16 R168, gdesc[UR16].tnspA.tnspB, R168 ;  /* 0x6020000010a879f0 */ /* 0x000fe200087018a8 */
[----:B------:R-:W-:Y:S01]  /*66c0*/  VIADD R216, R216, 0xffff0000 ;  /* 0xffff0000d8d87836 */ /* 0x000fe20000000000 */
[----:B------:R-:W-:Y:S02]  /*66d0*/  UMOV UR17, UR9 ;  /* 0x0000000900117c82 */ /* 0x000fe40008000000 */
[----:B------:R-:W-:Y:S01]  /*66e0*/  HGMMA.64x16x16.F32.BF16 R184, gdesc[UR12].tnspA.tnspB, R184 ;  /* 0x602000000cb879f0 */ /* 0x000fe200087018b8 */
[----:B------:R-:W-:-:S03]  /*66f0*/  UMOV UR13, UR9 ;  /* 0x00000009000d7c82 */ /* 0x000fc60008000000 */
[----:B------:R-:W-:Y:S01]  /*6700*/  HGMMA.64x16x16.F32.BF16 R200, gdesc[UR4].tnspA.tnspB, R200, gsb0 ;  /* 0x6020000004c879f0 */ /* 0x000fe200080018c8 */
[----:B------:R0:W-:Y:S06]  /*6710*/  MEMBAR.ALL.CTA ;  /* 0x0000000000007992 */ /* 0x0001ec0000008000 */
[----:B0-----:R-:W0:Y:S01]  /*6720*/  FENCE.VIEW.ASYNC.S ;  /* 0x00000000000073c6 */ /* 0x001e220000000000 */
[----:B------:R-:W-:Y:S01]  /*6730*/  R2UR UR4, R7 ;  /* 0x00000000070472ca */ /* 0x000fe200000e0000 */
[----:B------:R-:W-:Y:S01]  /*6740*/  VIADD R7, R5, 0x100 ;  /* 0x0000010005077836 */ /* 0x000fe20000000000 */
[----:B------:R-:W-:Y:S01]  /*6750*/  R2UR UR5, R10 ;  /* 0x000000000a0572ca */ /* 0x000fe200000e0000 */
[----:B------:R-:W-:Y:S01]  /*6760*/  VIADD R10, R6, 0x100 ;  /* 0x00000100060a7836 */ /* 0x000fe20000000000 */
[----:B0-----:R-:W-:Y:S06]  /*6770*/  BAR.SYNC.DEFER_BLOCKING 0x9, 0x100 ;  /* 0x0244000000007b1d */ /* 0x001fec0000010000 */
[----:B-1----:R-:W-:-:S06]  /*6780*/  WARPGROUP.ARRIVE ;  /* 0x00000000000079c5 */ /* 0x002fcc0000000000 */
[----:B------:R-:W-:Y:S01]  /*6790*/  HGMMA.64x64x16.F32.BF16 R24, gdesc[UR28].tnspA, RZ, !UPT ;  /* 0x20e000001c1879f0 */ /* 0x000fe2000c7018ff */
[----:B------:R-:W-:Y:S01]  /*67a0*/  UMOV UR28, UR4 ;  /* 0x00000004001c7c82 */ /* 0x000fe20008000000 */
[----:B------:R-:W-:Y:S01]  /*67b0*/  UMOV UR29, 0x40000040 ;  /* 0x40000040001d7882 */ /* 0x000fe20000000000 */
[----:B------:R-:W-:Y:S01]  /*67c0*/  UMOV UR30, UR5 ;  /* 0x00000005001e7c82 */ /* 0x000fe20008000000 */
[----:B------:R-:W-:Y:S01]  /*67d0*/  UMOV UR31, 0x8 ;  /* 0x00000008001f7882 */ /* 0x000fe20000000000 */
[----:B------:R-:W-:Y:S01]  /*67e0*/  R2UR UR4, R7 ;  /* 0x00000000070472ca */ /* 0x000fe200000e0000 */
[----:B------:R-:W-:Y:S01]  /*67f0*/  IMAD.U32 R14, RZ, RZ, UR30 ;  /* 0x0000001eff0e7e24 */ /* 0x000fe2000f8e00ff */
[----:B------:R-:W-:Y:S01]  /*6800*/  R2UR UR5, R10 ;  /* 0x000000000a0572ca */ /* 0x000fe200000e0000 */
[----:B------:R-:W-:Y:S02]  /*6810*/  IMAD.U32 R15, RZ, RZ, UR31 ;  /* 0x0000001fff0f7e24 */ /* 0x000fe4000f8e00ff */
[----:B------:R-:W-:-:S02]  /*6820*/  VIADD R7, R5, 0x180 ;  /* 0x0000018005077836 */ /* 0x000fc40000000000 */
[C---:B------:R-:W-:Y:S02]  /*6830*/  VIADD R10, R6.reuse, 0x180 ;  /* 0x00000180060a7836 */ /* 0x040fe40000000000 */
[----:B------:R-:W-:Y:S01]  /*6840*/  VIADD R6, R6, 0x200 ;  /* 0x0000020006067836 */ /* 0x000fe20000000000 */
[----:B------:R-:W-:Y:S03]  /*6850*/  HGMMA.64x64x16.F32.BF16 R24, gdesc[UR28].tnspA, R24 ;  /* 0x20e000001c1879f0 */ /* 0x000fe60008701818 */
[----:B------:R-:W-:Y:S01]  /*6860*/  UMOV UR28, UR4 ;  /* 0x00000004001c7c82 */ /* 0x000fe20008000000 */
[----:B------:R-:W-:Y:S01]  /*6870*/  UMOV UR29, 0x40000040 ;  /* 0x40000040001d7882 */ /* 0x000fe20000000000 */
[----:B------:R-:W-:Y:S01]  /*6880*/  UMOV UR30, UR5 ;  /* 0x00000005001e7c82 */ /* 0x000fe20008000000 */
[----:B------:R-:W-:Y:S01]  /*6890*/  UMOV UR31, 0x8 ;  /* 0x00000008001f7882 */ /* 0x000fe20000000000 */
[----:B------:R-:W-:Y:S01]  /*68a0*/  R2UR UR4, R7 ;  /* 0x00000000070472ca */ /* 0x000fe200000e0000 */
[----:B------:R-:W-:Y:S01]  /*68b0*/  IMAD.U32 R12, RZ, RZ, UR30 ;  /* 0x0000001eff0c7e24 */ /* 0x000fe2000f8e00ff */
[----:B------:R-:W-:Y:S01]  /*68c0*/  R2UR UR5, R10 ;  /* 0x000000000a0572ca */ /* 0x000fe200000e0000 */
[----:B------:R-:W-:-:S02]  /*68d0*/  IMAD.U32 R13, RZ, RZ, UR31 ;  /* 0x0000001fff0d7e24 */ /* 0x000fc4000f8e00ff */
[----:B------:R-:W-:Y:S01]  /*68e0*/  VIADD R7, R5, 0x200 ;  /* 0x0000020005077836 */ /* 0x000fe20000000000 */
[----:B------:R-:W-:Y:S07]  /*68f0*/  HGMMA.64x64x16.F32.BF16 R24, gdesc[UR28].tnspA, R24 ;  /* 0x20e000001c1879f0 */ /* 0x000fee0008701818 */
[----:B------:R-:W-:Y:S01]  /*6900*/  UMOV UR28, UR4 ;  /* 0x00000004001c7c82 */ /* 0x000fe20008000000 */
[----:B------:R-:W-:Y:S01]  /*6910*/  UMOV UR29, 0x40000040 ;  /* 0x40000040001d7882 */ /* 0x000fe20000000000 */
[----:B------:R-:W-:Y:S01]  /*6920*/  UMOV UR30, UR5 ;  /* 0x00000005001e7c82 */ /* 0x000fe20008000000 */
[----:B------:R-:W-:Y:S01]  /*6930*/  UMOV UR31, 0x8 ;  /* 0x00000008001f7882 */ /* 0x000fe20000000000 */
[----:B------:R-:W-:Y:S01]  /*6940*/  R2UR UR4, R7 ;  /* 0x00000000070472ca */ /* 0x000fe200000e0000 */
[----:B------:R-:W-:Y:S01]  /*6950*/  VIADD R7, R8, 0x400 ;  /* 0x0000040008077836 */ /* 0x000fe20000000000 */
[----:B------:R-:W-:Y:S01]  /*6960*/  R2UR UR5, R6 ;  /* 0x00000000060572ca */ /* 0x000fe200000e0000 */
[----:B------:R-:W-:-:S02]  /*6970*/  IMAD.U32 R10, RZ, RZ, UR30 ;  /* 0x0000001eff0a7e24 */ /* 0x000fc4000f8e00ff */
[----:B------:R-:W-:Y:S01]  /*6980*/  IMAD.U32 R11, RZ, RZ, UR31 ;  /* 0x0000001fff0b7e24 */ /* 0x000fe2000f8e00ff */
[----:B------:R-:W-:Y:S01]  /*6990*/  R2UR UR56, R7 ;  /* 0x00000000073872ca */ /* 0x000fe200000e0000 */
[----:B------:R-:W-:Y:S06]  /*69a0*/  HGMMA.64x64x16.F32.BF16 R24, gdesc[UR28].tnspA, R24 ;  /* 0x20e000001c1879f0 */ /* 0x000fec0008701818 */
[----:B------:R-:W-:Y:S01]  /*69b0*/  UMOV UR28, UR4 ;  /* 0x00000004001c7c82 */ /* 0x000fe20008000000 */
[----:B------:R-:W-:Y:S01]  /*69c0*/  UMOV UR29, 0x40000040 ;  /* 0x40000040001d7882 */ /* 0x000fe20000000000 */
[----:B------:R-:W-:Y:S01]  /*69d0*/  UMOV UR30, UR5 ;  /* 0x00000005001e7c82 */ /* 0x000fe20008000000 */
[----:B------:R-:W-:Y:S01]  /*69e0*/  UMOV UR31, 0x8 ;  /* 0x00000008001f7882 */ /* 0x000fe20000000000 */
[----:B------:R-:W-:Y:S01]  /*69f0*/  IMAD.U32 R6, RZ, RZ, UR30 ;  /* 0x0000001eff067e24 */ /* 0x000fe2000f8e00ff */
[----:B---3--:R-:W-:Y:S01]  /*6a00*/  R2UR UR5, R224 ;  /* 0x00000000e00572ca */ /* 0x008fe200000e0000 */
[----:B------:R-:W-:Y:S01]  /*6a10*/  IMAD.U32 R7, RZ, RZ, UR31 ;  /* 0x0000001fff077e24 */ /* 0x000fe2000f8e00ff */
[----:B------:R-:W-:Y:S01]  /*6a20*/  R2UR UR4, R236 ;  /* 0x00000000ec0472ca */ /* 0x000fe200000e0000 */
[----:B------:R-:W-:Y:S01]  /*6a30*/  HGMMA.64x64x16.F32.BF16 R24, gdesc[UR28].tnspA, R24, gsb0 ;  /* 0x20e000001c1879f0 */ /* 0x000fe20008001818 */
[----:B------:R-:W-:Y:S01]  /*6a40*/  WARPGROUP.ARRIVE ;  /* 0x00000000000079c5 */ /* 0x000fe20000000000 */
[----:B------:R-:W-:Y:S01]  /*6a50*/  R2UR UR31, R9 ;  /* 0x00000000091f72ca */ /* 0x000fe200000e0000 */
[----:B------:R-:W-:Y:S01]  /*6a60*/  VIADD R9, R8, 0x480 ;  /* 0x0000048008097836 */ /* 0x000fe20000000000 */
[----:B------:R-:W-:Y:S01]  /*6a70*/  R2UR UR30, R23 ;  /* 0x00000000171e72ca */ /* 0x000fe200000e0000 */
[----:B------:R-:W-:-:S02]  /*6a80*/  UMOV UR29, 0x40000040 ;  /* 0x40000040001d7882 */ /* 0x000fc40000000000 */
        /* <DEDUP_REMOVED lines=19> */
[----:B------:R-:W-:Y:S01]  /*6bc0*/  UMOV UR25, UR29 ;  /* 0x0000001d00197c82 */ /* 0x000fe20008000000 */
[----:B------:R-:W-:Y:S01]  /*6bd0*/  VIADD R8, R8, 0x580 ;  /* 0x0000058008087836 */ /* 0x000fe20000000000 */
[----:B------:R-:W-:Y:S01]  /*6be0*/  SHF.R.U32.HI R216, RZ, 0x4, R216 ;  /* 0x00000004ffd87819 */ /* 0x000fe200000116d8 */
[----:B------:R-:W-:Y:S01]  /*6bf0*/  ULDC.64 UR56, c[0x0][0x208] ;  /* 0x0000820000387ab9 */ /* 0x000fe20000000a00 */
[----:B------:R-:W-:Y:S01]  /*6c00*/  R2UR UR28, R9 ;  /* 0x00000000091c72ca */ /* 0x000fe200000e0000 */
[----:B------:R-:W-:Y:S01]  /*6c10*/  IMAD.SHL.U32 R9, R16, 0x4000, RZ ;  /* 0x0000400010097824 */ /* 0x000fe200078e00ff */
[----:B------:R-:W-:-:S04]  /*6c20*/  R2UR UR8, R8 ;  /* 0x00000000080872ca */ /* 0x000fc800000e0000 */
[----:B------:R-:W-:-:S04]  /*6c30*/  IADD3 R23, P1, R9, R230, RZ ;  /* 0x000000e609177210 */ /* 0x000fc80007f3e0ff */
[----:B------:R-:W-:Y:S02]  /*6c40*/  LEA.HI.X.SX32 R218, R9, R234, 0x1, P1 ;  /* 0x000000ea09da7211 */ /* 0x000fe400008f0eff */
[C---:B------:R-:W-:Y:S01]  /*6c50*/  LEA R8, P1, R23.reuse, UR5, 0x2 ;  /* 0x0000000517087c11 */ /* 0x040fe2000f8210ff */
[----:B------:R-:W-:Y:S01]  /*6c60*/  UMOV UR40, UR28 ;  /* 0x0000001c00287c82 */ /* 0x000fe20008000000 */
[----:B------:R-:W-:Y:S01]  /*6c70*/  UMOV UR36, UR28 ;  /* 0x0000001c00247c82 */ /* 0x000fe20008000000 */
[----:B------:R-:W-:Y:S01]  /*6c80*/  UMOV UR32, UR28 ;  /* 0x0000001c00207c82 */ /* 0x000fe20008000000 */
[----:B------:R-:W-:Y:S01]  /*6c90*/  UMOV UR24, UR28 ;  /* 0x0000001c00187c82 */ /* 0x000fe20008000000 */
[----:B------:R-:W-:Y:S01]  /*6ca0*/  UMOV UR20, UR8 ;  /* 0x0000000800147c82 */ /* 0x000fe20008000000 */
[----:B------:R-:W-:Y:S01]  /*6cb0*/  UMOV UR16, UR8 ;  /* 0x0000000800107c82 */ /* 0x000fe20008000000 */
[----:B------:R-:W-:Y:S01]  /*6cc0*/  LEA.HI.X R9, R23, UR4, R218, 0x2, P1 ;  /* 0x0000000417097c11 */ /* 0x000fe200088f14da */
        /* <DEDUP_REMOVED lines=11> */
[----:B------:R-:W-:Y:S01]  /*6d80*/  UMOV UR53, UR49 ;  /* 0x0000003100357c82 */ /* 0x000fe20008000000 */
[----:B------:R-:W-:Y:S01]  /*6d90*/  HGMMA.64x16x16.F32.BF16 R176, gdesc[UR48].tnspA.tnspB, R176 ;  /* 0x6020000030b079f0 */ /* 0x000fe200087018b0 */
[----:B------:R-:W-:-:S03]  /*6da0*/  UMOV UR45, UR49 ;  /* 0x00000031002d7c82 */ /* 0x000fc60008000000 */
[----:B------:R-:W-:Y:S04]  /*6db0*/  HGMMA.64x16x16.F32.BF16 R192, gdesc[UR52].tnspA.tnspB, R192 ;  /* 0x6020000034c079f0 */ /* 0x000fe800087018c0 */
[----:B------:R-:W-:Y:S04]  /*6dc0*/  HGMMA.64x16x16.F32.BF16 R208, gdesc[UR44].tnspA.tnspB, R208 ;  /* 0x602000002cd079f0 */ /* 0x000fe800087018d0 */
[----:B------:R-:W-:Y:S04]  /*6dd0*/  HGMMA.64x16x16.F32.BF16 R144, gdesc[UR28].tnspA.tnspB, R144 ;  /* 0x602000001c9079f0 */ /* 0x000fe80008701890 */
[----:B------:R-:W-:Y:S04]  /*6de0*/  HGMMA.64x16x16.F32.BF16 R160, gdesc[UR40].tnspA.tnspB, R160 ;  /* 0x6020000028a079f0 */ /* 0x000fe800087018a0 */
[----:B------:R-:W-:Y:S04]  /*6df0*/  HGMMA.64x16x16.F32.BF16 R176, gdesc[UR36].tnspA.tnspB, R176 ;  /* 0x6020000024b079f0 */ /* 0x000fe800087018b0 */
[----:B------:R-:W-:Y:S04]  /*6e00*/  HGMMA.64x16x16.F32.BF16 R192, gdesc[UR32].tnspA.tnspB, R192 ;  /* 0x6020000020c079f0 */ /* 0x000fe800087018c0 */
[----:B------:R-:W-:Y:S01]  /*6e10*/  HGMMA.64x16x16.F32.BF16 R208, gdesc[UR24].tnspA.tnspB, R208 ;  /* 0x6020000018d079f0 */ /* 0x000fe200087018d0 */
[----:B------:R-:W-:-:S05]  /*6e20*/  LOP3.LUT R216, R216, 0x3fff, RZ, 0xc0, !PT ;  /* 0x00003fffd8d87812 */ /* 0x000fca00078ec0ff */
[----:B------:R-:W-:-:S05]  /*6e30*/  IMAD R237, R3, 0x800, R216 ;  /* 0x0000080003ed7824 */ /* 0x000fca00078e02d8 */
[----:B------:R-:W-:Y:S01]  /*6e40*/  R2UR UR52, R237 ;  /* 0x00000000ed3472ca */ /* 0x000fe200000e0000 */
[----:B------:R-:W-:Y:S04]  /*6e50*/  HGMMA.64x16x16.F32.BF16 R144, gdesc[UR8].tnspA.tnspB, R144 ;  /* 0x60200000089079f0 */ /* 0x000fe80008701890 */
[----:B------:R-:W-:Y:S04]  /*6e60*/  HGMMA.64x16x16.F32.BF16 R160, gdesc[UR20].tnspA.tnspB, R160 ;  /* 0x6020000014a079f0 */ /* 0x000fe800087018a0 */
[----:B------:R-:W-:Y:S04]  /*6e70*/  HGMMA.64x16x16.F32.BF16 R176, gdesc[UR16].tnspA.tnspB, R176 ;  /* 0x6020000010b079f0 */ /* 0x000fe800087018b0 */
[----:B------:R-:W-:Y:S04]  /*6e80*/  HGMMA.64x16x16.F32.BF16 R192, gdesc[UR12].tnspA.tnspB, R192 ;  /* 0x602000000cc079f0 */ /* 0x000fe800087018c0 */
[----:B------:R-:W-:Y:S03]  /*6e90*/  HGMMA.64x16x16.F32.BF16 R208, gdesc[UR4].tnspA.tnspB, R208, gsb0 ;  /* 0x6020000004d079f0 */ /* 0x000fe600080018d0 */
[----:B------:R-:W-:-:S02]  /*6ea0*/  WARPGROUP.DEPBAR.LE gsb0, 0x1 ;  /* 0x00008000000079c5 */ /* 0x000fc40000010100 */
[----:B------:R0:W-:Y:S01]  /*6eb0*/  REDG.E.ADD.F32x4.FTZ.RN.STRONG.GPU desc[UR56][R8.64], R24 ;  /* 0x00000018080079a6 */ /* 0x0001e2000c10f7b8 */
[----:B------:R-:W-:Y:S01]  /*6ec0*/  WARPGROUP.ARRIVE ;  /* 0x00000000000079c5 */ /* 0x000fe20000000000 */
[----:B------:R-:W-:Y:S01]  /*6ed0*/  UMOV UR53, 0x40000040 ;  /* 0x4000004000357882 */ /* 0x000fe20000000000 */
[----:B0-----:R-:W-:Y:S01]  /*6ee0*/  LOP3.LUT R24, R22, 0x80000, RZ, 0xfc, !PT ;  /* 0x0008000016187812 */ /* 0x001fe200078efcff */
[----:B------:R-:W-:Y:S01]  /*6ef0*/  UMOV UR55, 0x40 ;  /* 0x0000004000377882 */ /* 0x000fe20000000000 */
[----:B------:R-:W-:Y:S01]  /*6f00*/  UMOV UR8, UR52 ;  /* 0x0000003400087c82 */ /* 0x000fe20008000000 */
[----:B------:R-:W-:Y:S01]  /*6f10*/  UMOV UR11, 0x40 ;  /* 0x00000040000b7882 */ /* 0x000fe20000000000 */
[----:B------:R-:W-:Y:S01]  /*6f20*/  VIADD R25, R237, 0x80 ;  /* 0x00000080ed197836 */ /* 0x000fe20000000000 */
[----:B------:R-:W-:Y:S01]  /*6f30*/  UMOV UR45, 0x40000040 ;  /* 0x40000040002d7882 */ /* 0x000fe20000000000 */
[C---:B------:R-:W-:Y:S01]  /*6f40*/  VIADD R22, R24.reuse, 0x80 ;  /* 0x0000008018167836 */ /* 0x040fe20000000000 */
[----:B------:R-:W-:Y:S01]  /*6f50*/  UMOV UR47, 0x40 ;  /* 0x00000040002f7882 */ /* 0x000fe20000000000 */
[C---:B------:R-:W-:Y:S01]  /*6f60*/  VIADD R23, R24.reuse, 0x100 ;  /* 0x0000010018177836 */ /* 0x040fe20000000000 */
[----:B------:R-:W-:Y:S01]  /*6f70*/  R2UR UR54, R24 ;  /* 0x00000000183672ca */ /* 0x000fe200000e0000 */
[----:B------:R-:W-:Y:S01]  /*6f80*/  UMOV UR51, 0x40 ;  /* 0x0000004000337882 */ /* 0x000fe20000000000 */
[----:B------:R-:W-:Y:S01]  /*6f90*/  R2UR UR4, R22 ;  /* 0x00000000160472ca */ /* 0x000fe200000e0000 */
[C---:B------:R-:W-:Y:S01]  /*6fa0*/  VIADD R22, R24.reuse, 0x180 ;  /* 0x0000018018167836 */ /* 0x040fe20000000000 */
[----:B------:R-:W-:Y:S01]  /*6fb0*/  R2UR UR5, R23 ;  /* 0x00000000170572ca */ /* 0x000fe200000e0000 */
[----:B------:R-:W-:Y:S01]  /*6fc0*/  VIADD R23, R24, 0x200 ;  /* 0x0000020018177836 */ /* 0x000fe20000000000 */
[----:B------:R-:W-:Y:S01]  /*6fd0*/  UMOV UR25, 0x40000040 ;  /* 0x4000004000197882 */ /* 0x000fe20000000000 */
[----:B------:R-:W-:Y:S01]  /*6fe0*/  UMOV UR27, 0x40 ;  /* 0x00000040001b7882 */ /* 0x000fe20000000000 */
[----:B------:R-:W-:Y:S01]  /*6ff0*/  R2UR UR6, R22 ;  /* 0x00000000160672ca */ /* 0x000fe200000e0000 */
[----:B------:R-:W-:Y:S01]  /*7000*/  UMOV UR43, 0x40 ;  /* 0x00000040002b7882 */ /* 0x000fe20000000000 */
[----:B------:R-:W-:Y:S01]  /*7010*/  R2UR UR7, R23 ;  /* 0x00000000170772ca */ /* 0x000fe200000e0000 */
[----:B------:R-:W-:Y:S01]  /*7020*/  UMOV UR9, UR53 ;  /* 0x0000003500097c82 */ /* 0x000fe20008000000 */
[----:B------:R-:W-:Y:S01]  /*7030*/  IMAD.U32 R23, RZ, RZ, UR11 ;  /* 0x0000000bff177e24 */ /* 0x000fe2000f8e00ff */
[----:B------:R-:W-:Y:S01]  /*7040*/  HGMMA.64x16x16.F32.BF16 R56, gdesc[UR52].tnspA.tnspB, R56 ;  /* 0x60200000343879f0 */ /* 0x000fe20008701838 */
[----:B------:R-:W-:Y:S01]  /*7050*/  UMOV UR39, 0x40 ;  /* 0x0000004000277882 */ /* 0x000fe20000000000 */
[----:B------:R-:W-:Y:S01]  /*7060*/  UMOV UR10, UR4 ;  /* 0x00000004000a7c82 */ /* 0x000fe20008000000 */
[----:B------:R-:W-:Y:S01]  /*7070*/  UMOV UR35, 0x40 ;  /* 0x0000004000237882 */ /* 0x000fe20000000000 */
        /* <DEDUP_REMOVED lines=20> */
[----:B------:R-:W-:Y:S01]  /*71c0*/  UMOV UR31, 0x40 ;  /* 0x00000040001f7882 */ /* 0x000fe20000000000 */
[----:B------:R-:W-:Y:S01]  /*71d0*/  HGMMA.64x16x16.F32.BF16 R88, gdesc[UR8].tnspA.tnspB, R88 ;  /* 0x60200000085879f0 */ /* 0x000fe20008701858 */
[----:B------:R-:W-:Y:S01]  /*71e0*/  VIADD R26, R24, 0x10 ;  /* 0x00000010181a7836 */ /* 0x000fe20000000000 */
[----:B------:R-:W-:Y:S01]  /*71f0*/  R2UR UR44, R25 ;  /* 0x00000000192c72ca */ /* 0x000fe200000e0000 */
[----:B------:R-:W-:Y:S01]  /*7200*/  UMOV UR23, 0x40 ;  /* 0x0000004000177882 */ /* 0x000fe20000000000 */
[----:B------:R-:W-:Y:S01]  /*7210*/  UMOV UR19, 0x40 ;  /* 0x0000004000137882 */ /* 0x000fe20000000000 */
[----:B------:R0:W-:Y:S01]  /*7220*/  REDG.E.ADD.F32x4.FTZ.RN.STRONG.GPU desc[UR56][R8.64+0x800], R28 ;  /* 0x0008001c080079a6 */ /* 0x0001e2000c10f7b8 */
[----:B------:R-:W-:Y:S01]  /*7230*/  R2UR UR46, R26 ;  /* 0x000000001a2e72ca */ /* 0x000fe200000e0000 */
[----:B------:R-:W-:-:S02]  /*7240*/  VIADD R26, R24, 0x90 ;  /* 0x00000090181a7836 */ /* 0x000fc40000000000 */
[----:B------:R-:W-:Y:S01]  /*7250*/  VIADD R25, R24, 0x110 ;  /* 0x0000011018197836 */ /* 0x000fe20000000000 */
[----:B------:R-:W-:Y:S01]  /*7260*/  UMOV UR9, UR45 ;  /* 0x0000002d00097c82 */ /* 0x000fe20008000000 */
[----:B------:R-:W-:Y:S01]  /*7270*/  IMAD.U32 R220, RZ, RZ, UR10 ;  /* 0x0000000affdc7e24 */ /* 0x000fe2000f8e00ff */
[----:B------:R-:W-:Y:S01]  /*7280*/  R2UR UR4, R26 ;  /* 0x000000001a0472ca */ /* 0x000fe200000e0000 */
[C---:B------:R-:W-:Y:S01]  /*7290*/  VIADD R26, R24.reuse, 0x190 ;  /* 0x00000190181a7836 */ /* 0x040fe20000000000 */
[----:B------:R-:W-:Y:S01]  /*72a0*/  R2UR UR5, R25 ;  /* 0x00000000190572ca */ /* 0x000fe200000e0000 */
[----:B------:R-:W-:Y:S01]  /*72b0*/  VIADD R25, R24, 0x210 ;  /* 0x0000021018197836 */ /* 0x000fe20000000000 */
[----:B------:R-:W-:Y:S01]  /*72c0*/  UMOV UR8, UR44 ;  /* 0x0000002c00087c82 */ /* 0x000fe20008000000 */
[----:B------:R-:W-:Y:S01]  /*72d0*/  IMAD.U32 R221, RZ, RZ, UR11 ;  /* 0x0000000bffdd7e24 */ /* 0x000fe2000f8e00ff */
[----:B------:R-:W-:Y:S01]  /*72e0*/  R2UR UR6, R26 ;  /* 0x000000001a0672ca */ /* 0x000fe200000e0000 */
[----:B------:R-:W-:Y:S01]  /*72f0*/  UMOV UR48, UR44 ;  /* 0x0000002c00307c82 */ /* 0x000fe20008000000 */
[----:B------:R-:W-:Y:S01]  /*7300*/  R2UR UR50, R25 ;  /* 0x00000000193272ca */ /* 0x000fe200000e0000 */
[----:B------:R-:W-:Y:S01]  /*7310*/  UMOV UR11, 0x40 ;  /* 0x00000040000b7882 */ /* 0x000fe20000000000 */
[----:B------:R-:W-:Y:S01]  /*7320*/  UMOV UR49, UR45 ;  /* 0x0000002d00317c82 */ /* 0x000fe20008000000 */
[----:B------:R-:W-:Y:S01]  /*7330*/  IMAD.U32 R223, RZ, RZ, UR11 ;  /* 0x0000000bffdf7e24 */ /* 0x000fe2000f8e00ff */
[----:B------:R-:W-:Y:S01]  /*7340*/  UMOV UR41, UR25 ;  /* 0x0000001900297c82 */ /* 0x000fe20008000000 */
[----:B------:R-:W-:Y:S01]  /*7350*/  UMOV UR10, UR4 ;  /* 0x00000004000a7c82 */ /* 0x000fe20008000000 */
[----:B------:R-:W-:Y:S01]  /*7360*/  UMOV UR37, UR25 ;  /* 0x0000001900257c82 */ /* 0x000fe20008000000 */
[----:B------:R-:W-:Y:S01]  /*7370*/  HGMMA.64x16x16.F32.BF16 R56, gdesc[UR44].tnspA.tnspB, R56 ;  /* 0x602000002c3879f0 */ /* 0x000fe20008701838 */
[----:B------:R-:W-:Y:S01]  /*7380*/  IMAD.U32 R222, RZ, RZ, UR10 ;  /* 0x0000000affde7e24 */ /* 0x000fe2000f8e00ff */
        /* <DEDUP_REMOVED lines=17> */
[----:B------:R0:W-:Y:S01]  /*74a0*/  REDG.E.ADD.F32x4.FTZ.RN.STRONG.GPU desc[UR56][R8.64+0x1000], R32 ;  /* 0x00100020080079a6 */ /* 0x0001e2000c10f7b8 */
[----:B------:R-:W-:-:S02]  /*74b0*/  VIADD R26, R24, 0x20 ;  /* 0x00000020181a7836 */ /* 0x000fc40000000000 */
[----:B------:R-:W-:Y:S01]  /*74c0*/  VIADD R25, R237, 0x100 ;  /* 0x00000100ed197836 */ /* 0x000fe20000000000 */
[----:B------:R-:W-:Y:S01]  /*74d0*/  UMOV UR5, 0x40000040 ;  /* 0x4000004000057882 */ /* 0x000fe20000000000 */
[----:B------:R-:W-:Y:S01]  /*74e0*/  IMAD.U32 R226, RZ, RZ, UR10 ;  /* 0x0000000affe27e24 */ /* 0x000fe2000f8e00ff */
[----:B------:R-:W-:Y:S01]  /*74f0*/  HGMMA.64x16x16.F32.BF16 R88, gdesc[UR48].tnspA.tnspB, R88 ;  /* 0x60200000305879f0 */ /* 0x000fe20008701858 */
[----:B------:R-:W-:Y:S01]  /*7500*/  R2UR UR26, R26 ;  /* 0x000000001a1a72ca */ /* 0x000fe200000e0000 */
[C---:B------:R-:W-:Y:S01]  /*7510*/  VIADD R26, R24.reuse, 0xa0 ;  /* 0x000000a0181a7836 */ /* 0x040fe20000000000 */
[----:B------:R-:W-:Y:S01]  /*7520*/  R2UR UR24, R25 ;  /* 0x00000000191872ca */ /* 0x000fe200000e0000 */
[----:B------:R-:W-:Y:S01]  /*7530*/  VIADD R25, R24, 0x120 ;  /* 0x0000012018197836 */ /* 0x000fe20000000000 */
[----:B------:R0:W-:Y:S02]  /*7540*/  REDG.E.ADD.F32x4.FTZ.RN.STRONG.GPU desc[UR56][R8.64+0x1800], R36 ;  /* 0x00180024080079a6 */ /* 0x0001e4000c10f7b8 */
[----:B------:R-:W-:Y:S01]  /*7550*/  R2UR UR42, R26 ;  /* 0x000000001a2a72ca */ /* 0x000fe200000e0000 */
[C---:B------:R-:W-:Y:S01]  /*7560*/  VIADD R26, R24.reuse, 0x1a0 ;  /* 0x000001a0181a7836 */ /* 0x040fe20000000000 */
[----:B------:R-:W-:Y:S01]  /*7570*/  R2UR UR38, R25 ;  /* 0x00000000192672ca */ /* 0x000fe200000e0000 */
[----:B------:R-:W-:Y:S01]  /*7580*/  VIADD R25, R24, 0x220 ;  /* 0x0000022018197836 */ /* 0x000fe20000000000 */
[----:B------:R-:W-:Y:S01]  /*7590*/  UMOV UR21, UR5 ;  /* 0x0000000500157c82 */ /* 0x000fe20008000000 */
[----:B------:R-:W-:Y:S01]  /*75a0*/  UMOV UR17, UR5 ;  /* 0x0000000500117c82 */ /* 0x000fe20008000000 */
[----:B------:R-:W-:Y:S01]  /*75b0*/  R2UR UR34, R26 ;  /* 0x000000001a2272ca */ /* 0x000fe200000e0000 */
[----:B------:R-:W-:Y:S01]  /*75c0*/  IMAD.U32 R227, RZ, RZ, UR11 ;  /* 0x0000000bffe37e24 */ /* 0x000fe2000f8e00ff */
[----:B------:R-:W-:Y:S01]  /*75d0*/  R2UR UR30, R25 ;  /* 0x00000000191e72ca */ /* 0x000fe200000e0000 */
[----:B------:R-:W-:Y:S01]  /*75e0*/  UMOV UR40, UR24 ;  /* 0x0000001800287c82 */ /* 0x000fe20008000000 */
[----:B------:R-:W-:Y:S01]  /*75f0*/  UMOV UR36, UR24 ;  /* 0x0000001800247c82 */ /* 0x000fe20008000000 */
[----:B------:R-:W-:Y:S01]  /*7600*/  UMOV UR32, UR24 ;  /* 0x0000001800207c82 */ /* 0x000fe20008000000 */
[----:B------:R-:W-:Y:S01]  /*7610*/  UMOV UR28, UR24 ;  /* 0x00000018001c7c82 */ /* 0x000fe20008000000 */
[----:B------:R-:W-:Y:S01]  /*7620*/  HGMMA.64x16x16.F32.BF16 R56, gdesc[UR24].tnspA.tnspB, R56 ;  /* 0x60200000183879f0 */ /* 0x000fe20008701838 */
[----:B------:R-:W-:Y:S01]  /*7630*/  UMOV UR13, UR5 ;  /* 0x00000005000d7c82 */ /* 0x000fe20008000000 */
[----:B------:R-:W-:Y:S01]  /*7640*/  UMOV UR9, UR5 ;  /* 0x0000000500097c82 */ /* 0x000fe20008000000 */
[----:B------:R0:W-:Y:S01]  /*7650*/  REDG.E.ADD.F32x4.FTZ.RN.STRONG.GPU desc[UR56][R8.64+0x2000], R40 ;  /* 0x00200028080079a6 */ /* 0x0001e2000c10f7b8 */
[----:B------:R-:W-:Y:S01]  /*7660*/  HGMMA.64x16x16.F32.BF16 R64, gdesc[UR40].tnspA.tnspB, R64 ;  /* 0x60200000284079f0 */ /* 0x000fe20008701840 */
[----:B------:R-:W-:Y:S01]  /*7670*/  VIADD R26, R24, 0x30 ;  /* 0x00000030181a7836 */ /* 0x000fe20000000000 */
[----:B------:R-:W-:Y:S01]  /*7680*/  UMOV UR11, 0x40 ;  /* 0x00000040000b7882 */ /* 0x000fe20000000000 */
[----:B------:R-:W-:Y:S01]  /*7690*/  VIADD R25, R237, 0x180 ;  /* 0x00000180ed197836 */ /* 0x000fe20000000000 */
[----:B------:R0:W-:Y:S01]  /*76a0*/  REDG.E.ADD.F32x4.FTZ.RN.STRONG.GPU desc[UR56][R8.64+0x2800], R44 ;  /* 0x0028002c080079a6 */ /* 0x0001e2000c10f7b8 */
[----:B------:R-:W-:Y:S01]  /*76b0*/  HGMMA.64x16x16.F32.BF16 R72, gdesc[UR36].tnspA.tnspB, R72 ;  /* 0x60200000244879f0 */ /* 0x000fe20008701848 */
[----:B------:R-:W-:-:S02]  /*76c0*/  R2UR UR6, R26 ;  /* 0x000000001a0672ca */ /* 0x000fc400000e0000 */
[----:B------:R0:W-:Y:S01]  /*76d0*/  REDG.E.ADD.F32x4.FTZ.RN.STRONG.GPU desc[UR56][R8.64+0x3000], R48 ;  /* 0x00300030080079a6 */ /* 0x0001e2000c10f7b8 */
[----:B------:R-:W-:Y:S01]  /*76e0*/  HGMMA.64x16x16.F32.BF16 R80, gdesc[UR32].tnspA.tnspB, R80 ;  /* 0x60200000205079f0 */ /* 0x000fe20008701850 */
[C---:B------:R-:W-:Y:S01]  /*76f0*/  VIADD R26, R24.reuse, 0xb0 ;  /* 0x000000b0181a7836 */ /* 0x040fe20000000000 */
[----:B------:R-:W-:Y:S01]  /*7700*/  R2UR UR4, R25 ;  /* 0x00000000190472ca */ /* 0x000fe200000e0000 */
[----:B------:R0:W-:Y:S01]  /*7710*/  REDG.E.ADD.F32x4.FTZ.RN.STRONG.GPU desc[UR56][R8.64+0x3800], R52 ;  /* 0x00380034080079a6 */ /* 0x0001e2000c10f7b8 */
[----:B------:R-:W-:Y:S02]  /*7720*/  VIADD R25, R24, 0x130 ;  /* 0x0000013018197836 */ /* 0x000fe40000000000 */
[----:B------:R-:W-:Y:S01]  /*7730*/  R2UR UR22, R26 ;  /* 0x000000001a1672ca */ /* 0x000fe200000e0000 */
[----:B------:R-:W-:Y:S01]  /*7740*/  HGMMA.64x16x16.F32.BF16 R88, gdesc[UR28].tnspA.tnspB, R88 ;  /* 0x602000001c5879f0 */ /* 0x000fe20008701858 */
[C---:B------:R-:W-:Y:S01]  /*7750*/  VIADD R26, R24.reuse, 0x1b0 ;  /* 0x000001b0181a7836 */ /* 0x040fe20000000000 */
[----:B------:R-:W-:Y:S01]  /*7760*/  R2UR UR18, R25 ;  /* 0x00000000191272ca */ /* 0x000fe200000e0000 */
[----:B------:R-:W-:-:S03]  /*7770*/  VIADD R24, R24, 0x230 ;  /* 0x0000023018187836 */ /* 0x000fc60000000000 */
[----:B------:R-:W-:Y:S02]  /*7780*/  R2UR UR14, R26 ;  /* 0x000000001a0e72ca */ /* 0x000fe400000e0000 */
[----:B------:R-:W-:Y:S01]  /*7790*/  R2UR UR10, R24 ;  /* 0x00000000180a72ca */ /* 0x000fe200000e0000 */
[----:B------:R-:W-:Y:S01]  /*77a0*/  UMOV UR20, UR4 ;  /* 0x0000000400147c82 */ /* 0x000fe20008000000 */
[----:B------:R-:W-:Y:S01]  /*77b0*/  UMOV UR16, UR4 ;  /* 0x0000000400107c82 */ /* 0x000fe20008000000 */
[----:B------:R-:W-:Y:S01]  /*77c0*/  UMOV UR12, UR4 ;  /* 0x00000004000c7c82 */ /* 0x000fe20008000000 */
[----:B------:R-:W-:Y:S01]  /*77d0*/  UMOV UR8, UR4 ;  /* 0x0000000400087c82 */ /* 0x000fe20008000000 */
[----:B------:R-:W-:Y:S04]  /*77e0*/  HGMMA.64x16x16.F32.BF16 R56, gdesc[UR4].tnspA.tnspB, R56 ;  /* 0x60200000043879f0 */ /* 0x000fe80008701838 */
[----:B------:R-:W-:Y:S04]  /*77f0*/  HGMMA.64x16x16.F32.BF16 R64, gdesc[UR20].tnspA.tnspB, R64 ;  /* 0x60200000144079f0 */ /* 0x000fe80008701840 */
[----:B------:R-:W-:Y:S04]  /*7800*/  HGMMA.64x16x16.F32.BF16 R72, gdesc[UR16].tnspA.tnspB, R72 ;  /* 0x60200000104879f0 */ /* 0x000fe80008701848 */
[----:B------:R-:W-:Y:S04]  /*7810*/  HGMMA.64x16x16.F32.BF16 R80, gdesc[UR12].tnspA.tnspB, R80 ;  /* 0x602000000c5079f0 */ /* 0x000fe80008701850 */
[----:B------:R-:W-:Y:S03]  /*7820*/  HGMMA.64x16x16.F32.BF16 R88, gdesc[UR8].tnspA.tnspB, R88, gsb0 ;  /* 0x60200000085879f0 */ /* 0x000fe60008001858 */
[----:B------:R-:W-:-:S02]  /*7830*/  WARPGROUP.DEPBAR.LE gsb0, 0x1 ;  /* 0x00008000000079c5 */ /* 0x000fc40000010100 */
[----:B0-----:R-:W-:Y:S05]  /*7840*/  @!P0 BRA `(.L_x_132) ;  /* 0x0000000000048947 */ /* 0x001fea0003800000 */
[----:B------:R-:W-:Y:S01]  /*7850*/  BPT.TRAP 0x1 ;  /* 0x000000040000795c */ /* 0x000fe20000300000 */
.L_x_132:
[----:B------:R-:W-:Y:S01]  /*7860*/  VIADD R24, R5, 0x500 ;  /* 0x0000050005187836 */ /* 0x000fe20000000000 */
[----:B------:R-:W-:Y:S01]  /*7870*/  R2UR UR58, R20 ;  /* 0x00000000143a72ca */ /* 0x000fe200000e0000 */
[----:B------:R-:W-:Y:S01]  /*7880*/  UMOV UR57, 0x40000040 ;  /* 0x4000004000397882 */ /* 0x000fe20000000000 */
[----:B------:R-:W-:Y:S01]  /*7890*/  R2UR UR59, R21 ;  /* 0x00000000153b72ca */ /* 0x000fe200000e0000 */
[----:B------:R-:W-:Y:S01]  /*78a0*/  VIADD R20, R5, 0x580 ;  /* 0x0000058005147836 */ /* 0x000fe20000000000 */
[----:B------:R-:W-:Y:S01]  /*78b0*/  R2UR UR56, R24 ;  /* 0x00000000183872ca */ /* 0x000fe200000e0000 */
[----:B------:R-:W-:Y:S01]  /*78c0*/  VIADD R24, R18, 0x31638 ;  /* 0x0003163812187836 */ /* 0x000fe20000000000 */
[----:B------:R-:W-:-:S04]  /*78d0*/  ULDC.64 UR4, c[0x0][0x208] ;  /* 0x0000820000047ab9 */ /* 0x000fc80000000a00 */
[----:B------:R-:W-:-:S04]  /*78e0*/  PRMT R24, RZ, 0x654, R24 ;  /* 0x00000654ff187816 */ /* 0x000fc80000000018 */
[----:B------:R0:W-:Y:S02]  /*78f0*/  SYNCS.ARRIVE.TRANS64.RED.A1T0 RZ, [R24+URZ], RZ ;  /* 0x000000ff18ff79a7 */ /* 0x0001e4000810043f */
[----:B0-----:R-:W-:-:S06]  /*7900*/  WARPGROUP.ARRIVE ;  /* 0x00000000000079c5 */ /* 0x001fcc0000000000 */
        /* <DEDUP_REMOVED lines=34> */
[----:B------:R0:W-:Y:S02]  /*7b30*/  REDG.E.ADD.F32x4.FTZ.RN.STRONG.GPU desc[UR4][R8.64+0x4000], R24 ;  /* 0x00400018080079a6 */ /* 0x0001e4000c10f784 */
[----:B------:R-:W-:Y:S01]  /*7b40*/  HGMMA.64x16x16.F32.BF16 R96, gdesc[UR52].tnspA.tnspB, R96 ;  /* 0x60200000346079f0 */ /* 0x000fe20008701860 */
[----:B------:R-:W-:-:S02]  /*7b50*/  R2UR UR54, R22 ;  /* 0x00000000163672ca */ /* 0x000fc400000e0000 */
[----:B------:R-:W-:Y:S01]  /*7b60*/  R2UR UR24, R5 ;  /* 0x00000000051872ca */ /* 0x000fe200000e0000 */
[----:B------:R-:W-:Y:S01]  /*7b70*/  UMOV UR41, UR25 ;  /* 0x0000001900297c82 */ /* 0x000fe20008000000 */
[----:B------:R-:W-:Y:S01]  /*7b80*/  R2UR UR55, R23 ;  /* 0x00000000173772ca */ /* 0x000fe200000e0000 */
[----:B------:R-:W-:Y:S01]  /*7b90*/  UMOV UR37, UR25 ;  /* 0x0000001900257c82 */ /* 0x000fe20008000000 */
[----:B------:R-:W-:Y:S01]  /*7ba0*/  UMOV UR33, UR25 ;  /* 0x0000001900217c82 */ /* 0x000fe20008000000 */
[----:B------:R0:W-:Y:S01]  /*7bb0*/  REDG.E.ADD.F32x4.FTZ.RN.STRONG.GPU desc[UR4][R8.64+0x4800], R28 ;  /* 0x0048001c080079a6 */ /* 0x0001e2000c10f784 */
[----:B------:R-:W-:-:S03]  /*7bc0*/  VIADD R237, R237, 0x580 ;  /* 0x00000580eded7836 */ /* 0x000fc60000000000 */
[----:B------:R0:W-:Y:S04]  /*7bd0*/  REDG.E.ADD.F32x4.FTZ.RN.STRONG.GPU desc[UR4][R8.64+0x5000], R32 ;  /* 0x00500020080079a6 */ /* 0x0001e8000c10f784 */
[----:B------:R-:W-:Y:S01]  /*7be0*/  UMOV UR40, UR24 ;  /* 0x0000001800287c82 */ /* 0x000fe20008000000 */
[----:B------:R-:W-:Y:S01]  /*7bf0*/  UMOV UR36, UR24 ;  /* 0x0000001800247c82 */ /* 0x000fe20008000000 */
[----:B------:R-:W-:Y:S01]  /*7c00*/  HGMMA.64x16x16.F32.BF16 R104, gdesc[UR52].tnspA.tnspB, R104 ;  /* 0x60200000346879f0 */ /* 0x000fe20008701868 */
[----:B------:R-:W-:Y:S01]  /*7c10*/  R2UR UR54, R216 ;  /* 0x00000000d83672ca */ /* 0x000fe200000e0000 */
[----:B------:R-:W-:Y:S01]  /*7c20*/  UMOV UR32, UR24 ;  /* 0x0000001800207c82 */ /* 0x000fe20008000000 */
[----:B------:R-:W-:Y:S01]  /*7c30*/  R2UR UR55, R217 ;  /* 0x00000000d93772ca */ /* 0x000fe200000e0000 */
[----:B------:R0:W-:Y:S04]  /*7c40*/  REDG.E.ADD.F32x4.FTZ.RN.STRONG.GPU desc[UR4][R8.64+0x5800], R36 ;  /* 0x00580024080079a6 */ /* 0x0001e8000c10f784 */
[----:B------:R0:W-:Y:S04]  /*7c50*/  REDG.E.ADD.F32x4.FTZ.RN.STRONG.GPU desc[UR4][R8.64+0x6000], R40 ;  /* 0x00600028080079a6 */ /* 0x0001e8000c10f784 */
[----:B------:R0:W-:Y:S04]  /*7c60*/  REDG.E.ADD.F32x4.FTZ.RN.STRONG.GPU desc[UR4][R8.64+0x6800], R44 ;  /* 0x0068002c080079a6 */ /* 0x0001e8000c10f784 */
[----:B------:R-:W-:Y:S01]  /*7c70*/  HGMMA.64x16x16.F32.BF16 R112, gdesc[UR52].tnspA.tnspB, R112 ;  /* 0x60200000347079f0 */ /* 0x000fe20008701870 */
[----:B------:R-:W-:Y:S01]  /*7c80*/  R2UR UR54, R218 ;  /* 0x00000000da3672ca */ /* 0x000fe200000e0000 */
[----:B------:R0:W-:Y:S01]  /*7c90*/  REDG.E.ADD.F32x4.FTZ.RN.STRONG.GPU desc[UR4][R8.64+0x7000], R48 ;  /* 0x00700030080079a6 */ /* 0x0001e2000c10f784 */
[----:B------:R-:W-:-:S03]  /*7ca0*/  R2UR UR55, R219 ;  /* 0x00000000db3772ca */ /* 0x000fc600000e0000 */
[----:B------:R0:W-:Y:S01]  /*7cb0*/  REDG.E.ADD.F32x4.FTZ.RN.STRONG.GPU desc[UR4][R8.64+0x7800], R52 ;  /* 0x00780034080079a6 */ /* 0x0001e2000c10f784 */
[----:B------:R-:W-:Y:S01]  /*7cc0*/  R2UR UR4, R237 ;  /* 0x00000000ed0472ca */ /* 0x000fe200000e0000 */
[----:B------:R-:W-:Y:S02]  /*7cd0*/  UMOV UR5, 0x40000040 ;  /* 0x4000004000057882 */ /* 0x000fe40000000000 */
[----:B------:R-:W-:Y:S01]  /*7ce0*/  UMOV UR21, UR5 ;  /* 0x0000000500157c82 */ /* 0x000fe20008000000 */
[----:B------:R-:W-:Y:S01]  /*7cf0*/  UMOV UR17, UR5 ;  /* 0x0000000500117c82 */ /* 0x000fe20008000000 */
[----:B------:R-:W-:-:S04]  /*7d00*/  UMOV UR13, UR5 ;  /* 0x00000005000d7c82 */ /* 0x000fc80008000000 */
[----:B------:R-:W-:Y:S01]  /*7d10*/  HGMMA.64x16x16.F32.BF16 R120, gdesc[UR52].tnspA.tnspB, R120 ;  /* 0x60200000347879f0 */ /* 0x000fe20008701878 */
[----:B------:R-:W-:Y:S02]  /*7d20*/  R2UR UR54, R220 ;  /* 0x00000000dc3672ca */ /* 0x000fe400000e0000 */
[----:B------:R-:W-:Y:S01]  /*7d30*/  R2UR UR55, R221 ;  /* 0x00000000dd3772ca */ /* 0x000fe200000e0000 */
[----:B------:R-:W-:Y:S01]  /*7d40*/  UMOV UR20, UR4 ;  /* 0x0000000400147c82 */ /* 0x000fe20008000000 */
[----:B------:R-:W-:Y:S01]  /*7d50*/  UMOV UR16, UR4 ;  /* 0x0000000400107c82 */ /* 0x000fe20008000000 */
[----:B------:R-:W-:-:S10]  /*7d60*/  UMOV UR12, UR4 ;  /* 0x00000004000c7c82 */ /* 0x000fd40008000000 */
        /* <DEDUP_REMOVED lines=29> */
[----:B0-----:R-:W-:Y:S05]  /*7f40*/  @!P0 BRA `(.L_x_133) ;  /* 0x0000000000048947 */ /* 0x001fea0003800000 */
[----:B------:R-:W-:Y:S01]  /*7f50*/  BPT.TRAP 0x1 ;  /* 0x000000040000795c */ /* 0x000fe20000300000 */
.L_x_133:
        /* <DEDUP_REMOVED lines=12> */
[----:B------:R-:W-:Y:S01]  /*8020*/  ULDC UR4, c[0x0][0x740] ;  /* 0x0001d00000047ab9 */ /* 0x000fe20000000800 */
[----:B------:R-:W-:Y:S01]  /*8030*/  PLOP3.LUT P0, PT, PT, PT, PT, 0x8, 0x0 ;  /* 0x000000000000781c */ /* 0x000fe20003f0e170 */
        /* <DEDUP_REMOVED lines=79> */
[----:B------:R-:W-:-:S07]  /*8530*/  FMUL.FTZ R135, R135, UR4 ;  /* 0x0000000487877c20 */ /* 0x000fce0008410000 */
.L_x_121:
[----:B------:R-:W-:Y:S05]  /*8540*/  @P0 BRA `(.L_x_135) ;  /* 0x0000002400900947 */ /* 0x000fea0003800000 */
[----:B0-----:R-:W0:Y:S01]  /*8550*/  S2R R2, SR_TID.X ;  /* 0x0000000000027919 */ /* 0x001e220000002100 */
[----:B------:R-:W1:Y:S01]  /*8560*/  S2UR UR5, SR_CgaCtaId ;  /* 0x00000000000579c3 */ /* 0x000e620000008800 */
[----:B------:R-:W-:Y:S01]  /*8570*/  UMOV UR4, 0x400 ;  /* 0x0000040000047882 */ /* 0x000fe20000000000 */
[----:B------:R-:W-:-:S06]  /*8580*/  F2FP.BF16.F32.PACK_AB R136, R137, R136 ;  /* 0x000000888988723e */ /* 0x000fcc00000010ff */
[----:B------:R-:W-:Y:S01]  /*8590*/  BAR.SYNC.DEFER_BLOCKING 0x1, 0x100 ;  /* 0x0044000000007b1d */ /* 0x000fe20000010000 */
[----:B------:R-:W-:Y:S02]  /*85a0*/  F2FP.BF16.F32.PACK_AB R137, R139, R138 ;  /* 0x0000008a8b89723e */ /* 0x000fe400000010ff */
[----:B------:R-:W-:Y:S02]  /*85b0*/  F2FP.BF16.F32.PACK_AB R144, R145, R144 ;  /* 0x000000909190723e */ /* 0x000fe400000010ff */
[----:B------:R-:W-:Y:S01]  /*85c0*/  F2FP.BF16.F32.PACK_AB R138, R141, R140 ;  /* 0x0000008c8d8a723e */ /* 0x000fe200000010ff */
[----:B------:R-:W-:Y:S01]  /*85d0*/  ULDC.64 UR8, c[0x0][0x208] ;  /* 0x0000820000087ab9 */ /* 0x000fe20000000a00 */
[----:B------:R-:W-:Y:S02]  /*85e0*/  F2FP.BF16.F32.PACK_AB R139, R143, R142 ;  /* 0x0000008e8f8b723e */ /* 0x000fe400000010ff */
[----:B------:R-:W-:Y:S02]  /*85f0*/  F2FP.BF16.F32.PACK_AB R152, R153, R152 ;  /* 0x000000989998723e */ /* 0x000fe400000010ff */
[----:B------:R-:W-:-:S02]  /*8600*/  F2FP.BF16.F32.PACK_AB R160, R161, R160 ;  /* 0x000000a0a1a0723e */ /* 0x000fc400000010ff */
[----:B------:R-:W-:Y:S02]  /*8610*/  F2FP.BF16.F32.PACK_AB R168, R169, R168 ;  /* 0x000000a8a9a8723e */ /* 0x000fe400000010ff */
[----:B------:R-:W-:Y:S02]  /*8620*/  F2FP.BF16.F32.PACK_AB R176, R177, R176 ;  /* 0x000000b0b1b0723e */ /* 0x000fe400000010ff */
[----:B------:R-:W-:Y:S02]  /*8630*/  F2FP.BF16.F32.PACK_AB R184, R185, R184 ;  /* 0x000000b8b9b8723e */ /* 0x000fe400000010ff */
[----:B------:R-:W-:Y:S02]  /*8640*/  F2FP.BF16.F32.PACK_AB R192, R193, R192 ;  /* 0x000000c0c1c0723e */ /* 0x000fe400000010ff */
[----:B------:R-:W-:Y:S01]  /*8650*/  F2FP.BF16.F32.PACK_AB R200, R201, R200 ;  /* 0x000000c8c9c8723e */ /* 0x000fe200000010ff */
[----:B-1----:R-:W-:Y:S01]  /*8660*/  ULEA UR4, UR5, UR4, 0x18 ;  /* 0x0000000405047291 */ /* 0x002fe2000f8ec03f */
[----:B------:R-:W-:-:S02]  /*8670*/  F2FP.BF16.F32.PACK_AB R145, R147, R146 ;  /* 0x000000929391723e */ /* 0x000fc400000010ff */
[----:B------:R-:W-:Y:S02]  /*8680*/  F2FP.BF16.F32.PACK_AB R208, R209, R208 ;  /* 0x000000d0d1d0723e */ /* 0x000fe400000010ff */
[----:B------:R-:W-:Y:S01]  /*8690*/  F2FP.BF16.F32.PACK_AB R56, R57, R56 ;  /* 0x000000383938723e */ /* 0x000fe200000010ff */
[----:B0-----:R-:W-:Y:S01]  /*86a0*/  VIADD R2, R2, 0xffffff80 ;  /* 0xffffff8002027836 */ /* 0x001fe20000000000 */
[----:B------:R-:W-:Y:S02]  /*86b0*/  F2FP.BF16.F32.PACK_AB R146, R149, R148 ;  /* 0x000000949592723e */ /* 0x000fe400000010ff */
[----:B------:R-:W-:Y:S01]  /*86c0*/  F2FP.BF16.F32.PACK_AB R96, R97, R96 ;  /* 0x000000606160723e */ /* 0x000fe200000010ff */
[----:B------:R-:W-:Y:S01]  /*86d0*/  IMAD.SHL.U32 R3, R2, 0x40, RZ ;  /* 0x0000004002037824 */ /* 0x000fe200078e00ff */
[----:B------:R-:W-:Y:S02]  /*86e0*/  SHF.R.S32.HI R9, RZ, 0x1f, R2 ;  /* 0x0000001fff097819 */ /* 0x000fe40000011402 */
[----:B------:R-:W-:-:S02]  /*86f0*/  F2FP.BF16.F32.PACK_AB R64, R65, R64 ;  /* 0x000000404140723e */ /* 0x000fc400000010ff */
[----:B------:R-:W-:Y:S02]  /*8700*/  F2FP.BF16.F32.PACK_AB R104, R105, R104 ;  /* 0x000000686968723e */ /* 0x000fe400000010ff */
[----:B------:R-:W-:Y:S02]  /*8710*/  F2FP.BF16.F32.PACK_AB R72, R73, R72 ;  /* 0x000000484948723e */ /* 0x000fe400000010ff */
[----:B------:R-:W-:Y:S02]  /*8720*/  F2FP.BF16.F32.PACK_AB R112, R113, R112 ;  /* 0x000000707170723e */ /* 0x000fe400000010ff */
[----:B------:R-:W-:Y:S02]  /*8730*/  F2FP.BF16.F32.PACK_AB R80, R81, R80 ;  /* 0x000000505150723e */ /* 0x000fe400000010ff */
[----:B------:R-:W-:Y:S02]  /*8740*/  F2FP.BF16.F32.PACK_AB R120, R121, R120 ;  /* 0x000000787978723e */ /* 0x000fe400000010ff */
[----:B------:R-:W-:-:S02]  /*8750*/  F2FP.BF16.F32.PACK_AB R88, R89, R88 ;  /* 0x000000585958723e */ /* 0x000fc400000010ff */
[----:B------:R-:W-:Y:S01]  /*8760*/  F2FP.BF16.F32.PACK_AB R128, R129, R128 ;  /* 0x000000808180723e */ /* 0x000fe200000010ff */
[----:B------:R-:W0:Y:S01]  /*8770*/  S2R R39, SR_CTAID.X ;  /* 0x0000000000277919 */ /* 0x000e220000002500 */
[CC--:B------:R-:W-:Y:S01]  /*8780*/  LEA.HI R11, R9.reuse, R2.reuse, RZ, 0x5 ;  /* 0x00000002090b7211 */ /* 0x0c0fe200078f28ff */
[----:B------:R-:W1:Y:S01]  /*8790*/  LDC.64 R36, c[0x0][0x850] ;  /* 0x00021400ff247b82 */ /* 0x000e620000000a00 */
[----:B------:R-:W-:Y:S02]  /*87a0*/  LEA.HI R8, R9, R2, RZ, 0x4 ;  /* 0x0000000209087211 */ /* 0x000fe400078f20ff */
[----:B------:R-:W-:Y:S02]  /*87b0*/  SHF.R.S32.HI R0, RZ, 0x5, R11 ;  /* 0x00000005ff007819 */ /* 0x000fe4000001140b */
[----:B------:R-:W-:Y:S02]  /*87c0*/  SHF.R.S32.HI R7, RZ, 0x4, R8 ;  /* 0x00000004ff077819 */ /* 0x000fe40000011408 */
[----:B------:R-:W-:Y:S01]  /*87d0*/  LOP3.LUT R3, R3, 0x1c0, RZ, 0xc0, !PT ;  /* 0x000001c003037812 */ /* 0x000fe200078ec0ff */
[----:B------:R-:W-:Y:S01]  /*87e0*/  IMAD.SHL.U32 R6, R0, 0x10, RZ ;  /* 0x0000001000067824 */ /* 0x000fe200078e00ff */
[----:B------:R-:W-:-:S02]  /*87f0*/  LEA.HI R8, R8, R7, RZ, 0x1 ;  /* 0x0000000708087211 */ /* 0x000fc400078f08ff */
[-C--:B------:R-:W-:Y:S02]  /*8800*/  LEA.HI R4, R9, R2.reuse, RZ, 0x3 ;  /* 0x0000000209047211 */ /* 0x080fe400078f18ff */
[----:B------:R-:W-:Y:S02]  /*8810*/  LOP3.LUT R5, R3, 0x30, R6, 0xf8, !PT ;  /* 0x0000003003057812 */ /* 0x000fe400078ef806 */
[----:B------:R-:W-:Y:S02]  /*8820*/  LOP3.LUT R8, R8, 0x7ffffe, RZ, 0xc0, !PT ;  /* 0x007ffffe08087812 */ /* 0x000fe400078ec0ff */
[----:B------:R-:W-:Y:S02]  /*8830*/  LEA.HI R9, R9, R2, RZ, 0x7 ;  /* 0x0000000209097211 */ /* 0x000fe400078f38ff */
[----:B------:R-:W-:Y:S01]  /*8840*/  LOP3.LUT R4, R5, 0x8, R4, 0xf8, !PT ;  /* 0x0000000805047812 */ /* 0x000fe200078ef804 */
[----:B------:R-:W-:Y:S01]  /*8850*/  IMAD.IADD R8, R7, 0x1, -R8 ;  /* 0x0000000107087824 */ /* 0x000fe200078e0a08 */
[----:B------:R-:W-:Y:S01]  /*8860*/  SHF.R.U32.HI R3, RZ, 0x3, R3 ;  /* 0x00000003ff037819 */ /* 0x000fe20000011603 */
[----:B------:R-:W2:Y:S01]  /*8870*/  LDC.64 R6, c[0x0][0x870] ;  /* 0x00021c00ff067b82 */ /* 0x000ea20000000a00 */
[----:B------:R-:W-:-:S02]  /*8880*/  SHF.R.S32.HI R9, RZ, 0x7, R9 ;  /* 0x00000007ff097819 */ /* 0x000fc40000011409 */
[----:B------:R-:W-:Y:S02]  /*8890*/  LOP3.LUT R3, R4, R3, RZ, 0x3c, !PT ;  /* 0x0000000304037212 */ /* 0x000fe400078e3cff */
[----:B------:R-:W-:Y:S01]  /*88a0*/  F2FP.BF16.F32.PACK_AB R147, R151, R150 ;  /* 0x000000969793723e */ /* 0x000fe200000010ff */
[----:B------:R-:W-:Y:S01]  /*88b0*/  IMAD R8, R9, 0xa, R8 ;  /* 0x0000000a09087824 */ /* 0x000fe200078e0208 */
[----:B------:R-:W-:Y:S01]  /*88c0*/  F2FP.BF16.F32.PACK_AB R153, R155, R154 ;  /* 0x0000009a9b99723e */ /* 0x000fe200000010ff */
[----:B------:R-:W3:Y:S01]  /*88d0*/  LDC.64 R4, c[0x0][0x870] ;  /* 0x00021c00ff047b82 */ /* 0x000ee20000000a00 */
[----:B------:R-:W-:Y:S01]  /*88e0*/  F2FP.BF16.F32.PACK_AB R154, R157, R156 ;  /* 0x0000009c9d9a723e */ /* 0x000fe200000010ff */
[----:B------:R-:W-:Y:S01]  /*88f0*/  IMAD.U32 R3, R8, 0x200, R3 ;  /* 0x0000020008037824 */ /* 0x000fe200078e0003 */
[----:B------:R-:W-:Y:S02]  /*8900*/  F2FP.BF16.F32.PACK_AB R155, R159, R158 ;  /* 0x0000009e9f9b723e */ /* 0x000fe400000010ff */
[----:B------:R-:W-:-:S02]  /*8910*/  F2FP.BF16.F32.PACK_AB R161, R163, R162 ;  /* 0x000000a2a3a1723e */ /* 0x000fc400000010ff */
        /* <DEDUP_REMOVED lines=26> */
[----:B------:R-:W-:Y:S02]  /*8ac0*/  F2FP.BF16.F32.PACK_AB R209, R211, R210 ;  /* 0x000000d2d3d1723e */ /* 0x000fe400000010ff */
[----:B------:R-:W-:Y:S01]  /*8ad0*/  F2FP.BF16.F32.PACK_AB R210, R213, R212 ;  /* 0x000000d4d5d2723e */ /* 0x000fe200000010ff */
[----:B------:R-:W-:Y:S01]  /*8ae0*/  STSM.16.MT88.4 [R3+0xc000], R200 ;  /* 0x00c000c803007844 */ /* 0x000fe20000004200 */
[----:B------:R-:W-:Y:S02]  /*8af0*/  F2FP.BF16.F32.PACK_AB R211, R215, R214 ;  /* 0x000000d6d7d3723e */ /* 0x000fe400000010ff */
[----:B------:R-:W-:Y:S02]  /*8b00*/  F2FP.BF16.F32.PACK_AB R57, R59, R58 ;  /* 0x0000003a3b39723e */ /* 0x000fe400000010ff */
[----:B------:R-:W-:Y:S01]  /*8b10*/  F2FP.BF16.F32.PACK_AB R58, R61, R60 ;  /* 0x0000003c3d3a723e */ /* 0x000fe200000010ff */
[----:B------:R-:W-:Y:S01]  /*8b20*/  STSM.16.MT88.4 [R3+0x11000], R208 ;  /* 0x011000d003007844 */ /* 0x000fe20000004200 */
[----:B------:R-:W-:-:S02]  /*8b30*/  F2FP.BF16.F32.PACK_AB R59, R63, R62 ;  /* 0x0000003e3f3b723e */ /* 0x000fc400000010ff */
[----:B------:R-:W-:Y:S02]  /*8b40*/  F2FP.BF16.F32.PACK_AB R97, R99, R98 ;  /* 0x000000626361723e */ /* 0x000fe400000010ff */
[----:B------:R-:W-:Y:S01]  /*8b50*/  F2FP.BF16.F32.PACK_AB R98, R101, R100 ;  /* 0x000000646562723e */ /* 0x000fe200000010ff */
[----:B------:R-:W-:Y:S01]  /*8b60*/  STSM.16.MT88.4 [R3], R56 ;  /* 0x0000003803007844 */ /* 0x000fe20000004200 */
[----:B------:R-:W-:Y:S02]  /*8b70*/  F2FP.BF16.F32.PACK_AB R99, R103, R102 ;  /* 0x000000666763723e */ /* 0x000fe400000010ff */
        /* <DEDUP_REMOVED lines=32> */
[----:B--2---:R-:W-:-:S03]  /*8d80*/  ISETP.NE.U32.AND P0, PT, R6, RZ, PT ;  /* 0x000000ff0600720c */ /* 0x004fc60003f05070 */
[----:B------:R2:W-:Y:S01]  /*8d90*/  STSM.16.MT88.4 [R3+0x7000], R128 ;  /* 0x0070008003007844 */ /* 0x0005e20000004200 */
[----:B------:R-:W-:Y:S01]  /*8da0*/  BAR.SYNC.DEFER_BLOCKING 0x1, 0x100 ;  /* 0x0044000000007b1d */ /* 0x000fe20000010000 */
[----:B------:R-:W-:Y:S01]  /*8db0*/  ISETP.NE.AND.EX P0, PT, R7, RZ, PT, P0 ;  /* 0x000000ff0700720c */ /* 0x000fe20003f05300 */
[----:B---3--:R-:W-:-:S06]  /*8dc0*/  IMAD.WIDE R6, R233, 0x4, R4 ;  /* 0x00000004e9067825 */ /* 0x008fcc00078e0204 */
[----:B------:R-:W3:Y:S06]  /*8dd0*/  LDC.64 R4, c[0x0][0x878] ;  /* 0x00021e00ff047b82 */ /* 0x000eec0000000a00 */
[----:B------:R-:W4:Y:S01]  /*8de0*/  @P0 LDG.E R9, desc[UR8][R6.64] ;  /* 0x0000000806090981 */ /* 0x000f22000c1e1900 */
[----:B------:R-:W-:Y:S01]  /*8df0*/  LOP3.LUT R11, R11, 0xffffffe0, RZ, 0xc0, !PT ;  /* 0xffffffe00b0b7812 */ /* 0x000fe200078ec0ff */
[----:B------:R-:W-:Y:S01]  /*8e00*/  ULDC UR5, c[0x0][0x808] ;  /* 0x0002020000057ab9 */ /* 0x000fe20000000800 */
[----:B------:R-:W0:Y:S01]  /*8e10*/  S2UR UR7, SR_CTAID.Y ;  /* 0x00000000000779c3 */ /* 0x000e220000002600 */
[----:B------:R-:W-:Y:S01]  /*8e20*/  IMAD.U32 R8, RZ, RZ, UR5 ;  /* 0x00000005ff087e24 */ /* 0x000fe2000f8e00ff */
[----:B---3--:R-:W-:Y:S01]  /*8e30*/  ISETP.NE.U32.AND P1, PT, R4, RZ, PT ;  /* 0x000000ff0400720c */ /* 0x008fe20003f25070 */
[----:B------:R-:W-:-:S02]  /*8e40*/  IMAD.IADD R11, R2, 0x1, -R11 ;  /* 0x00000001020b7824 */ /* 0x000fc400078e0a0b */
[----:B------:R-:W-:Y:S01]  /*8e50*/  IMAD.SHL.U32 R2, R0, 0x40, RZ ;  /* 0x0000004000027824 */ /* 0x000fe200078e00ff */
[----:B------:R-:W-:Y:S01]  /*8e60*/  ISETP.NE.AND.EX P1, PT, R5, RZ, PT, P1 ;  /* 0x000000ff0500720c */ /* 0x000fe20003f25310 */
[----:B------:R-:W-:Y:S01]  /*8e70*/  IMAD.SHL.U32 R28, R11, 0x8, RZ ;  /* 0x000000080b1c7824 */ /* 0x000fe200078e00ff */
[----:B------:R-:W-:Y:S02]  /*8e80*/  SHF.R.S32.HI R10, RZ, 0x1f, R11 ;  /* 0x0000001fff0a7819 */ /* 0x000fe4000001140b */
[----:B--2---:R-:W-:Y:S02]  /*8e90*/  LOP3.LUT R3, R2, 0x1c0, RZ, 0xc0, !PT ;  /* 0x000001c002037812 */ /* 0x004fe400078ec0ff */
[----:B------:R-:W-:Y:S02]  /*8ea0*/  LEA.HI R10, R10, R11, RZ, 0x3 ;  /* 0x0000000b0a0a7211 */ /* 0x000fe400078f18ff */
[----:B------:R-:W-:Y:S02]  /*8eb0*/  LOP3.LUT R2, R3, 0x38, R28, 0xf8, !PT ;  /* 0x0000003803027812 */ /* 0x000fe400078ef81c */
[----:B------:R-:W-:-:S03]  /*8ec0*/  SHF.R.U32.HI R3, RZ, 0x3, R3 ;  /* 0x00000003ff037819 */ /* 0x000fc60000011603 */
[----:B------:R-:W2:Y:S01]  /*8ed0*/  @P1 LDC.64 R4, c[0x0][0x878] ;  /* 0x00021e00ff041b82 */ /* 0x000ea20000000a00 */
[----:B------:R-:W-:Y:S02]  /*8ee0*/  LOP3.LUT R3, R2, R3, RZ, 0x3c, !PT ;  /* 0x0000000302037212 */ /* 0x000fe400078e3cff */
[----:B------:R-:W-:-:S05]  /*8ef0*/  SHF.R.S32.HI R10, RZ, 0x3, R10 ;  /* 0x00000003ff0a7819 */ /* 0x000fca000001140a */
[----:B------:R-:W-:Y:S01]  /*8f00*/  IMAD R10, R10, 0x1400, R3 ;  /* 0x000014000a0a7824 */ /* 0x000fe200078e0203 */
[----:B------:R-:W-:Y:S01]  /*8f10*/  CS2R R2, SRZ ;  /* 0x0000000000027805 */ /* 0x000fe2000001ff00 */
[----:B--2---:R-:W-:-:S05]  /*8f20*/  @P1 IMAD.WIDE R4, R233, 0x4, R4 ;  /* 0x00000004e9041825 */ /* 0x004fca00078e0204 */
[----:B------:R2:W5:Y:S01]  /*8f30*/  @P1 LDG.E R8, desc[UR8][R4.64] ;  /* 0x0000000804081981 */ /* 0x000562000c1e1900 */
[----:B----4-:R-:W-:Y:S01]  /*8f40*/  @P0 SHF.R.S32.HI R12, RZ, 0x1f, R9 ;  /* 0x0000001fff0c0819 */ /* 0x010fe20000011409 */
[----:B012---:R-:W-:Y:S06]  /*8f50*/  @P1 BRA `(.L_x_136) ;  /* 0x0000000000141947 */ /* 0x007fec0003800000 */
[----:B------:R-:W-:Y:S05]  /*8f60*/  @!P0 BRA `(.L_x_136) ;  /* 0x0000000000108947 */ /* 0x000fea0003800000 */
[----:B------:R-:W-:Y:S02]  /*8f70*/  ULDC.64 UR8, c[0x0][0x208] ;  /* 0x0000820000087ab9 */ /* 0x000fe40000000a00 */
[----:B------:R-:W2:Y:S04]  /*8f80*/  LDG.E R5, desc[UR8][R6.64] ;  /* 0x0000000806057981 */ /* 0x000ea8000c1e1900 */
[----:B-----5:R-:W2:Y:S02]  /*8f90*/  LDG.E R8, desc[UR8][R6.64+0x4] ;  /* 0x0000040806087981 */ /* 0x020ea4000c1e1900 */
[----:B--2---:R-:W-:-:S07]  /*8fa0*/  IMAD.IADD R8, R8, 0x1, -R5 ;  /* 0x0000000108087824 */ /* 0x004fce00078e0a05 */
.L_x_136:
[----:B-----5:R-:W-:Y:S01]  /*8fb0*/  IMAD R8, R39, -0x50, R8 ;  /* 0xffffffb027087824 */ /* 0x020fe200078e0208 */
[----:B------:R-:W-:Y:S01]  /*8fc0*/  LEA R30, R10, UR4, 0x1 ;  /* 0x000000040a1e7c11 */ /* 0x000fe2000f8e08ff */
[----:B------:R-:W-:Y:S01]  /*8fd0*/  @P0 IMAD.MOV.U32 R2, RZ, RZ, R9 ;  /* 0x000000ffff020224 */ /* 0x000fe200078e0009 */
[----:B------:R-:W-:Y:S01]  /*8fe0*/  USHF.R.S32.HI UR8, URZ, 0x1f, UR7 ;  /* 0x0000001f3f087899 */ /* 0x000fe20008011407 */
[----:B------:R-:W-:Y:S01]  /*8ff0*/  @P0 IMAD.MOV.U32 R3, RZ, RZ, R12 ;  /* 0x000000ffff030224 */ /* 0x000fe200078e000c */
[----:B------:R-:W-:Y:S01]  /*9000*/  VIMNMX R52, R8, 0x50, PT ;  /* 0x0000005008347848 */ /* 0x000fe20003fe0100 */
[----:B------:R0:W1:Y:S01]  /*9010*/  LDS.128 R40, [R30+0xa400] ;  /* 0x00a400001e287984 */ /* 0x0000620000000c00 */
[C---:B------:R-:W-:Y:S01]  /*9020*/  VIADD R32, R0.reuse, 0x18 ;  /* 0x0000001800207836 */ /* 0x040fe20000000000 */
[C---:B------:R-:W-:Y:S01]  /*9030*/  IADD3 R2, P1, R0.reuse, R2, RZ ;  /* 0x0000000200027210 */ /* 0x040fe20007f3e0ff */
[C---:B------:R-:W-:Y:S01]  /*9040*/  VIADD R29, R0.reuse, 0x8 ;  /* 0x00000008001d7836 */ /* 0x040fe20000000000 */
[----:B------:R0:W2:Y:S01]  /*9050*/  LDS.128 R4, [R30+0x1000] ;  /* 0x001000001e047984 */ /* 0x0000a20000000c00 */
[----:B------:R-:W-:Y:S01]  /*9060*/  VIADD R31, R0, 0x10 ;  /* 0x00000010001f7836 */ /* 0x000fe20000000000 */
[-C--:B------:R-:W-:Y:S01]  /*9070*/  ISETP.GE.AND P2, PT, R32, R52.reuse, PT ;  /* 0x000000342000720c */ /* 0x080fe20003f46270 */
[----:B------:R-:W-:Y:S01]  /*9080*/  IMAD R34, R36, UR8, RZ ;  /* 0x0000000824227c24 */ /* 0x000fe2000f8e02ff */
[----:B------:R0:W3:Y:S01]  /*9090*/  LDS.128 R8, [R30+0x1400] ;  /* 0x001400001e087984 */ /* 0x0000e20000000c00 */
[----:B------:R-:W4:Y:S01]  /*90a0*/  LDC.64 R32, c[0x0][0x820] ;  /* 0x00020800ff207b82 */ /* 0x000f220000000a00 */
[CC--:B------:R-:W-:Y:S01]  /*90b0*/  ISETP.GE.AND P4, PT, R0.reuse, R52.reuse, PT ;  /* 0x000000340000720c */ /* 0x0c0fe20003f86270 */
[----:B------:R-:W-:Y:S01]  /*90c0*/  ULDC UR6, c[0x0][0x83c] ;  /* 0x00020f0000067ab9 */ /* 0x000fe20000000800 */
[----:B------:R0:W0:Y:S01]  /*90d0*/  LDS.128 R12, [R30+0x1800] ;  /* 0x001800001e0c7984 */ /* 0x0000220000000c00 */
[-C--:B------:R-:W-:Y:S01]  /*90e0*/  ISETP.GE.AND P6, PT, R29, R52.reuse, PT ;  /* 0x000000341d00720c */ /* 0x080fe20003fc6270 */
[----:B------:R-:W-:Y:S01]  /*90f0*/  IMAD R37, R37, UR7, R34 ;  /* 0x0000000725257c24 */ /* 0x000fe2000f8e0222 */
[--C-:B------:R-:W-:Y:S01]  /*9100*/  SHF.R.S32.HI R29, RZ, 0x1f, R28.reuse ;  /* 0x0000001fff1d7819 */ /* 0x100fe2000001141c */
[----:B------:R0:W0:Y:S01]  /*9110*/  LDS.128 R16, [R30+0x1c00] ;  /* 0x001c00001e107984 */ /* 0x0000220000000c00 */
[----:B------:R-:W-:Y:S01]  /*9120*/  SHF.R.S32.HI R50, RZ, 0x1f, R233 ;  /* 0x0000001fff327819 */ /* 0x000fe200000114e9 */
[----:B------:R-:W-:Y:S01]  /*9130*/  ULDC.64 UR4, c[0x0][0x858] ;  /* 0x0002160000047ab9 */ /* 0x000fe20000000a00 */
[C---:B------:R-:W-:Y:S01]  /*9140*/  LEA.HI.X.SX32 R3, R0.reuse, R3, 0x1, P1 ;  /* 0x0000000300037211 */ /* 0x040fe200008f0eff */
[----:B------:R0:W0:Y:S01]  /*9150*/  LDS.128 R20, [R30+0x2000] ;  /* 0x002000001e147984 */ /* 0x0000220000000c00 */
[-C--:B------:R-:W-:Y:S01]  /*9160*/  ISETP.GE.AND P3, PT, R31, R52.reuse, PT ;  /* 0x000000341f00720c */ /* 0x080fe20003f66270 */
[----:B------:R-:W-:Y:S01]  /*9170*/  VIADD R31, R0, 0x20 ;  /* 0x00000020001f7836 */ /* 0x000fe20000000000 */
[----:B------:R-:W-:Y:S01]  /*9180*/  ISETP.GE.OR P1, PT, R28, UR6, P4 ;  /* 0x000000061c007c0c */ /* 0x000fe2000a726670 */
[----:B------:R0:W0:Y:S01]  /*9190*/  LDS.128 R24, [R30+0x2400] ;  /* 0x002400001e187984 */ /* 0x0000220000000c00 */
[----:B------:R-:W-:Y:S01]  /*91a0*/  SEL R50, R50, RZ, !P0 ;  /* 0x000000ff32327207 */ /* 0x000fe20004000000 */
[----:B------:R-:W-:Y:S01]  /*91b0*/  IMAD.WIDE.U32 R34, R36, UR7, R28 ;  /* 0x0000000724227c25 */ /* 0x000fe2000f8e001c */
[----:B------:R-:W-:Y:S01]  /*91c0*/  ISETP.GE.AND P5, PT, R31, R52, PT ;  /* 0x000000341f00720c */ /* 0x000fe20003fa6270 */
[----:B------:R-:W-:Y:S01]  /*91d0*/  BSSY B1, `(.L_x_137) ;  /* 0x0000019000017945 */ /* 0x000fe20003800000 */
[----:B------:R-:W-:Y:S01]  /*91e0*/  SEL R233, R233, RZ, !P0 ;  /* 0x000000ffe9e97207 */ /* 0x000fe20004000000 */
[----:B------:R-:W-:Y:S01]  /*91f0*/  IMAD.IADD R35, R35, 0x1, R37 ;  /* 0x0000000123237824 */ /* 0x000fe200078e0225 */
[----:B------:R-:W-:Y:S01]  /*9200*/  P2R R51, PR, RZ, 0x40 ;  /* 0x00000040ff337803 */ /* 0x000fe20000000000 */
[----:B------:R-:W-:Y:S01]  /*9210*/  IMAD R31, R50, UR4, RZ ;  /* 0x00000004321f7c24 */ /* 0x000fe2000f8e02ff */
[----:B------:R-:W-:Y:S01]  /*9220*/  P2R R53, PR, RZ, 0x8 ;  /* 0x00000008ff357803 */ /* 0x000fe20000000000 */
[----:B------:R-:W-:Y:S01]  /*9230*/  IMAD.WIDE.U32 R34, R233, UR4, R34 ;  /* 0x00000004e9227c25 */ /* 0x000fe2000f8e0022 */
[----:B------:R-:W-:-:S02]  /*9240*/  P2R R54, PR, RZ, 0x4 ;  /* 0x00000004ff367803 */ /* 0x000fc40000000000 */
[----:B------:R-:W-:Y:S01]  /*9250*/  ISETP.GE.OR P0, PT, R28, UR6, P6 ;  /* 0x000000061c007c0c */ /* 0x000fe2000b706670 */
[----:B------:R-:W-:Y:S02]  /*9260*/  IMAD R31, R233, UR5, R31 ;  /* 0x00000005e91f7c24 */ /* 0x000fe4000f8e021f */
[----:B------:R-:W-:-:S04]  /*9270*/  IMAD.WIDE R2, R39, 0x50, R2 ;  /* 0x0000005027027825 */ /* 0x000fc800078e0202 */
[----:B------:R-:W-:Y:S01]  /*9280*/  IMAD.IADD R37, R35, 0x1, R31 ;  /* 0x0000000123257824 */ /* 0x000fe200078e021f */
[----:B-12---:R-:W-:Y:S06]  /*9290*/  @P1 BRA `(.L_x_138) ;  /* 0x0000000000301947 */ /* 0x006fec0003800000 */
[----:B------:R-:W1:Y:S01]  /*92a0*/  LDS.128 R44, [R30+0xa000] ;  /* 0x00a000001e2c7984 */ /* 0x000e620000000c00 */
[----:B------:R-:W-:Y:S01]  /*92b0*/  ULDC.64 UR4, c[0x0][0x848] ;  /* 0x0002120000047ab9 */ /* 0x000fe20000000a00 */
[----:B------:R-:W-:Y:S01]  /*92c0*/  IMAD.MOV.U32 R36, RZ, RZ, R34 ;  /* 0x000000ffff247224 */ /* 0x000fe200078e0022 */
[----:B------:R-:W-:Y:S01]  /*92d0*/  ULDC.64 UR10, c[0x0][0x208] ;  /* 0x00008200000a7ab9 */ /* 0x000fe20000000a00 */
[----:B------:R-:W-:Y:S02]  /*92e0*/  IMAD R31, R3, UR4, RZ ;  /* 0x00000004031f7c24 */ /* 0x000fe4000f8e02ff */
[----:B------:R-:W-:-:S04]  /*92f0*/  IMAD.WIDE.U32 R38, R2, UR4, R36 ;  /* 0x0000000402267c25 */ /* 0x000fc8000f8e0024 */
[----:B------:R-:W-:Y:S01]  /*9300*/  IMAD R31, R2, UR5, R31 ;  /* 0x00000005021f7c24 */ /* 0x000fe2000f8e021f */
[----:B------:R-:W-:Y:S02]  /*9310*/  ULDC.64 UR4, c[0x0][0x830] ;  /* 0x00020c0000047ab9 */ /* 0x000fe40000000a00 */
[----:B------:R-:W-:Y:S01]  /*9320*/  LEA R48, P1, R38, UR4, 0x1 ;  /* 0x0000000426307c11 */ /* 0x000fe2000f8208ff */
[----:B------:R-:W-:-:S05]  /*9330*/  IMAD.IADD R31, R39, 0x1, R31 ;  /* 0x00000001271f7824 */ /* 0x000fca00078e021f */
[----:B------:R-:W-:-:S05]  /*9340*/  LEA.HI.X R49, R38, UR5, R31, 0x1, P1 ;  /* 0x0000000526317c11 */ /* 0x000fca00088f0c1f */
[----:B-1----:R1:W-:Y:S02]  /*9350*/  STG.E.128 desc[UR10][R48.64], R44 ;  /* 0x0000002c30007986 */ /* 0x0023e4000c101d0a */
.L_x_138:
[----:B------:R-:W-:Y:S05]  /*9360*/  BSYNC B1 ;  /* 0x0000000000017941 */ /* 0x000fea0003800000 */
.L_x_137:
[----:B------:R-:W-:Y:S04]  /*9370*/  BSSY B1, `(.L_x_139) ;  /* 0x0000010000017945 */ /* 0x000fe80003800000 */
[----:B------:R-:W-:Y:S05]  /*9380*/  @P0 BRA `(.L_x_140) ;  /* 0x0000000000380947 */ /* 0x000fea0003800000 */
[----:B------:R-:W-:Y:S01]  /*9390*/  IADD3 R31, P0, R2, 0x8, RZ ;  /* 0x00000008021f7810 */ /* 0x000fe20007f1e0ff */
[----:B------:R-:W-:Y:S01]  /*93a0*/  ULDC.64 UR4, c[0x0][0x848] ;  /* 0x0002120000047ab9 */ /* 0x000fe20000000a00 */
[----:B------:R-:W-:Y:S01]  /*93b0*/  IMAD.MOV.U32 R39, RZ, RZ, R37 ;  /* 0x000000ffff277224 */ /* 0x000fe200078e0025 */
[----:B------:R-:W-:Y:S02]  /*93c0*/  ULDC.64 UR10, c[0x0][0x208] ;  /* 0x00008200000a7ab9 */ /* 0x000fe40000000a00 */
[----:B------:R-:W-:-:S04]  /*93d0*/  IMAD.X R38, RZ, RZ, R3, P0 ;  /* 0x000000ffff267224 */ /* 0x000fc800000e0603 */
[----:B-1----:R-:W-:Y:S02]  /*93e0*/  IMAD R44, R38, UR4, RZ ;  /* 0x00000004262c7c24 */ /* 0x002fe4000f8e02ff */
[----:B------:R-:W-:-:S04]  /*93f0*/  IMAD.MOV.U32 R38, RZ, RZ, R34 ;  /* 0x000000ffff267224 */ /* 0x000fc800078e0022 */
[----:B------:R-:W-:-:S04]  /*9400*/  IMAD.WIDE.U32 R38, R31, UR4, R38 ;  /* 0x000000041f267c25 */ /* 0x000fc8000f8e0026 */
[----:B------:R-:W-:Y:S01]  /*9410*/  IMAD R31, R31, UR5, R44 ;  /* 0x000000051f1f7c24 */ /* 0x000fe2000f8e022c */
[----:B------:R-:W-:Y:S02]  /*9420*/  ULDC.64 UR4, c[0x0][0x830] ;  /* 0x00020c0000047ab9 */ /* 0x000fe40000000a00 */
[----:B------:R-:W-:Y:S01]  /*9430*/  LEA R44, P0, R38, UR4, 0x1 ;  /* 0x00000004262c7c11 */ /* 0x000fe2000f8008ff */
[----:B------:R-:W-:-:S05]  /*9440*/  IMAD.IADD R31, R39, 0x1, R31 ;  /* 0x00000001271f7824 */ /* 0x000fca00078e021f */
[----:B------:R-:W-:-:S05]  /*9450*/  LEA.HI.X R45, R38, UR5, R31, 0x1, P0 ;  /* 0x00000005262d7c11 */ /* 0x000fca00080f0c1f */
[----:B------:R2:W-:Y:S02]  /*9460*/  STG.E.128 desc[UR10][R44.64], R40 ;  /* 0x000000282c007986 */ /* 0x0005e4000c101d0a */
.L_x_140:
[----:B------:R-:W-:Y:S05]  /*9470*/  BSYNC B1 ;  /* 0x0000000000017941 */ /* 0x000fea0003800000 */
.L_x_139:
[----:B--2---:R2:W0:Y:S01]  /*9480*/  LDS.128 R40, [R30+0xa800] ;  /* 0x00a800001e287984 */ /* 0x0044220000000c00 */
[C---:B------:R-:W-:Y:S01]  /*9490*/  ISETP.GE.OR P1, PT, R28.reuse, UR6, P3 ;  /* 0x000000061c007c0c */ /* 0x040fe20009f26670 */
[----:B------:R-:W-:Y:S01]  /*94a0*/  BSSY B1, `(.L_x_141) ;  /* 0x0000011000017945 */ /* 0x000fe20003800000 */
[----:B------:R-:W-:-:S11]  /*94b0*/  ISETP.GE.OR P0, PT, R28, UR6, P2 ;  /* 0x000000061c007c0c */ /* 0x000fd60009706670 */
[----:B--2---:R-:W-:Y:S05]  /*94c0*/  @P1 BRA `(.L_x_142) ;  /* 0x0000000000381947 */ /* 0x004fea0003800000 */
        /* <DEDUP_REMOVED lines=13> */
[----:B0-----:R2:W-:Y:S02]  /*95a0*/  STG.E.128 desc[UR10][R44.64], R40 ;  /* 0x000000282c007986 */ /* 0x0015e4000c101d0a */
.L_x_142:
[----:B------:R-:W-:Y:S05]  /*95b0*/  BSYNC B1 ;  /* 0x0000000000017941 */ /* 0x000fea0003800000 */
.L_x_141:
[----:B0-2---:R0:W2:Y:S01]  /*95c0*/  LDS.128 R40, [R30+0xac00] ;  /* 0x00ac00001e287984 */ /* 0x0050a20000000c00 */
[----:B------:R-:W-:Y:S01]  /*95d0*/  BSSY B1, `(.L_x_143) ;  /* 0x0000011000017945 */ /* 0x000fe20003800000 */
[----:B------:R-:W-:-:S03]  /*95e0*/  VIADD R31, R0, 0x28 ;  /* 0x00000028001f7836 */ /* 0x000fc60000000000 */
[----:B------:R-:W-:Y:S05]  /*95f0*/  @P0 BRA `(.L_x_144) ;  /* 0x0000000000380947 */ /* 0x000fea0003800000 */
[----:B-1----:R-:W-:Y:S01]  /*9600*/  IADD3 R45, P0, R2, 0x18, RZ ;  /* 0x00000018022d7810 */ /* 0x002fe20007f1e0ff */
[----:B------:R-:W-:Y:S01]  /*9610*/  ULDC.64 UR4, c[0x0][0x848] ;  /* 0x0002120000047ab9 */ /* 0x000fe20000000a00 */
[----:B------:R-:W-:Y:S01]  /*9620*/  IMAD.MOV.U32 R39, RZ, RZ, R37 ;  /* 0x000000ffff277224 */ /* 0x000fe200078e0025 */
[----:B------:R-:W-:Y:S02]  /*9630*/  ULDC.64 UR10, c[0x0][0x208] ;  /* 0x00008200000a7ab9 */ /* 0x000fe40000000a00 */
[----:B------:R-:W-:-:S04]  /*9640*/  IMAD.X R38, RZ, RZ, R3, P0 ;  /* 0x000000ffff267224 */ /* 0x000fc800000e0603 */
[----:B------:R-:W-:Y:S02]  /*9650*/  IMAD R44, R38, UR4, RZ ;  /* 0x00000004262c7c24 */ /* 0x000fe4000f8e02ff */
[----:B------:R-:W-:-:S04]  /*9660*/  IMAD.MOV.U32 R38, RZ, RZ, R34 ;  /* 0x000000ffff267224 */ /* 0x000fc800078e0022 */
[----:B------:R-:W-:-:S04]  /*9670*/  IMAD.WIDE.U32 R38, R45, UR4, R38 ;  /* 0x000000042d267c25 */ /* 0x000fc8000f8e0026 */
[----:B------:R-:W-:Y:S01]  /*9680*/  IMAD R45, R45, UR5, R44 ;  /* 0x000000052d2d7c24 */ /* 0x000fe2000f8e022c */
[----:B------:R-:W-:Y:S02]  /*9690*/  ULDC.64 UR4, c[0x0][0x830] ;  /* 0x00020c0000047ab9 */ /* 0x000fe40000000a00 */
[----:B------:R-:W-:Y:S01]  /*96a0*/  LEA R44, P0, R38, UR4, 0x1 ;  /* 0x00000004262c7c11 */ /* 0x000fe2000f8008ff */
[----:B------:R-:W-:-:S05]  /*96b0*/  IMAD.IADD R39, R39, 0x1, R45 ;  /* 0x0000000127277824 */ /* 0x000fca00078e022d */
[----:B------:R-:W-:-:S05]  /*96c0*/  LEA.HI.X R45, R38, UR5, R39, 0x1, P0 ;  /* 0x00000005262d7c11 */ /* 0x000fca00080f0c27 */
[----:B--2---:R1:W-:Y:S02]  /*96d0*/  STG.E.128 desc[UR10][R44.64], R40 ;  /* 0x000000282c007986 */ /* 0x0043e4000c101d0a */
.L_x_144:
[----:B------:R-:W-:Y:S05]  /*96e0*/  BSYNC B1 ;  /* 0x0000000000017941 */ /* 0x000fea0003800000 */
.L_x_143:
[----:B-12---:R1:W2:Y:S01]  /*96f0*/  LDS.128 R40, [R30+0xb000] ;  /* 0x00b000001e287984 */ /* 0x0062a20000000c00 */
[----:B------:R-:W-:Y:S01]  /*9700*/  ISETP.GE.OR P0, PT, R28, UR6, P5 ;  /* 0x000000061c007c0c */ /* 0x000fe2000af06670 */
[----:B------:R-:W-:Y:S01]  /*9710*/  BSSY B1, `(.L_x_145) ;  /* 0x0000011000017945 */ /* 0x000fe20003800000 */
[----:B------:R-:W-:-:S11]  /*9720*/  ISETP.GE.AND P3, PT, R31, R52, PT ;  /* 0x000000341f00720c */ /* 0x000fd60003f66270 */
[----:B-1----:R-:W-:Y:S05]  /*9730*/  @P0 BRA `(.L_x_146) ;  /* 0x0000000000380947 */ /* 0x002fea0003800000 */
[----:B------:R-:W-:Y:S01]  /*9740*/  IADD3 R31, P0, R2, 0x20, RZ ;  /* 0x00000020021f7810 */ /* 0x000fe20007f1e0ff */
        /* <DEDUP_REMOVED lines=13> */
.L_x_146:
[----:B------:R-:W-:Y:S05]  /*9820*/  BSYNC B1 ;  /* 0x0000000000017941 */ /* 0x000fea0003800000 */
.L_x_145:
[----:B-12---:R1:W2:Y:S01]  /*9830*/  LDS.128 R40, [R30+0xb400] ;  /* 0x00b400001e287984 */ /* 0x0062a20000000c00 */
[----:B------:R-:W-:Y:S01]  /*9840*/  ISETP.GE.OR P0, PT, R28, UR6, P3 ;  /* 0x000000061c007c0c */ /* 0x000fe20009f06670 */
[----:B------:R-:W-:Y:S01]  /*9850*/  BSSY B1, `(.L_x_147) ;  /* 0x0000011000017945 */ /* 0x000fe20003800000 */
[----:B------:R-:W-:-:S11]  /*9860*/  VIADD R31, R0, 0x30 ;  /* 0x00000030001f7836 */ /* 0x000fd60000000000 */
        /* <DEDUP_REMOVED lines=15> */
.L_x_148:
[----:B------:R-:W-:Y:S05]  /*9960*/  BSYNC B1 ;  /* 0x0000000000017941 */ /* 0x000fea0003800000 */
.L_x_147:
[----:B-12---:R1:W2:Y:S01]  /*9970*/  LDS.128 R40, [R30+0xb800] ;  /* 0x00b800001e287984 */ /* 0x0062a20000000c00 */
[----:B------:R-:W-:Y:S01]  /*9980*/  ISETP.GE.AND P2, PT, R31, R52, PT ;  /* 0x000000341f00720c */ /* 0x000fe20003f46270 */
[----:B------:R-:W-:Y:S01]  /*9990*/  BSSY B1, `(.L_x_149) ;  /* 0x0000012000017945 */ /* 0x000fe20003800000 */
[----:B------:R-:W-:Y:S02]  /*99a0*/  VIADD R31, R0, 0x38 ;  /* 0x00000038001f7836 */ /* 0x000fe40000000000 */
[----:B------:R-:W-:-:S13]  /*99b0*/  ISETP.GE.OR P0, PT, R28, UR6, P2 ;  /* 0x000000061c007c0c */ /* 0x000fda0009706670 */
        /* <DEDUP_REMOVED lines=15> */
.L_x_150:
[----:B------:R-:W-:Y:S05]  /*9ab0*/  BSYNC B1 ;  /* 0x0000000000017941 */ /* 0x000fea0003800000 */
.L_x_149:
        /* <DEDUP_REMOVED lines=20> */
.L_x_152:
[----:B------:R-:W-:Y:S05]  /*9c00*/  BSYNC B1 ;  /* 0x0000000000017941 */ /* 0x000fea0003800000 */
.L_x_151:
[----:B-12---:R1:W2:Y:S01]  /*9c10*/  LDS.128 R40, [R30+0xc000] ;  /* 0x00c000001e287984 */ /* 0x0062a20000000c00 */
[----:B------:R-:W-:Y:S01]  /*9c20*/  ISETP.GE.AND P0, PT, R46, R52, PT ;  /* 0x000000342e00720c */ /* 0x000fe20003f06270 */
[----:B------:R-:W-:Y:S01]  /*9c30*/  BSSY B1, `(.L_x_153) ;  /* 0x0000012000017945 */ /* 0x000fe20003800000 */
[----:B----4-:R-:W-:Y:S02]  /*9c40*/  IMAD R48, R32, UR8, RZ ;  /* 0x0000000820307c24 */ /* 0x010fe4000f8e02ff */
        /* <DEDUP_REMOVED lines=16> */
.L_x_154:
[----:B------:R-:W-:Y:S05]  /*9d50*/  BSYNC B1 ;  /* 0x0000000000017941 */ /* 0x000fea0003800000 */
.L_x_153:
[----:B-12---:R1:W2:Y:S01]  /*9d60*/  LDS.128 R40, [R30+0xc400] ;  /* 0x00c400001e287984 */ /* 0x0062a20000000c00 */
[----:B------:R-:W-:Y:S01]  /*9d70*/  VIADD R0, R0, 0x48 ;  /* 0x0000004800007836 */ /* 0x000fe20000000000 */
[----:B------:R-:W-:Y:S01]  /*9d80*/  BSSY B1, `(.L_x_155) ;  /* 0x0000015000017945 */ /* 0x000fe20003800000 */
[----:B------:R-:W-:Y:S02]  /*9d90*/  IMAD R45, R33, UR7, R48 ;  /* 0x00000007212d7c24 */ /* 0x000fe4000f8e0230 */
[----:B------:R-:W-:Y:S01]  /*9da0*/  IMAD.WIDE.U32 R38, R32, UR7, R28 ;  /* 0x0000000720267c25 */ /* 0x000fe2000f8e001c */
[----:B------:R-:W-:-:S04]  /*9db0*/  ISETP.GE.AND P6, PT, R0, R52, PT ;  /* 0x000000340000720c */ /* 0x000fc80003fc6270 */
[----:B------:R-:W-:Y:S02]  /*9dc0*/  P2R R44, PR, RZ, 0x40 ;  /* 0x00000040ff2c7803 */ /* 0x000fe40000000000 */
[----:B------:R-:W-:-:S13]  /*9dd0*/  ISETP.GE.OR P6, PT, R28, UR6, P6 ;  /* 0x000000061c007c0c */ /* 0x000fda000b7c6670 */
[----:B-1----:R-:W-:Y:S05]  /*9de0*/  @P6 BRA `(.L_x_156) ;  /* 0x0000000000386947 */ /* 0x002fea0003800000 */
[----:B------:R-:W-:Y:S01]  /*9df0*/  IADD3 R31, P6, R2, 0x48, RZ ;  /* 0x00000048021f7810 */ /* 0x000fe20007fde0ff */
[----:B------:R-:W-:Y:S01]  /*9e00*/  ULDC.64 UR4, c[0x0][0x848] ;  /* 0x0002120000047ab9 */ /* 0x000fe20000000a00 */
[----:B------:R-:W-:Y:S01]  /*9e10*/  IMAD.MOV.U32 R32, RZ, RZ, R34 ;  /* 0x000000ffff207224 */ /* 0x000fe200078e0022 */
[----:B------:R-:W-:Y:S01]  /*9e20*/  ULDC.64 UR10, c[0x0][0x208] ;  /* 0x00008200000a7ab9 */ /* 0x000fe20000000a00 */
[----:B------:R-:W-:Y:S02]  /*9e30*/  IMAD.MOV.U32 R33, RZ, RZ, R37 ;  /* 0x000000ffff217224 */ /* 0x000fe400078e0025 */
[----:B------:R-:W-:Y:S02]  /*9e40*/  IMAD.X R0, RZ, RZ, R3, P6 ;  /* 0x000000ffff007224 */ /* 0x000fe400030e0603 */
[----:B------:R-:W-:-:S04]  /*9e50*/  IMAD.WIDE.U32 R32, R31, UR4, R32 ;  /* 0x000000041f207c25 */ /* 0x000fc8000f8e0020 */
[----:B------:R-:W-:-:S04]  /*9e60*/  IMAD R0, R0, UR4, RZ ;  /* 0x0000000400007c24 */ /* 0x000fc8000f8e02ff */
[----:B------:R-:W-:Y:S01]  /*9e70*/  IMAD R31, R31, UR5, R0 ;  /* 0x000000051f1f7c24 */ /* 0x000fe2000f8e0200 */
[----:B------:R-:W-:Y:S02]  /*9e80*/  ULDC.64 UR4, c[0x0][0x830] ;  /* 0x00020c0000047ab9 */ /* 0x000fe40000000a00 */
[----:B------:R-:W-:Y:S01]  /*9e90*/  LEA R34, P6, R32, UR4, 0x1 ;  /* 0x0000000420227c11 */ /* 0x000fe2000f8c08ff */
[----:B------:R-:W-:-:S05]  /*9ea0*/  IMAD.IADD R31, R33, 0x1, R31 ;  /* 0x00000001211f7824 */ /* 0x000fca00078e021f */
[----:B------:R-:W-:-:S05]  /*9eb0*/  LEA.HI.X R35, R32, UR5, R31, 0x1, P6 ;  /* 0x0000000520237c11 */ /* 0x000fca000b0f0c1f */
[----:B--2---:R1:W-:Y:S02]  /*9ec0*/  STG.E.128 desc[UR10][R34.64], R40 ;  /* 0x0000002822007986 */ /* 0x0043e4000c101d0a */
.L_x_156:
[----:B------:R-:W-:Y:S05]  /*9ed0*/  BSYNC B1 ;  /* 0x0000000000017941 */ /* 0x000fea0003800000 */
.L_x_155:
[----:B-1----:R1:W4:Y:S01]  /*9ee0*/  LDS.128 R32, [R30] ;  /* 0x000000001e207984 */ /* 0x0023220000000c00 */
[----:B------:R-:W-:Y:S01]  /*9ef0*/  P2R R0, PR, RZ, 0x4 ;  /* 0x00000004ff007803 */ /* 0x000fe20000000000 */
[----:B------:R-:W-:Y:S01]  /*9f00*/  ULDC UR6, c[0x0][0x80c] ;  /* 0x0002030000067ab9 */ /* 0x000fe20000000800 */
[----:B------:R-:W-:Y:S01]  /*9f10*/  ISETP.NE.AND P2, PT, R51, RZ, PT ;  /* 0x000000ff3300720c */ /* 0x000fe20003f45270 */
[----:B------:R-:W-:Y:S01]  /*9f20*/  ULDC.64 UR4, c[0x0][0x828] ;  /* 0x00020a0000047ab9 */ /* 0x000fe20000000a00 */
[C---:B------:R-:W-:Y:S01]  /*9f30*/  ISETP.GE.OR P4, PT, R28.reuse, UR6, P4 ;  /* 0x000000061c007c0c */ /* 0x040fe2000a786670 */
[----:B------:R-:W-:Y:S01]  /*9f40*/  IMAD.IADD R39, R39, 0x1, R45 ;  /* 0x0000000127277824 */ /* 0x000fe200078e022d */
[----:B------:R-:W-:Y:S01]  /*9f50*/  P2R R29, PR, RZ, 0x2 ;  /* 0x00000002ff1d7803 */ /* 0x000fe20000000000 */
[----:B------:R-:W-:Y:S01]  /*9f60*/  BSSY B1, `(.L_x_157) ;  /* 0x0000024000017945 */ /* 0x000fe20003800000 */
[----:B------:R-:W-:Y:S01]  /*9f70*/  P2R R31, PR, RZ, 0x1 ;  /* 0x00000001ff1f7803 */ /* 0x000fe20000000000 */
[----:B--2---:R-:W-:Y:S01]  /*9f80*/  IMAD.WIDE.U32 R40, R233, UR4, R38 ;  /* 0x00000004e9287c25 */ /* 0x004fe2000f8e0026 */
[----:B------:R-:W-:-:S02]  /*9f90*/  ISETP.GE.OR P2, PT, R28, UR6, P2 ;  /* 0x000000061c007c0c */ /* 0x000fc40009746670 */
[----:B------:R-:W-:Y:S02]  /*9fa0*/  ISETP.NE.AND P1, PT, R53, RZ, PT ;  /* 0x000000ff3500720c */ /* 0x000fe40003f25270 */
[----:B------:R-:W-:Y:S02]  /*9fb0*/  ISETP.NE.AND P0, PT, R54, RZ, PT ;  /* 0x000000ff3600720c */ /* 0x000fe40003f05270 */
[----:B------:R-:W-:Y:S02]  /*9fc0*/  P2R R42, PR, RZ, 0x4 ;  /* 0x00000004ff2a7803 */ /* 0x000fe40000000000 */
[----:B------:R-:W-:Y:S01]  /*9fd0*/  ISETP.NE.AND P2, PT, R0, RZ, PT ;  /* 0x000000ff0000720c */ /* 0x000fe20003f45270 */
[----:B------:R-:W-:Y:S01]  /*9fe0*/  IMAD R0, R50, UR4, RZ ;  /* 0x0000000432007c24 */ /* 0x000fe2000f8e02ff */
[C---:B------:R-:W-:Y:S02]  /*9ff0*/  ISETP.GE.OR P1, PT, R28.reuse, UR6, P1 ;  /* 0x000000061c007c0c */ /* 0x040fe40008f26670 */
[----:B------:R-:W-:Y:S01]  /*a000*/  ISETP.GE.OR P0, PT, R28, UR6, P0 ;  /* 0x000000061c007c0c */ /* 0x000fe20008706670 */
[----:B------:R-:W-:Y:S01]  /*a010*/  IMAD R37, R233, UR5, R0 ;  /* 0x00000005e9257c24 */ /* 0x000fe2000f8e0200 */
[----:B------:R-:W-:-:S02]  /*a020*/  ISETP.NE.AND P6, PT, R44, RZ, PT ;  /* 0x000000ff2c00720c */ /* 0x000fc40003fc5270 */
[----:B------:R-:W-:Y:S01]  /*a030*/  P2R R43, PR, RZ, 0x2 ;  /* 0x00000002ff2b7803 */ /* 0x000fe20000000000 */
[----:B------:R-:W-:Y:S01]  /*a040*/  IMAD.IADD R37, R41, 0x1, R37 ;  /* 0x0000000129257824 */ /* 0x000fe200078e0225 */
[----:B------:R-:W-:Y:S02]  /*a050*/  P2R R44, PR, RZ, 0x1 ;  /* 0x00000001ff2c7803 */ /* 0x000fe40000000000 */
[----:B------:R-:W-:Y:S02]  /*a060*/  ISETP.NE.AND P1, PT, R29, RZ, PT ;  /* 0x000000ff1d00720c */ /* 0x000fe40003f25270 */
[----:B------:R-:W-:Y:S02]  /*a070*/  ISETP.NE.AND P0, PT, R31, RZ, PT ;  /* 0x000000ff1f00720c */ /* 0x000fe40003f05270 */
[C---:B------:R-:W-:Y:S02]  /*a080*/  ISETP.GE.OR P5, PT, R28.reuse, UR6, P5 ;  /* 0x000000061c007c0c */ /* 0x040fe4000afa6670 */
[----:B------:R-:W-:-:S02]  /*a090*/  ISETP.GE.OR P3, PT, R28, UR6, P3 ;  /* 0x000000061c007c0c */ /* 0x000fc40009f66670 */
[C---:B------:R-:W-:Y:S02]  /*a0a0*/  ISETP.GE.OR P2, PT, R28.reuse, UR6, P2 ;  /* 0x000000061c007c0c */ /* 0x040fe40009746670 */
[C---:B------:R-:W-:Y:S02]  /*a0b0*/  ISETP.GE.OR P1, PT, R28.reuse, UR6, P1 ;  /* 0x000000061c007c0c */ /* 0x040fe40008f26670 */
[C---:B------:R-:W-:Y:S02]  /*a0c0*/  ISETP.GE.OR P0, PT, R28.reuse, UR6, P0 ;  /* 0x000000061c007c0c */ /* 0x040fe40008706670 */
[----:B------:R-:W-:Y:S01]  /*a0d0*/  ISETP.GE.OR P6, PT, R28, UR6, P6 ;  /* 0x000000061c007c0c */ /* 0x000fe2000b7c6670 */
[----:B-1--4-:R-:W-:-:S12]  /*a0e0*/  @P4 BRA `(.L_x_158) ;  /* 0x00000000002c4947 */ /* 0x012fd80003800000 */
        /* <DEDUP_REMOVED lines=10> */
[----:B------:R1:W-:Y:S02]  /*a190*/  STG.E.128 desc[UR8][R38.64], R32 ;  /* 0x0000002026007986 */ /* 0x0003e4000c101d08 */
.L_x_158:
[----:B------:R-:W-:Y:S05]  /*a1a0*/  BSYNC B1 ;  /* 0x0000000000017941 */ /* 0x000fea0003800000 */
.L_x_157:
[----:B-1----:R1:W2:Y:S01]  /*a1b0*/  LDS.128 R32, [R30+0x400] ;  /* 0x000400001e207984 */ /* 0x0022a20000000c00 */
[----:B------:R-:W-:Y:S01]  /*a1c0*/  ISETP.NE.AND P4, PT, R42, RZ, PT ;  /* 0x000000ff2a00720c */ /* 0x000fe20003f85270 */
[----:B------:R-:W-:-:S12]  /*a1d0*/  BSSY B1, `(.L_x_159) ;  /* 0x0000010000017945 */ /* 0x000fd80003800000 */
        /* <DEDUP_REMOVED lines=15> */
.L_x_160:
[----:B------:R-:W-:Y:S05]  /*a2d0*/  BSYNC B1 ;  /* 0x0000000000017941 */ /* 0x000fea0003800000 */
.L_x_159:
[----:B-12---:R1:W2:Y:S01]  /*a2e0*/  LDS.128 R32, [R30+0x800] ;  /* 0x000800001e207984 */ /* 0x0062a20000000c00 */
        /* <DEDUP_REMOVED lines=17> */
.L_x_162:
[----:B------:R-:W-:Y:S05]  /*a400*/  BSYNC B1 ;  /* 0x0000000000017941 */ /* 0x000fea0003800000 */
.L_x_161:
[----:B0-----:R-:W0:Y:S01]  /*a410*/  LDS.128 R28, [R30+0xc00] ;  /* 0x000c00001e1c7984 */ /* 0x001e220000000c00 */
[----:B------:R-:W-:Y:S01]  /*a420*/  ISETP.NE.AND P4, PT, R44, RZ, PT ;  /* 0x000000ff2c00720c */ /* 0x000fe20003f85270 */
[----:B------:R-:W-:-:S12]  /*a430*/  BSSY B1, `(.L_x_163) ;  /* 0x0000010000017945 */ /* 0x000fd80003800000 */
[----:B------:R-:W-:Y:S05]  /*a440*/  @P4 BRA `(.L_x_164) ;  /* 0x0000000000384947 */ /* 0x000fea0003800000 */
[----:B-12---:R-:W-:Y:S01]  /*a450*/  IADD3 R35, P4, R2, 0x18, RZ ;  /* 0x0000001802237810 */ /* 0x006fe20007f9e0ff */
        /* <DEDUP_REMOVED lines=12> */
[----:B0-----:R4:W-:Y:S02]  /*a520*/  STG.E.128 desc[UR8][R34.64], R28 ;  /* 0x0000001c22007986 */ /* 0x0019e4000c101d08 */
.L_x_164:
[----:B------:R-:W-:Y:S05]  /*a530*/  BSYNC B1 ;  /* 0x0000000000017941 */ /* 0x000fea0003800000 */
.L_x_163:
[----:B------:R-:W-:Y:S04]  /*a540*/  BSSY B1, `(.L_x_165) ;  /* 0x0000010000017945 */ /* 0x000fe80003800000 */
[----:B------:R-:W-:Y:S05]  /*a550*/  @P5 BRA `(.L_x_166) ;  /* 0x0000000000385947 */ /* 0x000fea0003800000 */
[----:B0---4-:R-:W-:Y:S01]  /*a560*/  IADD3 R31, P4, R2, 0x20, RZ ;  /* 0x00000020021f7810 */ /* 0x011fe20007f9e0ff */
        /* <DEDUP_REMOVED lines=12> */
[----:B------:R0:W-:Y:S02]  /*a630*/  STG.E.128 desc[UR8][R30.64], R4 ;  /* 0x000000041e007986 */ /* 0x0001e4000c101d08 */
.L_x_166:
[----:B------:R-:W-:Y:S05]  /*a640*/  BSYNC B1 ;  /* 0x0000000000017941 */ /* 0x000fea0003800000 */
.L_x_165:
[----:B------:R-:W-:Y:S04]  /*a650*/  BSSY B1, `(.L_x_167) ;  /* 0x0000010000017945 */ /* 0x000fe80003800000 */
[----:B------:R-:W-:Y:S05]  /*a660*/  @P3 BRA `(.L_x_168) ;  /* 0x0000000000383947 */ /* 0x000fea0003800000 */
[----:B0-----:R-:W-:Y:S01]  /*a670*/  IADD3 R7, P3, R2, 0x28, RZ ;  /* 0x0000002802077810 */ /* 0x001fe20007f7e0ff */
        /* <DEDUP_REMOVED lines=12> */
[----:B---3--:R0:W-:Y:S02]  /*a740*/  STG.E.128 desc[UR8][R6.64], R8 ;  /* 0x0000000806007986 */ /* 0x0081e4000c101d08 */
.L_x_168:
[----:B------:R-:W-:Y:S05]  /*a750*/  BSYNC B1 ;  /* 0x0000000000017941 */ /* 0x000fea0003800000 */
.L_x_167:
        /* <DEDUP_REMOVED lines=16> */
.L_x_170:
[----:B------:R-:W-:Y:S05]  /*a860*/  BSYNC B1 ;  /* 0x0000000000017941 */ /* 0x000fea0003800000 */
.L_x_169:
        /* <DEDUP_REMOVED lines=16> */
.L_x_172:
[----:B------:R-:W-:Y:S05]  /*a970*/  BSYNC B1 ;  /* 0x0000000000017941 */ /* 0x000fea0003800000 */
.L_x_171:
        /* <DEDUP_REMOVED lines=16> */
.L_x_174:
[----:B------:R-:W-:Y:S05]  /*aa80*/  BSYNC B1 ;  /* 0x0000000000017941 */ /* 0x000fea0003800000 */
.L_x_173:
[----:B------:R-:W-:Y:S05]  /*aa90*/  @P6 BRA `(.L_x_117) ;  /* 0x0000003c00486947 */ /* 0x000fea0003800000 */
[----:B0-----:R-:W-:Y:S01]  /*aaa0*/  IADD3 R5, P0, R2, 0x48, RZ ;  /* 0x0000004802057810 */ /* 0x001fe20007f1e0ff */
[----:B------:R-:W-:Y:S01]  /*aab0*/  ULDC.64 UR4, c[0x0][0x818] ;  /* 0x0002060000047ab9 */ /* 0x000fe20000000a00 */
[----:B------:R-:W-:Y:S01]  /*aac0*/  IMAD.MOV.U32 R2, RZ, RZ, R40 ;  /* 0x000000ffff027224 */ /* 0x000fe200078e0028 */
[----:B------:R-:W-:Y:S02]  /*aad0*/  ULDC.64 UR6, c[0x0][0x208] ;  /* 0x0000820000067ab9 */ /* 0x000fe40000000a00 */
[----:B------:R-:W-:Y:S02]  /*aae0*/  IMAD.X R0, RZ, RZ, R3, P0 ;  /* 0x000000ffff007224 */ /* 0x000fe400000e0603 */
[----:B------:R-:W-:Y:S02]  /*aaf0*/  IMAD.MOV.U32 R3, RZ, RZ, R37 ;  /* 0x000000ffff037224 */ /* 0x000fe400078e0025 */
[----:B------:R-:W-:Y:S02]  /*ab00*/  IMAD R0, R0, UR4, RZ ;  /* 0x0000000400007c24 */ /* 0x000fe4000f8e02ff */
[----:B------:R-:W-:-:S04]  /*ab10*/  IMAD.WIDE.U32 R2, R5, UR4, R2 ;  /* 0x0000000405027c25 */ /* 0x000fc8000f8e0002 */
[----:B------:R-:W-:Y:S01]  /*ab20*/  IMAD R5, R5, UR5, R0 ;  /* 0x0000000505057c24 */ /* 0x000fe2000f8e0200 */
[----:B------:R-:W-:Y:S02]  /*ab30*/  ULDC.64 UR4, c[0x0][0x800] ;  /* 0x0002000000047ab9 */ /* 0x000fe40000000a00 */
[----:B------:R-:W-:Y:S01]  /*ab40*/  LEA R4, P0, R2, UR4, 0x1 ;  /* 0x0000000402047c11 */ /* 0x000fe2000f8008ff */
[----:B------:R-:W-:-:S05]  /*ab50*/  IMAD.IADD R3, R3, 0x1, R5 ;  /* 0x0000000103037824 */ /* 0x000fca00078e0205 */
[----:B------:R-:W-:-:S05]  /*ab60*/  LEA.HI.X R5, R2, UR5, R3, 0x1, P0 ;  /* 0x0000000502057c11 */ /* 0x000fca00080f0c03 */
[----:B------:R0:W-:Y:S01]  /*ab70*/  STG.E.128 desc[UR6][R4.64], R24 ;  /* 0x0000001804007986 */ /* 0x0001e2000c101d06 */
[----:B------:R-:W-:Y:S05]  /*ab80*/  BRA `(.L_x_117) ;  /* 0x0000003c000c7947 */ /* 0x000fea0003800000 */
.L_x_135:
[----:B------:R-:W1:Y:S01]  /*ab90*/  LDC.64 R4, c[0x0][0x870] ;  /* 0x00021c00ff047b82 */ /* 0x000e620000000a00 */
[----:B------:R-:W-:-:S07]  /*aba0*/  ULDC.64 UR6, c[0x0][0x208] ;  /* 0x0000820000067ab9 */ /* 0x000fce0000000a00 */
[----:B0-----:R-:W0:Y:S01]  /*abb0*/  LDC.64 R2, c[0x0][0x870] ;  /* 0x00021c00ff027b82 */ /* 0x001e220000000a00 */
[----:B------:R-:W2:Y:S01]  /*abc0*/  S2R R8, SR_TID.X ;  /* 0x0000000000087919 */ /* 0x000ea20000002100 */
[----:B------:R-:W3:Y:S06]  /*abd0*/  S2R R13, SR_CTAID.X ;  /* 0x00000000000d7919 */ /* 0x000eec0000002500 */
[----:B------:R-:W4:Y:S01]  /*abe0*/  LDC.64 R16, c[0x0][0x820] ;  /* 0x00020800ff107b82 */ /* 0x000f220000000a00 */
[----:B-1----:R-:W-:-:S04]  /*abf0*/  ISETP.NE.U32.AND P1, PT, R4, RZ, PT ;  /* 0x000000ff0400720c */ /* 0x002fc80003f25070 */
[----:B------:R-:W-:Y:S01]  /*ac00*/  ISETP.NE.AND.EX P1, PT, R5, RZ, PT, P1 ;  /* 0x000000ff0500720c */ /* 0x000fe20003f25310 */
[----:B0-----:R-:W-:Y:S02]  /*ac10*/  IMAD.WIDE R4, R233, 0x4, R2 ;  /* 0x00000004e9047825 */ /* 0x001fe400078e0202 */
[----:B------:R-:W0:Y:S10]  /*ac20*/  LDC.64 R2, c[0x0][0x878] ;  /* 0x00021e00ff027b82 */ /* 0x000e340000000a00 */
[----:B------:R-:W3:Y:S01]  /*ac30*/  @P1 LDG.E R9, desc[UR6][R4.64] ;  /* 0x0000000604091981 */ /* 0x000ee2000c1e1900 */
[----:B------:R-:W-:Y:S01]  /*ac40*/  ULDC UR4, c[0x0][0x808] ;  /* 0x0002020000047ab9 */ /* 0x000fe20000000800 */
[----:B--2---:R-:W-:Y:S01]  /*ac50*/  VIADD R11, R8, 0xffffff80 ;  /* 0xffffff80080b7836 */ /* 0x004fe20000000000 */
[----:B------:R-:W1:Y:S01]  /*ac60*/  S2UR UR5, SR_CTAID.Y ;  /* 0x00000000000579c3 */ /* 0x000e620000002600 */
[----:B------:R-:W-:Y:S01]  /*ac70*/  IMAD.U32 R0, RZ, RZ, UR4 ;  /* 0x00000004ff007e24 */ /* 0x000fe2000f8e00ff */
[----:B0-----:R-:W-:-:S04]  /*ac80*/  ISETP.NE.U32.AND P0, PT, R2, RZ, PT ;  /* 0x000000ff0200720c */ /* 0x001fc80003f05070 */
[----:B------:R-:W-:-:S13]  /*ac90*/  ISETP.NE.AND.EX P0, PT, R3, RZ, PT, P0 ;  /* 0x000000ff0300720c */ /* 0x000fda0003f05300 */
[----:B------:R-:W0:Y:S01]  /*aca0*/  @P0 LDC.64 R2, c[0x0][0x878] ;  /* 0x00021e00ff020b82 */ /* 0x000e220000000a00 */
[----:B------:R-:W-:-:S04]  /*acb0*/  SHF.R.S32.HI R8, RZ, 0x1f, R11 ;  /* 0x0000001fff087819 */ /* 0x000fc8000001140b */
[----:B------:R-:W-:-:S04]  /*acc0*/  LEA.HI R8, R8, R11, RZ, 0x5 ;  /* 0x0000000b08087211 */ /* 0x000fc800078f28ff */
[----:B------:R-:W-:Y:S01]  /*acd0*/  SHF.R.S32.HI R15, RZ, 0x5, R8 ;  /* 0x00000005ff0f7819 */ /* 0x000fe20000011408 */
[----:B0-----:R-:W-:Y:S01]  /*ace0*/  @P0 IMAD.WIDE R6, R233, 0x4, R2 ;  /* 0x00000004e9060825 */ /* 0x001fe200078e0202 */
[----:B------:R-:W-:-:S04]  /*acf0*/  CS2R R2, SRZ ;  /* 0x0000000000027805 */ /* 0x000fc8000001ff00 */
[----:B------:R0:W5:Y:S01]  /*ad00*/  @P0 LDG.E R0, desc[UR6][R6.64] ;  /* 0x0000000606000981 */ /* 0x000162000c1e1900 */
[--C-:B---3--:R-:W-:Y:S01]  /*ad10*/  @P1 SHF.R.S32.HI R3, RZ, 0x1f, R9.reuse ;  /* 0x0000001fff031819 */ /* 0x108fe20000011409 */
[----:B------:R-:W-:Y:S01]  /*ad20*/  @P1 IMAD.MOV.U32 R2, RZ, RZ, R9 ;  /* 0x000000ffff021224 */ /* 0x000fe200078e0009 */
[----:B01--4-:R-:W-:Y:S06]  /*ad30*/  @P0 BRA `(.L_x_175) ;  /* 0x0000000000140947 */ /* 0x013fec0003800000 */
[----:B------:R-:W-:Y:S05]  /*ad40*/  @!P1 BRA `(.L_x_175) ;  /* 0x0000000000109947 */ /* 0x000fea0003800000 */
[----:B------:R-:W-:Y:S02]  /*ad50*/  ULDC.64 UR6, c[0x0][0x208] ;  /* 0x0000820000067ab9 */ /* 0x000fe40000000a00 */
[----:B------:R-:W2:Y:S04]  /*ad60*/  LDG.E R7, desc[UR6][R4.64] ;  /* 0x0000000604077981 */ /* 0x000ea8000c1e1900 */
[----:B-----5:R-:W2:Y:S02]  /*ad70*/  LDG.E R0, desc[UR6][R4.64+0x4] ;  /* 0x0000040604007981 */ /* 0x020ea4000c1e1900 */
[----:B--2---:R-:W-:-:S07]  /*ad80*/  IMAD.IADD R0, R0, 0x1, -R7 ;  /* 0x0000000100007824 */ /* 0x004fce00078e0a07 */
.L_x_175:
[----:B------:R-:W-:Y:S01]  /*ad90*/  LOP3.LUT R4, R8, 0x1fffffe0, RZ, 0xc0, !PT ;  /* 0x1fffffe008047812 */ /* 0x000fe200078ec0ff */
[----:B------:R-:W-:Y:S01]  /*ada0*/  USHF.R.S32.HI UR6, URZ, 0x1f, UR5 ;  /* 0x0000001f3f067899 */ /* 0x000fe20008011405 */
[----:B------:R-:W-:Y:S01]  /*adb0*/  IADD3 R2, P0, R15, R2, RZ ;  /* 0x000000020f027210 */ /* 0x000fe20007f1e0ff */
[----:B-----5:R-:W-:Y:S01]  /*adc0*/  IMAD R12, R13, -0x50, R0 ;  /* 0xffffffb00d0c7824 */ /* 0x020fe200078e0200 */
[----:B------:R-:W0:Y:S01]  /*add0*/  LDC.64 R18, c[0x0][0x850] ;  /* 0x00021400ff127b82 */ /* 0x000e220000000a00 */
[----:B------:R-:W-:Y:S01]  /*ade0*/  IMAD.IADD R4, R11, 0x1, -R4 ;  /* 0x000000010b047824 */ /* 0x000fe200078e0a04 */
[C---:B------:R-:W-:Y:S01]  /*adf0*/  LEA.HI.X.SX32 R3, R15.reuse, R3, 0x1, P0 ;  /* 0x000000030f037211 */ /* 0x040fe200000f0eff */
[C---:B------:R-:W-:Y:S01]  /*ae00*/  VIADD R5, R15.reuse, 0x8 ;  /* 0x000000080f057836 */ /* 0x040fe20000000000 */
[-C--:B------:R-:W-:Y:S01]  /*ae10*/  ISETP.GE.AND P0, PT, R15, R12.reuse, PT ;  /* 0x0000000c0f00720c */ /* 0x080fe20003f06270 */
[----:B------:R-:W-:Y:S01]  /*ae20*/  IMAD.SHL.U32 R4, R4, 0x8, RZ ;  /* 0x0000000804047824 */ /* 0x000fe200078e00ff */
[----:B------:R-:W-:Y:S01]  /*ae30*/  ULDC UR7, c[0x0][0x80c] ;  /* 0x0002030000077ab9 */ /* 0x000fe20000000800 */
[----:B------:R-:W-:Y:S01]  /*ae40*/  IMAD R0, R16, UR6, RZ ;  /* 0x0000000610007c24 */ /* 0x000fe2000f8e02ff */
[-C--:B------:R-:W-:Y:S01]  /*ae50*/  ISETP.GE.AND P6, PT, R5, R12.reuse, PT ;  /* 0x0000000c0500720c */ /* 0x080fe20003fc6270 */
[----:B------:R-:W-:Y:S01]  /*ae60*/  VIADD R7, R15, 0x10 ;  /* 0x000000100f077836 */ /* 0x000fe20000000000 */
[----:B------:R-:W-:Y:S01]  /*ae70*/  SHF.R.S32.HI R5, RZ, 0x1f, R4 ;  /* 0x0000001fff057819 */ /* 0x000fe20000011404 */
[----:B------:R-:W-:Y:S01]  /*ae80*/  IMAD R17, R17, UR5, R0 ;  /* 0x0000000511117c24 */ /* 0x000fe2000f8e0200 */
[----:B------:R-:W-:Y:S01]  /*ae90*/  SHF.R.S32.HI R0, RZ, 0x1f, R233 ;  /* 0x0000001fff007819 */ /* 0x000fe200000114e9 */
[----:B------:R-:W-:Y:S01]  /*aea0*/  VIADD R9, R15, 0x18 ;  /* 0x000000180f097836 */ /* 0x000fe20000000000 */
[----:B------:R-:W-:Y:S01]  /*aeb0*/  ISETP.GE.OR P2, PT, R4, UR7, P0 ;  /* 0x0000000704007c0c */ /* 0x000fe20008746670 */
[----:B------:R-:W-:Y:S01]  /*aec0*/  ULDC.64 UR8, c[0x0][0x828] ;  /* 0x00020a0000087ab9 */ /* 0x000fe20000000a00 */
[-C--:B------:R-:W-:Y:S01]  /*aed0*/  ISETP.GE.AND P5, PT, R7, R12.reuse, PT ;  /* 0x0000000c0700720c */ /* 0x080fe20003fa6270 */
[----:B------:R-:W-:Y:S01]  /*aee0*/  IMAD.WIDE.U32 R6, R16, UR5, R4 ;  /* 0x0000000510067c25 */ /* 0x000fe2000f8e0004 */
[----:B------:R-:W-:Y:S01]  /*aef0*/  SEL R14, R0, RZ, !P1 ;  /* 0x000000ff000e7207 */ /* 0x000fe20004800000 */
[----:B------:R-:W-:Y:S01]  /*af00*/  BSSY B1, `(.L_x_176) ;  /* 0x000001c000017945 */ /* 0x000fe20003800000 */
[-C--:B------:R-:W-:Y:S01]  /*af10*/  ISETP.GE.AND P4, PT, R9, R12.reuse, PT ;  /* 0x0000000c0900720c */ /* 0x080fe20003f86270 */
[----:B------:R-:W-:Y:S01]  /*af20*/  VIADD R9, R15, 0x20 ;  /* 0x000000200f097836 */ /* 0x000fe20000000000 */
[----:B------:R-:W-:Y:S01]  /*af30*/  SEL R233, R233, RZ, !P1 ;  /* 0x000000ffe9e97207 */ /* 0x000fe20004800000 */
[----:B------:R-:W-:Y:S01]  /*af40*/  IMAD.IADD R7, R17, 0x1, R7 ;  /* 0x0000000111077824 */ /* 0x000fe200078e0207 */
[----:B------:R-:W-:Y:S01]  /*af50*/  P2R R20, PR, RZ, 0x40 ;  /* 0x00000040ff147803 */ /* 0x000fe20000000000 */
[----:B------:R-:W-:Y:S01]  /*af60*/  IMAD R0, R14, UR8, RZ ;  /* 0x000000080e007c24 */ /* 0x000fe2000f8e02ff */
[----:B------:R-:W-:Y:S01]  /*af70*/  ISETP.GE.AND P3, PT, R9, R12, PT ;  /* 0x0000000c0900720c */ /* 0x000fe20003f66270 */
[----:B------:R-:W-:Y:S01]  /*af80*/  IMAD.WIDE.U32 R10, R233, UR8, R6 ;  /* 0x00000008e90a7c25 */ /* 0x000fe2000f8e0006 */
[----:B------:R-:W-:-:S02]  /*af90*/  P2R R22, PR, RZ, 0x20 ;  /* 0x00000020ff167803 */ /* 0x000fc40000000000 */
[----:B------:R-:W-:Y:S01]  /*afa0*/  P2R R16, PR, RZ, 0x10 ;  /* 0x00000010ff107803 */ /* 0x000fe20000000000 */
[----:B------:R-:W-:Y:S01]  /*afb0*/  IMAD R9, R233, UR9, R0 ;  /* 0x00000009e9097c24 */ /* 0x000fe2000f8e0200 */
[----:B------:R-:W-:Y:S01]  /*afc0*/  P2R R23, PR, RZ, 0x8 ;  /* 0x00000008ff177803 */ /* 0x000fe20000000000 */
[----:B------:R-:W-:Y:S01]  /*afd0*/  IMAD.WIDE R2, R13, 0x50, R2 ;  /* 0x000000500d027825 */ /* 0x000fe200078e0202 */
[----:B------:R-:W-:-:S03]  /*afe0*/  ISETP.GE.OR P1, PT, R4, UR7, P6 ;  /* 0x0000000704007c0c */ /* 0x000fc6000b726670 */
[----:B------:R-:W-:Y:S01]  /*aff0*/  IMAD.IADD R9, R11, 0x1, R9 ;  /* 0x000000010b097824 */ /* 0x000fe200078e0209 */
[----:B------:R-:W-:Y:S09]  /*b000*/  @P2 BRA `(.L_x_177) ;  /* 0x00000000002c2947 */ /* 0x000ff20003800000 */
        /* <DEDUP_REMOVED lines=10> */
[----:B------:R1:W-:Y:S02]  /*b0b0*/  STG.E.128 desc[UR10][R24.64], RZ ;  /* 0x000000ff18007986 */ /* 0x0003e4000c101d0a */
.L_x_177:
[----:B------:R-:W-:Y:S05]  /*b0c0*/  BSYNC B1 ;  /* 0x0000000000017941 */ /* 0x000fea0003800000 */
.L_x_176:
[----:B------:R-:W-:Y:S01]  /*b0d0*/  BSSY B1, `(.L_x_178) ;  /* 0x0000011000017945 */ /* 0x000fe20003800000 */
[----:B------:R-:W-:-:S03]  /*b0e0*/  ISETP.GE.OR P2, PT, R4, UR7, P5 ;  /* 0x0000000704007c0c */ /* 0x000fc6000af46670 */
[----:B------:R-:W-:Y:S10]  /*b0f0*/  @P1 BRA `(.L_x_179) ;  /* 0x0000000000381947 */ /* 0x000ff40003800000 */
        /* <DEDUP_REMOVED lines=10> */
[----:B-1----:R-:W-:Y:S01]  /*b1a0*/  LEA R24, P1, R6, UR8, 0x1 ;  /* 0x0000000806187c11 */ /* 0x002fe2000f8208ff */
[----:B------:R-:W-:-:S05]  /*b1b0*/  IMAD.IADD R7, R7, 0x1, R13 ;  /* 0x0000000107077824 */ /* 0x000fca00078e020d */
[----:B------:R-:W-:-:S05]  /*b1c0*/  LEA.HI.X R25, R6, UR9, R7, 0x1, P1 ;  /* 0x0000000906197c11 */ /* 0x000fca00088f0c07 */
[----:B------:R2:W-:Y:S02]  /*b1d0*/  STG.E.128 desc[UR10][R24.64], RZ ;  /* 0x000000ff18007986 */ /* 0x0005e4000c101d0a */
.L_x_179:
[----:B------:R-:W-:Y:S05]  /*b1e0*/  BSYNC B1 ;  /* 0x0000000000017941 */ /* 0x000fea0003800000 */
.L_x_178:
        /* <DEDUP_REMOVED lines=13> */
[----:B-12---:R-:W-:Y:S01]  /*b2c0*/  LEA R24, P2, R6, UR8, 0x1 ;  /* 0x0000000806187c11 */ /* 0x006fe2000f8408ff */
[----:B------:R-:W-:-:S05]  /*b2d0*/  IMAD.IADD R7, R7, 0x1, R13 ;  /* 0x0000000107077824 */ /* 0x000fca00078e020d */
[----:B------:R-:W-:-:S05]  /*b2e0*/  LEA.HI.X R25, R6, UR9, R7, 0x1, P2 ;  /* 0x0000000906197c11 */ /* 0x000fca00090f0c07 */
[----:B------:R3:W-:Y:S02]  /*b2f0*/  STG.E.128 desc[UR10][R24.64], RZ ;  /* 0x000000ff18007986 */ /* 0x0007e4000c101d0a */
.L_x_181:
[----:B------:R-:W-:Y:S05]  /*b300*/  BSYNC B1 ;  /* 0x0000000000017941 */ /* 0x000fea0003800000 */
.L_x_180:
[----:B------:R-:W-:Y:S01]  /*b310*/  BSSY B1, `(.L_x_182) ;  /* 0x0000012000017945 */ /* 0x000fe20003800000 */
[----:B------:R-:W-:Y:S01]  /*b320*/  ISETP.GE.OR P2, PT, R4, UR7, P3 ;  /* 0x0000000704007c0c */ /* 0x000fe20009f46670 */
[----:B------:R-:W-:Y:S02]  /*b330*/  VIADD R17, R15, 0x28 ;  /* 0x000000280f117836 */ /* 0x000fe40000000000 */
        /* <DEDUP_REMOVED lines=11> */
[----:B-123--:R-:W-:Y:S01]  /*b3f0*/  LEA R24, P1, R6, UR8, 0x1 ;  /* 0x0000000806187c11 */ /* 0x00efe2000f8208ff */
[----:B------:R-:W-:-:S05]  /*b400*/  IMAD.IADD R7, R7, 0x1, R13 ;  /* 0x0000000107077824 */ /* 0x000fca00078e020d */
[----:B------:R-:W-:-:S05]  /*b410*/  LEA.HI.X R25, R6, UR9, R7, 0x1, P1 ;  /* 0x0000000906197c11 */ /* 0x000fca00088f0c07 */
[----:B------:R4:W-:Y:S02]  /*b420*/  STG.E.128 desc[UR10][R24.64], RZ ;  /* 0x000000ff18007986 */ /* 0x0009e4000c101d0a */
.L_x_183:
[----:B------:R-:W-:Y:S05]  /*b430*/  BSYNC B1 ;  /* 0x0000000000017941 */ /* 0x000fea0003800000 */
.L_x_182:
[----:B------:R-:W-:Y:S01]  /*b440*/  BSSY B1, `(.L_x_184) ;  /* 0x0000011000017945 */ /* 0x000fe20003800000 */
[----:B------:R-:W-:-:S03]  /*b450*/  ISETP.GE.AND P1, PT, R17, R12, PT ;  /* 0x0000000c1100720c */ /* 0x000fc60003f26270 */
        /* <DEDUP_REMOVED lines=11> */
[----:B-1234-:R-:W-:Y:S01]  /*b510*/  LEA R24, P2, R6, UR8, 0x1 ;  /* 0x0000000806187c11 */ /* 0x01efe2000f8408ff */
[----:B------:R-:W-:-:S05]  /*b520*/  IMAD.IADD R7, R7, 0x1, R13 ;  /* 0x0000000107077824 */ /* 0x000fca00078e020d */
[----:B------:R-:W-:-:S05]  /*b530*/  LEA.HI.X R25, R6, UR9, R7, 0x1, P2 ;  /* 0x0000000906197c11 */ /* 0x000fca00090f0c07 */
[----:B------:R1:W-:Y:S02]  /*b540*/  STG.E.128 desc[UR10][R24.64], RZ ;  /* 0x000000ff18007986 */ /* 0x0003e4000c101d0a */
.L_x_185:
[----:B------:R-:W-:Y:S05]  /*b550*/  BSYNC B1 ;  /* 0x0000000000017941 */ /* 0x000fea0003800000 */
.L_x_184:
[----:B------:R-:W-:Y:S01]  /*b560*/  ISETP.GE.OR P2, PT, R4, UR7, P1 ;  /* 0x0000000704007c0c */ /* 0x000fe20008f46670 */
[----:B0-----:R-:W-:Y:S01]  /*b570*/  IMAD R0, R18, UR6, RZ ;  /* 0x0000000612007c24 */ /* 0x001fe2000f8e02ff */
[----:B------:R-:W-:Y:S01]  /*b580*/  BSSY B1, `(.L_x_186) ;  /* 0x0000012000017945 */ /* 0x000fe20003800000 */
[----:B------:R-:W-:Y:S02]  /*b590*/  VIADD R17, R15, 0x30 ;  /* 0x000000300f117836 */ /* 0x000fe40000000000 */
[----:B------:R-:W-:-:S08]  /*b5a0*/  IMAD R21, R19, UR5, R0 ;  /* 0x0000000513157c24 */ /* 0x000fd0000f8e0200 */
[----:B------:R-:W-:Y:S05]  /*b5b0*/  @P2 BRA `(.L_x_187) ;  /* 0x0000000000382947 */ /* 0x000fea0003800000 */
        /* <DEDUP_REMOVED lines=14> */
.L_x_187:
[----:B------:R-:W-:Y:S05]  /*b6a0*/  BSYNC B1 ;  /* 0x0000000000017941 */ /* 0x000fea0003800000 */
.L_x_186:
[----:B------:R-:W-:Y:S01]  /*b6b0*/  ISETP.GE.AND P2, PT, R17, R12, PT ;  /* 0x0000000c1100720c */ /* 0x000fe20003f46270 */
[----:B------:R-:W-:Y:S01]  /*b6c0*/  ULDC UR4, c[0x0][0x83c] ;  /* 0x00020f0000047ab9 */ /* 0x000fe20000000800 */
[----:B------:R-:W-:Y:S01]  /*b6d0*/  BSSY B1, `(.L_x_188) ;  /* 0x0000014000017945 */ /* 0x000fe20003800000 */
[C---:B------:R-:W-:Y:S01]  /*b6e0*/  VIADD R17, R15.reuse, 0x38 ;  /* 0x000000380f117836 */ /* 0x040fe20000000000 */
[----:B------:R-:W-:Y:S01]  /*b6f0*/  ISETP.GE.OR P3, PT, R4, UR7, P2 ;  /* 0x0000000704007c0c */ /* 0x000fe20009766670 */
[C---:B------:R-:W-:Y:S02]  /*b700*/  VIADD R19, R15.reuse, 0x40 ;  /* 0x000000400f137836 */ /* 0x040fe40000000000 */
[----:B------:R-:W-:-:S10]  /*b710*/  VIADD R15, R15, 0x48 ;  /* 0x000000480f0f7836 */ /* 0x000fd40000000000 */
        /* <DEDUP_REMOVED lines=11> */
[----:B01234-:R-:W-:Y:S01]  /*b7d0*/  LEA R24, P3, R6, UR8, 0x1 ;  /* 0x0000000806187c11 */ /* 0x01ffe2000f8608ff */
[----:B------:R-:W-:-:S05]  /*b7e0*/  IMAD.IADD R7, R7, 0x1, R13 ;  /* 0x0000000107077824 */ /* 0x000fca00078e020d */
[----:B------:R-:W-:-:S05]  /*b7f0*/  LEA.HI.X R25, R6, UR9, R7, 0x1, P3 ;  /* 0x0000000906197c11 */ /* 0x000fca00098f0c07 */
[----:B------:R0:W-:Y:S02]  /*b800*/  STG.E.128 desc[UR10][R24.64], RZ ;  /* 0x000000ff18007986 */ /* 0x0001e4000c101d0a */
.L_x_189:
[----:B------:R-:W-:Y:S05]  /*b810*/  BSYNC B1 ;  /* 0x0000000000017941 */ /* 0x000fea0003800000 */
.L_x_188:
[----:B------:R-:W-:Y:S01]  /*b820*/  ISETP.GE.AND P3, PT, R17, R12, PT ;  /* 0x0000000c1100720c */ /* 0x000fe20003f66270 */
[----:B------:R-:W-:Y:S03]  /*b830*/  BSSY B1, `(.L_x_190) ;  /* 0x0000011000017945 */ /* 0x000fe60003800000 */
[----:B------:R-:W-:-:S13]  /*b840*/  ISETP.GE.OR P4, PT, R4, UR7, P3 ;  /* 0x0000000704007c0c */ /* 0x000fda0009f86670 */
        /* <DEDUP_REMOVED lines=15> */
.L_x_191:
[----:B------:R-:W-:Y:S05]  /*b940*/  BSYNC B1 ;  /* 0x0000000000017941 */ /* 0x000fea0003800000 */
.L_x_190:
        /* <DEDUP_REMOVED lines=18> */
.L_x_193:
[----:B------:R-:W-:Y:S05]  /*ba70*/  BSYNC B1 ;  /* 0x0000000000017941 */ /* 0x000fea0003800000 */
.L_x_192:
        /* <DEDUP_REMOVED lines=17> */
[----:B------:R0:W-:Y:S02]  /*bb90*/  STG.E.128 desc[UR10][R8.64], RZ ;  /* 0x000000ff08007986 */ /* 0x0001e4000c101d0a */
.L_x_195:
[----:B------:R-:W-:Y:S05]  /*bba0*/  BSYNC B1 ;  /* 0x0000000000017941 */ /* 0x000fea0003800000 */
.L_x_194:
[----:B------:R-:W-:Y:S01]  /*bbb0*/  P2R R0, PR, RZ, 0x8 ;  /* 0x00000008ff007803 */ /* 0x000fe20000000000 */
[----:B------:R-:W-:Y:S01]  /*bbc0*/  IMAD.WIDE.U32 R6, R18, UR5, R4 ;  /* 0x0000000512067c25 */ /* 0x000fe2000f8e0004 */
[----:B------:R-:W-:Y:S01]  /*bbd0*/  ISETP.NE.AND P3, PT, R20, RZ, PT ;  /* 0x000000ff1400720c */ /* 0x000fe20003f65270 */
[----:B------:R-:W-:Y:S01]  /*bbe0*/  ULDC.64 UR6, c[0x0][0x858] ;  /* 0x0002160000067ab9 */ /* 0x000fe20000000a00 */
[----:B0-----:R-:W-:Y:S01]  /*bbf0*/  P2R R8, PR, RZ, 0x10 ;  /* 0x00000010ff087803 */ /* 0x001fe20000000000 */
[----:B------:R-:W-:Y:S01]  /*bc00*/  IMAD.IADD R7, R21, 0x1, R7 ;  /* 0x0000000115077824 */ /* 0x000fe200078e0207 */
[----:B------:R-:W-:Y:S01]  /*bc10*/  P2R R9, PR, RZ, 0x20 ;  /* 0x00000020ff097803 */ /* 0x000fe20000000000 */
[----:B------:R-:W-:Y:S01]  /*bc20*/  BSSY B1, `(.L_x_196) ;  /* 0x0000024000017945 */ /* 0x000fe20003800000 */
[----:B------:R-:W-:Y:S02]  /*bc30*/  ISETP.GE.OR P0, PT, R4, UR4, P0 ;  /* 0x0000000404007c0c */ /* 0x000fe40008706670 */
[----:B------:R-:W-:-:S02]  /*bc40*/  ISETP.NE.AND P4, PT, R22, RZ, PT ;  /* 0x000000ff1600720c */ /* 0x000fc40003f85270 */
[----:B------:R-:W-:Y:S02]  /*bc50*/  ISETP.NE.AND P5, PT, R16, RZ, PT ;  /* 0x000000ff1000720c */ /* 0x000fe40003fa5270 */
[C---:B------:R-:W-:Y:S02]  /*bc60*/  ISETP.GE.OR P3, PT, R4.reuse, UR4, P3 ;  /* 0x0000000404007c0c */ /* 0x040fe40009f66670 */
[C---:B------:R-:W-:Y:S02]  /*bc70*/  ISETP.GE.OR P4, PT, R4.reuse, UR4, P4 ;  /* 0x0000000404007c0c */ /* 0x040fe4000a786670 */
[----:B------:R-:W-:Y:S02]  /*bc80*/  P2R R10, PR, RZ, 0x8 ;  /* 0x00000008ff0a7803 */ /* 0x000fe40000000000 */
[----:B------:R-:W-:Y:S02]  /*bc90*/  ISETP.GE.OR P5, PT, R4, UR4, P5 ;  /* 0x0000000404007c0c */ /* 0x000fe4000afa6670 */
[----:B------:R-:W-:Y:S01]  /*bca0*/  ISETP.NE.AND P3, PT, R0, RZ, PT ;  /* 0x000000ff0000720c */ /* 0x000fe20003f65270 */
[----:B------:R-:W-:Y:S01]  /*bcb0*/  IMAD R0, R14, UR6, RZ ;  /* 0x000000060e007c24 */ /* 0x000fe2000f8e02ff */
[----:B------:R-:W-:-:S02]  /*bcc0*/  P2R R12, PR, RZ, 0x10 ;  /* 0x00000010ff0c7803 */ /* 0x000fc40000000000 */
[----:B------:R-:W-:Y:S01]  /*bcd0*/  P2R R13, PR, RZ, 0x20 ;  /* 0x00000020ff0d7803 */ /* 0x000fe20000000000 */
[----:B------:R-:W-:Y:S01]  /*bce0*/  IMAD R5, R233, UR7, R0 ;  /* 0x00000007e9057c24 */ /* 0x000fe2000f8e0200 */
[----:B------:R-:W-:Y:S02]  /*bcf0*/  ISETP.NE.AND P4, PT, R8, RZ, PT ;  /* 0x000000ff0800720c */ /* 0x000fe40003f85270 */
[----:B------:R-:W-:Y:S01]  /*bd00*/  ISETP.NE.AND P5, PT, R9, RZ, PT ;  /* 0x000000ff0900720c */ /* 0x000fe20003fa5270 */
[----:B------:R-:W-:Y:S01]  /*bd10*/  IMAD.WIDE.U32 R8, R233, UR6, R6 ;  /* 0x00000006e9087c25 */ /* 0x000fe2000f8e0006 */
[----:B------:R-:W-:Y:S02]  /*bd20*/  ISETP.NE.AND P6, PT, R23, RZ, PT ;  /* 0x000000ff1700720c */ /* 0x000fe40003fc5270 */
[C---:B------:R-:W-:Y:S01]  /*bd30*/  ISETP.GE.OR P1, PT, R4.reuse, UR4, P1 ;  /* 0x0000000404007c0c */ /* 0x040fe20008f26670 */
[----:B------:R-:W-:Y:S01]  /*bd40*/  IMAD.IADD R7, R9, 0x1, R5 ;  /* 0x0000000109077824 */ /* 0x000fe200078e0205 */
[----:B------:R-:W-:-:S02]  /*bd50*/  ISETP.GE.OR P6, PT, R4, UR4, P6 ;  /* 0x0000000404007c0c */ /* 0x000fc4000b7c6670 */
[C---:B------:R-:W-:Y:S02]  /*bd60*/  ISETP.GE.OR P2, PT, R4.reuse, UR4, P2 ;  /* 0x0000000404007c0c */ /* 0x040fe40009746670 */
[C---:B------:R-:W-:Y:S02]  /*bd70*/  ISETP.GE.OR P3, PT, R4.reuse, UR4, P3 ;  /* 0x0000000404007c0c */ /* 0x040fe40009f66670 */
[C---:B------:R-:W-:Y:S02]  /*bd80*/  ISETP.GE.OR P4, PT, R4.reuse, UR4, P4 ;  /* 0x0000000404007c0c */ /* 0x040fe4000a786670 */
[----:B------:R-:W-:Y:S01]  /*bd90*/  ISETP.GE.OR P5, PT, R4, UR4, P5 ;  /* 0x0000000404007c0c */ /* 0x000fe2000afa6670 */
[----:B------:R-:W-:-:S12]  /*bda0*/  @P0 BRA `(.L_x_197) ;  /* 0x00000000002c0947 */ /* 0x000fd80003800000 */
        /* <DEDUP_REMOVED lines=11> */
.L_x_197:
[----:B------:R-:W-:Y:S05]  /*be60*/  BSYNC B1 ;  /* 0x0000000000017941 */ /* 0x000fea0003800000 */
.L_x_196:
[----:B------:R-:W-:Y:S01]  /*be70*/  ISETP.NE.AND P0, PT, R10, RZ, PT ;  /* 0x000000ff0a00720c */ /* 0x000fe20003f05270 */
[----:B------:R-:W-:-:S12]  /*be80*/  BSSY B1, `(.L_x_198) ;  /* 0x0000010000017945 */ /* 0x000fd80003800000 */
        /* <DEDUP_REMOVED lines=15> */
.L_x_199:
[----:B------:R-:W-:Y:S05]  /*bf80*/  BSYNC B1 ;  /* 0x0000000000017941 */ /* 0x000fea0003800000 */
.L_x_198:
[----:B------:R-:W-:Y:S01]  /*bf90*/  ISETP.NE.AND P0, PT, R12, RZ, PT ;  /* 0x000000ff0c00720c */ /* 0x000fe20003f05270 */
[----:B------:R-:W-:-:S12]  /*bfa0*/  BSSY B1, `(.L_x_200) ;  /* 0x0000010000017945 */ /* 0x000fd80003800000 */
        /* <DEDUP_REMOVED lines=15> */
.L_x_201:
[----:B------:R-:W-:Y:S05]  /*c0a0*/  BSYNC B1 ;  /* 0x0000000000017941 */ /* 0x000fea0003800000 */
.L_x_200:
        /* <DEDUP_REMOVED lines=17> */
.L_x_203:
[----:B------:R-:W-:Y:S05]  /*c1c0*/  BSYNC B1 ;  /* 0x0000000000017941 */ /* 0x000fea0003800000 */
.L_x_202:
        /* <DEDUP_REMOVED lines=16> */
.L_x_205:
[----:B------:R-:W-:Y:S05]  /*c2d0*/  BSYNC B1 ;  /* 0x0000000000017941 */ /* 0x000fea0003800000 */
.L_x_204:
        /* <DEDUP_REMOVED lines=16> */
.L_x_207:
[----:B------:R-:W-:Y:S05]  /*c3e0*/  BSYNC B1 ;  /* 0x0000000000017941 */ /* 0x000fea0003800000 */
.L_x_206:
        /* <DEDUP_REMOVED lines=16> */
.L_x_209:
[----:B------:R-:W-:Y:S05]  /*c4f0*/  BSYNC B1 ;  /* 0x0000000000017941 */ /* 0x000fea0003800000 */
.L_x_208:
        /* <DEDUP_REMOVED lines=16> */
.L_x_211:
[----:B------:R-:W-:Y:S05]  /*c600*/  BSYNC B1 ;  /* 0x0000000000017941 */ /* 0x000fea0003800000 */
.L_x_210:
        /* <DEDUP_REMOVED lines=16> */
.L_x_213:
[----:B------:R-:W-:Y:S05]  /*c710*/  BSYNC B1 ;  /* 0x0000000000017941 */ /* 0x000fea0003800000 */
.L_x_212:
[----:B------:R-:W-:Y:S05]  /*c720*/  @P5 BRA `(.L_x_117) ;  /* 0x0000002000245947 */ /* 0x000fea0003800000 */
[----:B------:R-:W-:Y:S01]  /*c730*/  IADD3 R5, P0, R2, 0x48, RZ ;  /* 0x0000004802057810 */ /* 0x000fe20007f1e0ff */
        /* <DEDUP_REMOVED lines=12> */
[----:B------:R0:W-:Y:S01]  /*c800*/  STG.E.128 desc[UR6][R4.64], RZ ;  /* 0x000000ff04007986 */ /* 0x0001e2000c101d06 */
[----:B------:R-:W-:Y:S05]  /*c810*/  BRA `(.L_x_117) ;  /* 0x0000001c00e87947 */ /* 0x000fea0003800000 */
.L_x_112:
[----:B------:R-:W-:-:S08]  /*c820*/  NOP ;  /* 0x0000000000007918 */ /* 0x000fd00000000000 */
[----:B------:R-:W0:-:S00]  /*c830*/  USETMAXREG.DEALLOC.CTAPOOL 0x18 ;  /* 0x00000018000079c8 */ /* 0x000e0000080e0500 */
[----:B0-----:R-:W-:-:S06]  /*c840*/  LOP3.LUT R0, R0, 0x3, RZ, 0xc0, !PT ;  /* 0x0000000300007812 */ /* 0x001fcc00078ec0ff */
[----:B------:R-:W0:Y:S02]  /*c850*/  SHFL.IDX PT, R0, R0, RZ, 0x1f ;  /* 0x00001fff00007589 */ /* 0x000e2400000e0000 */
[----:B0-----:R-:W-:-:S13]  /*c860*/  ISETP.NE.AND P0, PT, R0, RZ, PT ;  /* 0x000000ff0000720c */ /* 0x001fda0003f05270 */
[----:B------:R-:W-:Y:S05]  /*c870*/  @P0 BRA `(.L_x_117) ;  /* 0x0000001c00d00947 */ /* 0x000fea0003800000 */
[----:B------:R-:W-:Y:S01]  /*c880*/  ULDC.64 UR4, c[0x0][0x8d8] ;  /* 0x0002360000047ab9 */ /* 0x000fe20000000a00 */
[----:B------:R-:W0:Y:S01]  /*c890*/  S2R R9, SR_CTAID.Z ;  /* 0x0000000000097919 */ /* 0x000e220000002700 */
[----:B------:R-:W-:Y:S01]  /*c8a0*/  ISETP.NE.U32.AND P0, PT, RZ, UR4, PT ;  /* 0x00000004ff007c0c */ /* 0x000fe2000bf05070 */
[----:B------:R-:W1:Y:S03]  /*c8b0*/  S2UR UR20, SR_CTAID.Y ;  /* 0x00000000001479c3 */ /* 0x000e660000002600 */
[----:B------:R-:W-:-:S13]  /*c8c0*/  ISETP.NE.AND.EX P0, PT, RZ, UR5, PT, P0 ;  /* 0x00000005ff007c0c */ /* 0x000fda000bf05300 */
[----:B------:R-:W-:Y:S05]  /*c8d0*/  @!P0 BRA `(.L_x_214) ;  /* 0x0000000000148947 */ /* 0x000fea0003800000 */
[----:B------:R-:W0:Y:S01]  /*c8e0*/  LDC.64 R2, c[0x0][0x8d8] ;  /* 0x00023600ff027b82 */ /* 0x000e220000000a00 */
[----:B------:R-:W-:Y:S01]  /*c8f0*/  ULDC.64 UR4, c[0x0][0x208] ;  /* 0x0000820000047ab9 */ /* 0x000fe20000000a00 */
[----:B0-----:R-:W-:-:S05]  /*c900*/  IMAD.WIDE R2, R9, 0x4, R2 ;  /* 0x0000000409027825 */ /* 0x001fca00078e0202 */
[----:B------:R0:W5:Y:S01]  /*c910*/  LDG.E R5, desc[UR4][R2.64] ;  /* 0x0000000402057981 */ /* 0x000162000c1e1900 */
[----:B------:R-:W-:Y:S05]  /*c920*/  BRA `(.L_x_215) ;  /* 0x0000000000307947 */ /* 0x000fea0003800000 */
.L_x_214:
        /* <DEDUP_REMOVED lines=9> */
[----:B--2---:R-:W-:Y:S01]  /*c9c0*/  IMAD.IADD R5, R0, 0x1, -R5 ;  /* 0x0000000100057824 */ /* 0x004fe200078e0a05 */
[----:B------:R-:W-:Y:S06]  /*c9d0*/  BRA `(.L_x_215) ;  /* 0x0000000000047947 */ /* 0x000fec0003800000 */
.L_x_216:
[----:B------:R-:W2:Y:S02]  /*c9e0*/  LDC R5, c[0x0][0x8bc] ;  /* 0x00022f00ff057b82 */ /* 0x000ea40000000800 */
.L_x_215:
[----:B------:R-:W3:Y:S01]  /*c9f0*/  S2R R12, SR_CTAID.X ;  /* 0x00000000000c7919 */ /* 0x000ee20000002500 */
[----:B------:R-:W-:Y:S02]  /*ca00*/  IMAD.MOV.U32 R0, RZ, RZ, 0x1 ;  /* 0x00000001ff007424 */ /* 0x000fe400078e00ff */
[----:B------:R-:W-:Y:S02]  /*ca10*/  IMAD.MOV.U32 R4, RZ, RZ, 0x1 ;  /* 0x00000001ff047424 */ /* 0x000fe400078e00ff */
[----:B---3--:R-:W-:-:S05]  /*ca20*/  IMAD R12, R12, 0x50, RZ ;  /* 0x000000500c0c7824 */ /* 0x008fca00078e02ff */
[----:B--2--5:R-:W-:Y:S01]  /*ca30*/  ISETP.GE.AND P0, PT, R12, R5, PT ;  /* 0x000000050c00720c */ /* 0x024fe20003f06270 */
[----:B------:R-:W-:-:S03]  /*ca40*/  IMAD.MOV.U32 R5, RZ, RZ, RZ ;  /* 0x000000ffff057224 */ /* 0x000fc600078e00ff */
[----:B0-----:R-:W-:-:S04]  /*ca50*/  SEL R9, R9, 0xffffffff, !P0 ;  /* 0xffffffff09097807 */ /* 0x001fc80004000000 */
[----:B------:R-:W-:-:S13]  /*ca60*/  ISETP.GE.AND P0, PT, R9, RZ, PT ;  /* 0x000000ff0900720c */ /* 0x000fda0003f06270 */
[----:B------:R-:W-:Y:S05]  /*ca70*/  @!P0 BRA `(.L_x_217) ;  /* 0x0000001800d48947 */ /* 0x000fea0003800000 */
[----:B------:R-:W0:Y:S01]  /*ca80*/  LDC.64 R10, c[0x0][0x770] ;  /* 0x0001dc00ff0a7b82 */ /* 0x000e220000000a00 */
[----:B------:R-:W-:-:S07]  /*ca90*/  ULDC.64 UR6, c[0x0][0x208] ;  /* 0x0000820000067ab9 */ /* 0x000fce0000000a00 */
[----:B------:R-:W2:Y:S08]  /*caa0*/  LDC.64 R4, c[0x0][0x770] ;  /* 0x0001dc00ff047b82 */ /* 0x000eb00000000a00 */
[----:B------:R-:W3:Y:S01]  /*cab0*/  LDC.64 R6, c[0x0][0x778] ;  /* 0x0001de00ff067b82 */ /* 0x000ee20000000a00 */
[----:B0-----:R-:W-:-:S07]  /*cac0*/  ISETP.NE.U32.AND P1, PT, R10, RZ, PT ;  /* 0x000000ff0a00720c */ /* 0x001fce0003f25070 */
[----:B------:R-:W0:Y:S01]  /*cad0*/  LDC.64 R2, c[0x0][0x780] ;  /* 0x0001e000ff027b82 */ /* 0x000e220000000a00 */
[----:B------:R-:W-:Y:S01]  /*cae0*/  ISETP.NE.AND.EX P1, PT, R11, RZ, PT, P1 ;  /* 0x000000ff0b00720c */ /* 0x000fe20003f25310 */
[----:B--2---:R-:W-:Y:S01]  /*caf0*/  IMAD.WIDE R4, R9, 0x4, R4 ;  /* 0x0000000409047825 */ /* 0x004fe200078e0204 */
[----:B---3--:R-:W-:-:S11]  /*cb00*/  ISETP.NE.U32.AND P0, PT, R6, RZ, PT ;  /* 0x000000ff0600720c */ /* 0x008fd60003f05070 */
[----:B------:R-:W2:Y:S01]  /*cb10*/  @P1 LDG.E R14, desc[UR6][R4.64] ;  /* 0x00000006040e1981 */ /* 0x000ea2000c1e1900 */
[----:B------:R-:W-:-:S03]  /*cb20*/  ISETP.NE.AND.EX P0, PT, R7, RZ, PT, P0 ;  /* 0x000000ff0700720c */ /* 0x000fc60003f05300 */
[----:B------:R-:W3:Y:S01]  /*cb30*/  @P1 LDG.E R15, desc[UR6][R4.64] ;  /* 0x00000006040f1981 */ /* 0x000ee2000c1e1900 */
[----:B0-----:R-:W-:-:S04]  /*cb40*/  ISETP.NE.U32.AND P2, PT, R2, RZ, PT ;  /* 0x000000ff0200720c */ /* 0x001fc80003f45070 */
[----:B------:R-:W-:-:S05]  /*cb50*/  ISETP.NE.AND.EX P2, PT, R3, RZ, PT, P2 ;  /* 0x000000ff0300720c */ /* 0x000fca0003f45320 */
[----:B------:R-:W0:Y:S08]  /*cb60*/  @P0 LDC.64 R2, c[0x0][0x778] ;  /* 0x0001de00ff020b82 */ /* 0x000e300000000a00 */
[----:B------:R-:W4:Y:S01]  /*cb70*/  @P2 LDC.64 R6, c[0x0][0x780] ;  /* 0x0001e000ff062b82 */ /* 0x000f220000000a00 */
[----:B------:R-:W-:Y:S01]  /*cb80*/  IMAD.MOV.U32 R13, RZ, RZ, RZ ;  /* 0x000000ffff0d7224 */ /* 0x000fe200078e00ff */
[----:B------:R-:W-:Y:S01]  /*cb90*/  ULDC UR4, c[0x0][0x280] ;  /* 0x0000a00000047ab9 */ /* 0x000fe20000000800 */
[----:B0-----:R-:W-:-:S05]  /*cba0*/  @P0 IMAD.WIDE R2, R9, 0x4, R2 ;  /* 0x0000000409020825 */ /* 0x001fca00078e0202 */
[----:B------:R4:W5:Y:S01]  /*cbb0*/  @P0 LDG.E R13, desc[UR6][R2.64] ;  /* 0x00000006020d0981 */ /* 0x000962000c1e1900 */
[----:B------:R-:W-:Y:S02]  /*cbc0*/  IMAD.U32 R8, RZ, RZ, UR4 ;  /* 0x00000004ff087e24 */ /* 0x000fe4000f8e00ff */
[----:B----4-:R-:W-:Y:S01]  /*cbd0*/  @P2 IMAD.WIDE R2, R9, 0x4, R6 ;  /* 0x0000000409022825 */ /* 0x010fe200078e0206 */
[----:B------:R-:W-:-:S04]  /*cbe0*/  VOTEU.ANY UP0, P1 ;  /* 0x00000000003f7886 */ /* 0x000fc80000800100 */
[----:B------:R0:W5:Y:S02]  /*cbf0*/  @P2 LDG.E R8, desc[UR6][R2.64] ;  /* 0x0000000602082981 */ /* 0x000164000c1e1900 */
[----:B0-----:R-:W-:Y:S01]  /*cc00*/  CS2R R2, SRZ ;  /* 0x0000000000027805 */ /* 0x001fe2000001ff00 */
[----:B--2---:R-:W-:-:S05]  /*cc10*/  @P1 IMAD R14, R9, 0x40, R14 ;  /* 0x00000040090e1824 */ /* 0x004fca00078e020e */
[----:B------:R-:W-:-:S04]  /*cc20*/  @P1 SHF.R.S32.HI R7, RZ, 0x1f, R14 ;  /* 0x0000001fff071819 */ /* 0x000fc8000001140e */
[----:B------:R-:W-:-:S04]  /*cc30*/  @P1 LEA.HI R7, R7, R14, RZ, 0x6 ;  /* 0x0000000e07071211 */ /* 0x000fc800078f30ff */
[----:B------:R-:W-:Y:S02]  /*cc40*/  @P1 LOP3.LUT R7, R7, 0xffffffc0, RZ, 0xc0, !PT ;  /* 0xffffffc007071812 */ /* 0x000fe400078ec0ff */
[----:B---3--:R-:W-:Y:S02]  /*cc50*/  @P1 R2UR UR4, R15 ;  /* 0x000000000f0412ca */ /* 0x008fe400000e0000 */
[--C-:B------:R-:W-:Y:S01]  /*cc60*/  @P1 SHF.R.S32.HI R6, RZ, 0x1f, R7.reuse ;  /* 0x0000001fff061819 */ /* 0x100fe20000011407 */
[----:B------:R-:W-:-:S04]  /*cc70*/  @P1 IMAD.MOV.U32 R2, RZ, RZ, R7 ;  /* 0x000000ffff021224 */ /* 0x000fc800078e0007 */
[----:B------:R-:W-:Y:S01]  /*cc80*/  @P1 IMAD.MOV.U32 R3, RZ, RZ, R6 ;  /* 0x000000ffff031224 */ /* 0x000fe200078e0006 */
[----:B------:R-:W-:Y:S07]  /*cc90*/  @P2 BRA `(.L_x_218) ;  /* 0x0000000000142947 */ /* 0x000fee0003800000 */
[----:B------:R-:W-:Y:S05]  /*cca0*/  @!P1 BRA `(.L_x_218) ;  /* 0x0000000000109947 */ /* 0x000fea0003800000 */
[----:B------:R-:W-:Y:S02]  /*ccb0*/  ULDC.64 UR6, c[0x0][0x208] ;  /* 0x0000820000067ab9 */ /* 0x000fe40000000a00 */
[----:B------:R-:W2:Y:S04]  /*ccc0*/  LDG.E R7, desc[UR6][R4.64] ;  /* 0x0000000604077981 */ /* 0x000ea8000c1e1900 */
[----:B-----5:R-:W2:Y:S02]  /*ccd0*/  LDG.E R8, desc[UR6][R4.64+0x4] ;  /* 0x0000040604087981 */ /* 0x020ea4000c1e1900 */
[----:B--2---:R-:W-:-:S07]  /*cce0*/  IMAD.IADD R8, R8, 0x1, -R7 ;  /* 0x0000000108087824 */ /* 0x004fce00078e0a07 */
.L_x_218:
[----:B-----5:R-:W-:Y:S01]  /*ccf0*/  ISETP.GE.AND P1, PT, R8, 0x1, PT ;  /* 0x000000010800780c */ /* 0x020fe20003f26270 */
[----:B------:R-:W-:Y:S01]  /*cd00*/  UMOV UR51, URZ ;  /* 0x0000003f00337c82 */ /* 0x000fe20008000000 */
[----:B------:R-:W-:Y:S01]  /*cd10*/  @UP0 UMOV UR51, UR4 ;  /* 0x0000000400330c82 */ /* 0x000fe20008000000 */
[----:B------:R-:W-:Y:S02]  /*cd20*/  IMAD.MOV.U32 R5, RZ, RZ, RZ ;  /* 0x000000ffff057224 */ /* 0x000fe400078e00ff */
[----:B------:R-:W-:-:S08]  /*cd30*/  IMAD.MOV.U32 R4, RZ, RZ, 0x1 ;  /* 0x00000001ff047424 */ /* 0x000fd000078e00ff */
[----:B------:R-:W-:Y:S05]  /*cd40*/  @!P1 BRA `(.L_x_217) ;  /* 0x0000001800209947 */ /* 0x000fea0003800000 */
[----:B------:R-:W-:Y:S01]  /*cd50*/  R2UR UR11, R12 ;  /* 0x000000000c0b72ca */ /* 0x000fe200000e0000 */
[----:B------:R-:W-:Y:S01]  /*cd60*/  ULDC UR5, c[0x0][0x2e8] ;  /* 0x0000ba0000057ab9 */ /* 0x000fe20000000800 */
[----:B------:R-:W-:Y:S01]  /*cd70*/  R2UR UR4, R13 ;  /* 0x000000000d0472ca */ /* 0x000fe200000e0000 */
[----:B------:R-:W-:Y:S01]  /*cd80*/  UISETP.NE.AND UP0, UPT, UR5, 0x1, UPT ;  /* 0x000000010500788c */ /* 0x000fe2000bf05270 */
[----:B------:R-:W0:Y:S01]  /*cd90*/  LDC.64 R12, c[0x0][0x720] ;  /* 0x0001c800ff0c7b82 */ /* 0x000e220000000a00 */
[----:B------:R-:W-:Y:S01]  /*cda0*/  ISETP.NE.U32.AND P1, PT, R10, RZ, PT ;  /* 0x000000ff0a00720c */ /* 0x000fe20003f25070 */
[----:B------:R-:W-:Y:S01]  /*cdb0*/  VOTEU.ANY UP1, P0 ;  /* 0x00000000003f7886 */ /* 0x000fe20000020100 */
[----:B------:R-:W-:Y:S02]  /*cdc0*/  R2UR UR21, R9 ;  /* 0x00000000091572ca */ /* 0x000fe400000e0000 */
[----:B------:R-:W-:Y:S02]  /*cdd0*/  ELECT P0, URZ, PT ;  /* 0x00000000003f782f */ /* 0x000fe40003800000 */
[----:B------:R-:W-:Y:S01]  /*cde0*/  ISETP.NE.AND.EX P1, PT, R11, RZ, PT, P1 ;  /* 0x000000ff0b00720c */ /* 0x000fe20003f25310 */
[----:B-1----:R-:W-:Y:S01]  /*cdf0*/  UMOV UR12, UR20 ;  /* 0x00000014000c7c82 */ /* 0x002fe20008000000 */
[----:B------:R-:W-:Y:S01]  /*ce00*/  SHF.R.S32.HI R15, RZ, 0x1f, R9 ;  /* 0x0000001fff0f7819 */ /* 0x000fe20000011409 */
[----:B------:R-:W-:Y:S01]  /*ce10*/  IMAD.MOV.U32 R5, RZ, RZ, RZ ;  /* 0x000000ffff057224 */ /* 0x000fe200078e00ff */
[----:B------:R-:W-:Y:S01]  /*ce20*/  @UP0 ULDC UR6, c[0x0][0x2f0] ;  /* 0x0000bc0000060ab9 */ /* 0x000fe20000000800 */
[----:B------:R-:W-:Y:S01]  /*ce30*/  UIADD3 UR11, UR11, UR4, URZ ;  /* 0x000000040b0b7290 */ /* 0x000fe2000fffe03f */
[----:B------:R-:W-:Y:S01]  /*ce40*/  SEL R15, R15, RZ, !P1 ;  /* 0x000000ff0f0f7207 */ /* 0x000fe20004800000 */
[----:B------:R-:W-:Y:S01]  /*ce50*/  IMAD.MOV.U32 R4, RZ, RZ, 0x1 ;  /* 0x00000001ff047424 */ /* 0x000fe200078e00ff */
[----:B------:R-:W-:Y:S01]  /*ce60*/  @UP0 ULDC UR4, c[0x0][0x2ec] ;  /* 0x0000bb0000040ab9 */ /* 0x000fe20000000800 */
[----:B------:R-:W-:-:S02]  /*ce70*/  USEL UR13, UR21, URZ, !UP1 ;  /* 0x0000003f150d7287 */ /* 0x000fc4000c800000 */
[----:B------:R-:W-:Y:S02]  /*ce80*/  UIMAD.WIDE.U32 UR4, UR20, UR4, URZ ;  /* 0x00000004140472a5 */ /* 0x000fe4000f8e003f */
[----:B------:R-:W-:Y:S01]  /*ce90*/  VOTEU.ANY UP1, P1 ;  /* 0x00000000003f7886 */ /* 0x000fe20000820100 */
[----:B------:R-:W-:Y:S02]  /*cea0*/  USEL UR21, UR21, URZ, !UP1 ;  /* 0x0000003f15157287 */ /* 0x000fe4000c800000 */
[----:B------:R-:W-:Y:S01]  /*ceb0*/  @UP0 USHF.R.U32.HI UR12, URZ, UR6, UR5 ;  /* 0x000000063f0c0299 */ /* 0x000fe20008011605 */
[----:B0-----:R-:W-:-:S04]  /*cec0*/  IMAD R14, R15, R12, RZ ;  /* 0x0000000c0f0e7224 */ /* 0x001fc800078e02ff */
[----:B------:R-:W-:Y:S01]  /*ced0*/  IMAD R14, R13, UR21, R14 ;  /* 0x000000150d0e7c24 */ /* 0x000fe2000f8e020e */
[----:B------:R-:W-:Y:S06]  /*cee0*/  @!P0 BRA `(.L_x_217) ;  /* 0x0000001400b88947 */ /* 0x000fec0003800000 */
[----:B------:R-:W0:Y:S01]  /*cef0*/  S2R R5, SR_CgaCtaId ;  /* 0x0000000000057919 */ /* 0x000e220000008800 */
[----:B------:R-:W-:Y:S01]  /*cf00*/  MOV R0, 0x400 ;  /* 0x0000040000007802 */ /* 0x000fe20000000f00 */
[----:B------:R-:W1:Y:S03]  /*cf10*/  S2R R4, SR_CTAID.Y ;  /* 0x0000000000047919 */ /* 0x000e660000002600 */
[----:B0-----:R-:W-:Y:S01]  /*cf20*/  LEA R0, R5, R0, 0x18 ;  /* 0x0000000005007211 */ /* 0x001fe200078ec0ff */
[----:B------:R-:W-:-:S05]  /*cf30*/  IMAD.MOV.U32 R5, RZ, RZ, 0x1 ;  /* 0x00000001ff057424 */ /* 0x000fca00078e00ff */
[----:B------:R-:W-:-:S04]  /*cf40*/  SHF.L.U32 R5, R5, 0x1f, RZ ;  /* 0x0000001f05057819 */ /* 0x000fc800000006ff */
[----:B------:R-:W0:Y:S02]  /*cf50*/  SYNCS.PHASECHK.TRANS64.TRYWAIT P0, [R0+URZ+0x31620], R5 ;  /* 0x03162005000075a7 */ /* 0x000e24000800017f */
[----:B01----:R-:W-:Y:S05]  /*cf60*/  @!P0 BRA `(.L_x_219) ;  /* 0x0000001800588947 */ /* 0x003fea0003800000 */
.L_x_234:
[----:B------:R-:W1:Y:S01]  /*cf70*/  S2R R6, SR_TID.X ;  /* 0x0000000000067919 */ /* 0x000e620000002100 */
[----:B------:R-:W-:Y:S01]  /*cf80*/  IMAD.WIDE.U32 R18, R12, UR21, RZ ;  /* 0x000000150c127c25 */ /* 0x000fe2000f8e00ff */
[----:B------:R-:W-:-:S03]  /*cf90*/  SHF.R.S32.HI R4, RZ, 0x1f, R4 ;  /* 0x0000001fff047819 */ /* 0x000fc60000011404 */
[----:B------:R-:W-:Y:S01]  /*cfa0*/  IMAD.IADD R7, R19, 0x1, R14 ;  /* 0x0000000113077824 */ /* 0x000fe200078e020e */
[----:B-1----:R-:W-:-:S04]  /*cfb0*/  LOP3.LUT R6, R6, 0x7f, RZ, 0xc0, !PT ;  /* 0x0000007f06067812 */ /* 0x002fc800078ec0ff */
[----:B------:R-:W-:Y:S01]  /*cfc0*/  ISETP.NE.AND P0, PT, R6, RZ, PT ;  /* 0x000000ff0600720c */ /* 0x000fe20003f05270 */
[----:B------:R-:W-:-:S12]  /*cfd0*/  IMAD.MOV.U32 R6, RZ, RZ, 0x1 ;  /* 0x00000001ff067424 */ /* 0x000fd800078e00ff */
[----:B------:R-:W-:Y:S05]  /*cfe0*/  @P0 BRA `(.L_x_220) ;  /* 0x0000000000180947 */ /* 0x000fea0003800000 */
[----:B------:R-:W1:Y:S01]  /*cff0*/  S2R R9, SR_TID.X ;  /* 0x0000000000097919 */ /* 0x000e620000002100 */
[----:B0-----:R-:W-:-:S04]  /*d000*/  IMAD.MOV.U32 R5, RZ, RZ, 0x8100 ;  /* 0x00008100ff057424 */ /* 0x001fc800078e00ff */
[----:B------:R2:W-:Y:S01]  /*d010*/  SYNCS.ARRIVE.TRANS64 RZ, [R0+URZ+0x31610], R5 ;  /* 0x0316100500ff79a7 */ /* 0x0005e2000800003f */
[----:B-1----:R-:W-:-:S13]  /*d020*/  LOP3.LUT P1, RZ, R9, 0x1f, RZ, 0xc0, !PT ;  /* 0x0000001f09ff7812 */ /* 0x002fda000782c0ff */
[----:B--2---:R-:W-:Y:S05]  /*d030*/  @!P1 BRA `(.L_x_220) ;  /* 0x0000000000049947 */ /* 0x004fea0003800000 */
[----:B------:R-:W-:Y:S01]  /*d040*/  BPT.TRAP 0x1 ;  /* 0x000000040000795c */ /* 0x000fe20000300000 */
.L_x_220:
[----:B------:R-:W1:Y:S01]  /*d050*/  LDC.64 R16, c[0x0][0x198] ;  /* 0x00006600ff107b82 */ /* 0x000e620000000a00 */
[----:B------:R-:W-:Y:S01]  /*d060*/  R2UR UR8, R0 ;  /* 0x00000000000872ca */ /* 0x000fe200000e0000 */
[----:B------:R-:W-:Y:S01]  /*d070*/  UMOV UR6, 0x0 ;  /* 0x0000000000067882 */ /* 0x000fe20000000000 */
[----:B------:R-:W-:Y:S01]  /*d080*/  UMOV UR7, 0x14f00000 ;  /* 0x14f0000000077882 */ /* 0x000fe20000000000 */
[----:B------:R-:W-:Y:S01]  /*d090*/  UMOV UR50, URZ ;  /* 0x0000003f00327c82 */ /* 0x000fe20008000000 */
[----:B------:R-:W-:Y:S01]  /*d0a0*/  UMOV UR52, UR20 ;  /* 0x0000001400347c82 */ /* 0x000fe20008000000 */
[----:B------:R-:W-:Y:S01]  /*d0b0*/  UMOV UR53, UR21 ;  /* 0x0000001500357c82 */ /* 0x000fe20008000000 */
[----:B------:R-:W-:Y:S01]  /*d0c0*/  UMOV UR34, 0x40 ;  /* 0x0000004000227882 */ /* 0x000fe20000000000 */
[----:B------:R-:W2:Y:S01]  /*d0d0*/  LDC.64 R10, c[0x0][0x718] ;  /* 0x0001c600ff0a7b82 */ /* 0x000ea20000000a00 */
[----:B------:R-:W-:Y:S01]  /*d0e0*/  UMOV UR35, UR51 ;  /* 0x0000003300237c82 */ /* 0x000fe20008000000 */
[----:B------:R-:W-:Y:S01]  /*d0f0*/  UMOV UR36, UR20 ;  /* 0x0000001400247c82 */ /* 0x000fe20008000000 */
[----:B------:R-:W-:Y:S01]  /*d100*/  UMOV UR37, UR21 ;  /* 0x0000001500257c82 */ /* 0x000fe20008000000 */
[----:B------:R-:W-:Y:S01]  /*d110*/  UMOV UR26, 0x80 ;  /* 0x00000080001a7882 */ /* 0x000fe20000000000 */
[----:B------:R-:W-:Y:S01]  /*d120*/  UMOV UR27, UR51 ;  /* 0x00000033001b7c82 */ /* 0x000fe20008000000 */
[----:B------:R-:W-:-:S02]  /*d130*/  UIADD3 UR48, UR8, 0x14100, URZ ;  /* 0x0001410008307890 */ /* 0x000fc4000fffe03f */
[----:B------:R-:W-:Y:S02]  /*d140*/  UIADD3 UR49, UR8, 0x31610, URZ ;  /* 0x0003161008317890 */ /* 0x000fe4000fffe03f */
[----:B------:R-:W-:Y:S02]  /*d150*/  UIADD3 UR32, UR8, 0x16100, URZ ;  /* 0x0001610008207890 */ /* 0x000fe4000fffe03f */
[----:B------:R-:W-:Y:S02]  /*d160*/  UIADD3 UR24, UR8, 0x18100, URZ ;  /* 0x0001810008187890 */ /* 0x000fe4000fffe03f */
[----:B------:R-:W-:Y:S01]  /*d170*/  UIADD3 UR16, UR8, 0x1a100, URZ ;  /* 0x0001a10008107890 */ /* 0x000fe2000fffe03f */
[----:B-1----:R-:W-:Y:S01]  /*d180*/  IMAD.MOV.U32 R9, RZ, RZ, R16 ;  /* 0x000000ffff097224 */ /* 0x002fe200078e0010 */
[----:B------:R-:W-:Y:S01]  /*d190*/  UIADD3 UR30, UR8, 0x2c100, URZ ;  /* 0x0002c100081e7890 */ /* 0x000fe2000fffe03f */
[----:B------:R-:W-:Y:S01]  /*d1a0*/  UMOV UR33, UR49 ;  /* 0x0000003100217c82 */ /* 0x000fe20008000000 */
[----:B------:R-:W-:Y:S01]  /*d1b0*/  UMOV UR28, UR20 ;  /* 0x00000014001c7c82 */ /* 0x000fe20008000000 */
[----:B------:R-:W-:Y:S01]  /*d1c0*/  UMOV UR29, UR21 ;  /* 0x00000015001d7c82 */ /* 0x000fe20008000000 */
[----:B------:R-:W-:Y:S01]  /*d1d0*/  UMOV UR25, UR49 ;  /* 0x0000003100197c82 */ /* 0x000fe20008000000 */
[----:B------:R-:W-:Y:S01]  /*d1e0*/  UMOV UR18, 0xc0 ;  /* 0x000000c000127882 */ /* 0x000fe20000000000 */
[----:B--2---:R-:W-:Y:S01]  /*d1f0*/  IMAD R20, R4, R10, RZ ;  /* 0x0000000a04147224 */ /* 0x004fe200078e02ff */
[----:B------:R-:W-:Y:S01]  /*d200*/  IADD3 R4, P1, R9, 0xf0, RZ ;  /* 0x000000f009047810 */ /* 0x000fe20007f3e0ff */
[----:B------:R-:W-:Y:S01]  /*d210*/  UMOV UR19, UR51 ;  /* 0x0000003300137c82 */ /* 0x000fe20008000000 */
[----:B------:R-:W-:Y:S01]  /*d220*/  UMOV UR17, UR49 ;  /* 0x0000003100117c82 */ /* 0x000fe20008000000 */
[----:B------:R-:W-:Y:S01]  /*d230*/  IMAD R20, R11, UR20, R20 ;  /* 0x000000140b147c24 */ /* 0x000fe2000f8e0214 */
[----:B------:R-:W-:Y:S01]  /*d240*/  R2UR UR4, R4 ;  /* 0x00000000040472ca */ /* 0x000fe200000e0000 */
[----:B------:R-:W-:Y:S01]  /*d250*/  IMAD.MOV.U32 R11, RZ, RZ, R17 ;  /* 0x000000ffff0b7224 */ /* 0x000fe200078e0011 */
[----:B------:R-:W-:Y:S01]  /*d260*/  UMOV UR9, 0x10 ;  /* 0x0000001000097882 */ /* 0x000fe20000000000 */
[----:B------:R-:W-:Y:S01]  /*d270*/  UMOV UR31, UR49 ;  /* 0x00000031001f7c82 */ /* 0x000fe20008000000 */
[----:B------:R-:W-:Y:S01]  /*d280*/  UIADD3 UR40, UR8, 0x5000, URZ ;  /* 0x0000500008287890 */ /* 0x000fe2000fffe03f */
[----:B------:R-:W-:Y:S01]  /*d290*/  IMAD.X R4, RZ, RZ, R11, P1 ;  /* 0x000000ffff047224 */ /* 0x000fe200008e060b */
[----:B------:R-:W-:Y:S01]  /*d2a0*/  UMOV UR43, UR11 ;  /* 0x0000000b002b7c82 */ /* 0x000fe20008000000 */
[----:B------:R-:W-:Y:S01]  /*d2b0*/  UMOV UR44, UR12 ;  /* 0x0000000c002c7c82 */ /* 0x000fe20008000000 */
[----:B------:R-:W-:Y:S01]  /*d2c0*/  UMOV UR45, UR13 ;  /* 0x0000000d002d7c82 */ /* 0x000fe20008000000 */
[----:B------:R-:W-:Y:S01]  /*d2d0*/  UMOV UR10, UR50 ;  /* 0x00000032000a7c82 */ /* 0x000fe20008000000 */
[----:B------:R-:W-:Y:S01]  /*d2e0*/  R2UR UR5, R4 ;  /* 0x00000000040572ca */ /* 0x000fe200000e0000 */
[----:B0-----:R-:W-:Y:S01]  /*d2f0*/  IMAD.WIDE.U32 R4, R10, UR20, R2 ;  /* 0x000000140a047c25 */ /* 0x001fe2000f8e0002 */
[----:B------:R-:W-:Y:S01]  /*d300*/  UMOV UR42, 0x80 ;  /* 0x00000080002a7882 */ /* 0x000fe20000000000 */
[----:B------:R-:W-:-:S02]  /*d310*/  UIADD3 UR56, UR8, 0x7800, URZ ;  /* 0x0000780008387890 */ /* 0x000fc4000fffe03f */
[----:B------:R-:W-:Y:S01]  /*d320*/  IMAD.IADD R5, R5, 0x1, R20 ;  /* 0x0000000105057824 */ /* 0x000fe200078e0214 */
[----:B------:R-:W-:Y:S01]  /*d330*/  UMOV UR58, 0xc0 ;  /* 0x000000c0003a7882 */ /* 0x000fe20000000000 */
[----:B------:R-:W-:Y:S01]  /*d340*/  UMOV UR59, UR11 ;  /* 0x0000000b003b7c82 */ /* 0x000fe20008000000 */
[----:B------:R-:W-:Y:S01]  /*d350*/  UMOV UR60, UR12 ;  /* 0x0000000c003c7c82 */ /* 0x000fe20008000000 */
[----:B------:R-:W-:Y:S01]  /*d360*/  IMAD.WIDE.U32 R4, R12, UR21, R4 ;  /* 0x000000150c047c25 */ /* 0x000fe2000f8e0004 */
[----:B------:R-:W-:Y:S01]  /*d370*/  UMOV UR61, UR13 ;  /* 0x0000000d003d7c82 */ /* 0x000fe20008000000 */
[----:B------:R-:W0:Y:S02]  /*d380*/  LDC.64 R12, c[0x0][0x700] ;  /* 0x0001c000ff0c7b82 */ /* 0x000e240000000a00 */
[----:B------:R-:W-:Y:S01]  /*d390*/  IMAD.IADD R14, R14, 0x1, R5 ;  /* 0x000000010e0e7824 */ /* 0x000fe200078e0205 */
[----:B------:R-:W-:Y:S01]  /*d3a0*/  UTMALDG.4D [UR48], [UR4], desc[UR6] ;  /* 0x00000630040075b4 */ /* 0x000fe20008019000 */
[----:B------:R1:W-:Y:S01]  /*d3b0*/  UTMALDG.4D [UR32], [UR4], desc[UR6] ;  /* 0x00000620040075b4 */ /* 0x0003e20008019000 */
[----:B------:R2:W-:Y:S01]  /*d3c0*/  UTMALDG.4D [UR24], [UR4], desc[UR6] ;  /* 0x00000618040075b4 */ /* 0x0005e20008019000 */
[C---:B0-----:R-:W-:Y:S01]  /*d3d0*/  LEA R5, P1, R4.reuse, R12, 0x2 ;  /* 0x0000000c04057211 */ /* 0x041fe200078210ff */
[----:B------:R0:W-:Y:S03]  /*d3e0*/  UTMALDG.4D [UR16], [UR4], desc[UR6] ;  /* 0x00000610040075b4 */ /* 0x0001e60008019000 */
[----:B------:R-:W-:-:S02]  /*d3f0*/  LEA.HI.X R14, R4, R13, R14, 0x2, P1 ;  /* 0x0000000d040e7211 */ /* 0x000fc400008f140e */
[----:B------:R-:W-:Y:S01]  /*d400*/  R2UR UR14, R5 ;  /* 0x00000000050e72ca */ /* 0x000fe200000e0000 */
[----:B------:R-:W-:Y:S01]  /*d410*/  IMAD.MOV.U32 R5, RZ, RZ, 0x14000 ;  /* 0x00014000ff057424 */ /* 0x000fe200078e00ff */
[----:B------:R-:W-:Y:S02]  /*d420*/  R2UR UR15, R14 ;  /* 0x000000000e0f72ca */ /* 0x000fe400000e0000 */
[----:B------:R-:W-:Y:S02]  /*d430*/  IADD3 R4, P1, R9, 0x2f0, RZ ;  /* 0x000002f009047810 */ /* 0x000fe40007f3e0ff */
[----:B------:R-:W-:Y:S01]  /*d440*/  MOV R14, UR45 ;  /* 0x0000002d000e7c02 */ /* 0x000fe20008000f00 */
[----:B-1----:R-:W-:Y:S01]  /*d450*/  UIADD3 UR32, UR8, 0xc800, URZ ;  /* 0x0000c80008207890 */ /* 0x002fe2000fffe03f */
[----:B------:R-:W-:Y:S01]  /*d460*/  R2UR UR22, R4 ;  /* 0x00000000041672ca */ /* 0x000fe200000e0000 */
[----:B------:R-:W-:Y:S01]  /*d470*/  IMAD.X R4, RZ, RZ, R11, P1 ;  /* 0x000000ffff047224 */ /* 0x000fe200008e060b */
[----:B------:R-:W-:Y:S01]  /*d480*/  UMOV UR35, UR11 ;  /* 0x0000000b00237c82 */ /* 0x000fe20008000000 */
[----:B------:R-:W-:Y:S01]  /*d490*/  UMOV UR36, UR12 ;  /* 0x0000000c00247c82 */ /* 0x000fe20008000000 */
[----:B------:R-:W-:-:S02]  /*d4a0*/  UMOV UR37, UR13 ;  /* 0x0000000d00257c82 */ /* 0x000fc40008000000 */
[----:B------:R-:W-:Y:S01]  /*d4b0*/  R2UR UR23, R4 ;  /* 0x00000000041772ca */ /* 0x000fe200000e0000 */
[----:B------:R1:W-:Y:S01]  /*d4c0*/  UBLKCP.S.G [UR30], [UR14], UR9 ;  /* 0x0000001e0e0073ba */ /* 0x0003e20008000209 */
[----:B------:R-:W-:Y:S01]  /*d4d0*/  IADD3 R4, P1, R9, 0x3f0, RZ ;  /* 0x000003f009047810 */ /* 0x000fe20007f3e0ff */
[----:B--2---:R-:W-:Y:S01]  /*d4e0*/  UIADD3 UR24, UR8, 0x2800, URZ ;  /* 0x0000280008187890 */ /* 0x004fe2000fffe03f */
[----:B------:R2:W-:Y:S01]  /*d4f0*/  SYNCS.ARRIVE.TRANS64 RZ, [R0+URZ+0x31600], R5 ;  /* 0x0316000500ff79a7 */ /* 0x0005e2000800003f */
[----:B------:R-:W-:Y:S01]  /*d500*/  UMOV UR26, 0x40 ;  /* 0x00000040001a7882 */ /* 0x000fe20000000000 */
[----:B------:R-:W-:Y:S01]  /*d510*/  UMOV UR27, UR11 ;  /* 0x0000000b001b7c82 */ /* 0x000fe20008000000 */
[----:B------:R-:W-:Y:S01]  /*d520*/  UMOV UR28, UR12 ;  /* 0x0000000c001c7c82 */ /* 0x000fe20008000000 */
[----:B------:R-:W-:Y:S01]  /*d530*/  UMOV UR29, UR13 ;  /* 0x0000000d001d7c82 */ /* 0x000fe20008000000 */
[----:B0-----:R-:W-:Y:S01]  /*d540*/  R2UR UR4, R4 ;  /* 0x00000000040472ca */ /* 0x001fe200000e0000 */
[----:B------:R-:W-:Y:S01]  /*d550*/  IMAD.X R4, RZ, RZ, R11, P1 ;  /* 0x000000ffff047224 */ /* 0x000fe200008e060b */
[----:B------:R-:W-:Y:S01]  /*d560*/  UMOV UR7, 0x10000000 ;  /* 0x1000000000077882 */ /* 0x000fe20000000000 */
[----:B------:R-:W-:-:S02]  /*d570*/  ISETP.GE.AND P1, PT, R8, 0x41, PT ;  /* 0x000000410800780c */ /* 0x000fc40003f26270 */
[----:B--2---:R-:W-:Y:S02]  /*d580*/  MOV R5, UR43 ;  /* 0x0000002b00057c02 */ /* 0x004fe40008000f00 */
[----:B------:R-:W-:Y:S01]  /*d590*/  R2UR UR5, R4 ;  /* 0x00000000040572ca */ /* 0x000fe200000e0000 */
[----:B-1----:R-:W-:Y:S01]  /*d5a0*/  UIADD3 UR9, UR8, 0x31600, URZ ;  /* 0x0003160008097890 */ /* 0x002fe2000fffe03f */
[----:B------:R-:W-:-:S06]  /*d5b0*/  MOV R4, UR44 ;  /* 0x0000002c00047c02 */ /* 0x000fcc0008000f00 */
[----:B------:R-:W-:Y:S01]  /*d5c0*/  UMOV UR25, UR9 ;  /* 0x0000000900197c82 */ /* 0x000fe20008000000 */
[----:B------:R-:W-:Y:S01]  /*d5d0*/  UMOV UR41, UR9 ;  /* 0x0000000900297c82 */ /* 0x000fe20008000000 */
[----:B------:R0:W-:Y:S01]  /*d5e0*/  UTMALDG.4D [UR8], [UR22], desc[UR6] ;  /* 0x00000608160075b4 */ /* 0x0001e20008019000 */
[----:B------:R-:W-:Y:S01]  /*d5f0*/  UMOV UR57, UR9 ;  /* 0x0000000900397c82 */ /* 0x000fe20008000000 */
[----:B------:R-:W-:Y:S01]  /*d600*/  UMOV UR33, UR9 ;  /* 0x0000000900217c82 */ /* 0x000fe20008000000 */
[----:B------:R1:W-:Y:S01]  /*d610*/  UTMALDG.4D [UR24], [UR22], desc[UR6] ;  /* 0x00000618160075b4 */ /* 0x0003e20008019000 */
[----:B------:R2:W-:Y:S01]  /*d620*/  UTMALDG.4D [UR40], [UR22], desc[UR6] ;  /* 0x00000628160075b4 */ /* 0x0005e20008019000 */
[----:B------:R3:W-:Y:S01]  /*d630*/  UTMALDG.4D [UR56], [UR22], desc[UR6] ;  /* 0x00000638160075b4 */ /* 0x0007e20008019000 */
[----:B0-----:R-:W-:Y:S01]  /*d640*/  UMOV UR10, 0xc0 ;  /* 0x000000c0000a7882 */ /* 0x001fe20000000000 */
[----:B-1----:R-:W-:Y:S01]  /*d650*/  UIADD3 UR24, UR8, 0xf000, URZ ;  /* 0x0000f00008187890 */ /* 0x002fe2000fffe03f */
[----:B------:R-:W-:Y:S01]  /*d660*/  UMOV UR26, 0x80 ;  /* 0x00000080001a7882 */ /* 0x000fe20000000000 */
[----:B--2---:R-:W-:Y:S01]  /*d670*/  R2UR UR45, R14 ;  /* 0x000000000e2d72ca */ /* 0x004fe200000e0000 */
[----:B------:R-:W-:Y:S01]  /*d680*/  UIADD3 UR40, UR8, 0xa000, URZ ;  /* 0x0000a00008287890 */ /* 0x000fe2000fffe03f */
[----:B------:R-:W-:Y:S01]  /*d690*/  R2UR UR44, R4 ;  /* 0x00000000042c72ca */ /* 0x000fe200000e0000 */
[----:B------:R-:W-:Y:S01]  /*d6a0*/  UIADD3 UR8, UR8, 0x11800, URZ ;  /* 0x0001180008087890 */ /* 0x000fe2000fffe03f */
[----:B------:R-:W-:Y:S01]  /*d6b0*/  R2UR UR43, R5 ;  /* 0x00000000052b72ca */ /* 0x000fe200000e0000 */
[----:B------:R-:W-:Y:S01]  /*d6c0*/  UMOV UR42, UR50 ;  /* 0x00000032002a7c82 */ /* 0x000fe20008000000 */
[----:B------:R-:W-:-:S02]  /*d6d0*/  IMAD.MOV.U32 R4, RZ, RZ, RZ ;  /* 0x000000ffff047224 */ /* 0x000fc400078e00ff */
[----:B------:R-:W-:Y:S02]  /*d6e0*/  IMAD.MOV.U32 R5, RZ, RZ, 0x1 ;  /* 0x00000001ff057424 */ /* 0x000fe400078e00ff */
[----:B------:R-:W-:-:S07]  /*d6f0*/  IMAD.MOV.U32 R14, RZ, RZ, 0x1 ;  /* 0x00000001ff0e7424 */ /* 0x000fce00078e00ff */
[----:B------:R3:W-:Y:S01]  /*d700*/  UTMALDG.4D [UR40], [UR4], desc[UR6] ;  /* 0x00000628040075b4 */ /* 0x0007e20008019000 */
[----:B------:R3:W-:Y:S01]  /*d710*/  UTMALDG.4D [UR32], [UR4], desc[UR6] ;  /* 0x00000620040075b4 */ /* 0x0007e20008019000 */
[----:B------:R3:W-:Y:S01]  /*d720*/  UTMALDG.4D [UR24], [UR4], desc[UR6] ;  /* 0x00000618040075b4 */ /* 0x0007e20008019000 */
[----:B------:R3:W-:Y:S02]  /*d730*/  UTMALDG.4D [UR8], [UR4], desc[UR6] ;  /* 0x00000608040075b4 */ /* 0x0007e40008019000 */
[----:B---3--:R-:W-:Y:S05]  /*d740*/  @!P1 BRA `(.L_x_221) ;  /* 0x00000008007c9947 */ /* 0x008fea0003800000 */
[----:B------:R-:W0:Y:S01]  /*d750*/  LDC.64 R16, c[0x0][0x738] ;  /* 0x0001ce00ff107b82 */ /* 0x000e220000000a00 */
[----:B------:R-:W1:Y:S01]  /*d760*/  S2R R14, SR_CTAID.Y ;  /* 0x00000000000e7919 */ /* 0x000e620000002600 */
[----:B------:R-:W-:Y:S02]  /*d770*/  VIADD R8, R8, 0x3f ;  /* 0x0000003f08087836 */ /* 0x000fe40000000000 */
[----:B0-----:R-:W-:-:S04]  /*d780*/  IMAD.WIDE.U32 R4, R16, UR21, R2 ;  /* 0x0000001510047c25 */ /* 0x001fc8000f8e0002 */
[----:B------:R-:W-:-:S04]  /*d790*/  IMAD R16, R15, R16, RZ ;  /* 0x000000100f107224 */ /* 0x000fc800078e02ff */
[----:B------:R-:W-:Y:S01]  /*d7a0*/  IMAD R16, R17, UR21, R16 ;  /* 0x0000001511107c24 */ /* 0x000fe2000f8e0210 */
[----:B-1----:R-:W-:-:S03]  /*d7b0*/  SHF.R.S32.HI R14, RZ, 0x1f, R14 ;  /* 0x0000001fff0e7819 */ /* 0x002fc6000001140e */
[----:B------:R-:W-:Y:S02]  /*d7c0*/  IMAD.IADD R5, R5, 0x1, R16 ;  /* 0x0000000105057824 */ /* 0x000fe400078e0210 */
[----:B------:R-:W0:Y:S02]  /*d7d0*/  LDC.64 R16, c[0x0][0x730] ;  /* 0x0001cc00ff107b82 */ /* 0x000e240000000a00 */
[----:B0-----:R-:W-:Y:S02]  /*d7e0*/  IMAD R6, R14, R16, RZ ;  /* 0x000000100e067224 */ /* 0x001fe400078e02ff */
[----:B------:R-:W-:Y:S01]  /*d7f0*/  IMAD.WIDE.U32 R4, R16, UR20, R4 ;  /* 0x0000001410047c25 */ /* 0x000fe2000f8e0004 */
[----:B------:R-:W0:Y:S03]  /*d800*/  S2R R14, SR_TID.X ;  /* 0x00000000000e7919 */ /* 0x000e260000002100 */
[----:B------:R-:W-:-:S02]  /*d810*/  IMAD R6, R17, UR20, R6 ;  /* 0x0000001411067c24 */ /* 0x000fc4000f8e0206 */
[----:B------:R-:W1:Y:S02]  /*d820*/  LDC.64 R16, c[0x0][0x728] ;  /* 0x0001ca00ff107b82 */ /* 0x000e640000000a00 */
[----:B------:R-:W-:Y:S01]  /*d830*/  IMAD.IADD R6, R5, 0x1, R6 ;  /* 0x0000000105067824 */ /* 0x000fe200078e0206 */
[----:B-1----:R-:W-:Y:S01]  /*d840*/  LEA R5, P1, R4, R16, 0x2 ;  /* 0x0000001004057211 */ /* 0x002fe200078210ff */
[----:B------:R-:W-:-:S03]  /*d850*/  IMAD.MOV.U32 R16, RZ, RZ, RZ ;  /* 0x000000ffff107224 */ /* 0x000fc600078e00ff */
[----:B------:R-:W-:Y:S01]  /*d860*/  LEA.HI.X R17, R4, R17, R6, 0x2, P1 ;  /* 0x0000001104117211 */ /* 0x000fe200008f1406 */
[----:B------:R-:W-:Y:S02]  /*d870*/  IMAD.MOV.U32 R6, RZ, RZ, R18 ;  /* 0x000000ffff067224 */ /* 0x000fe400078e0012 */
[----:B------:R-:W-:Y:S02]  /*d880*/  IMAD.MOV.U32 R4, RZ, RZ, RZ ;  /* 0x000000ffff047224 */ /* 0x000fe400078e00ff */
[----:B------:R-:W-:-:S04]  /*d890*/  IMAD.WIDE.U32 R6, R10, UR20, R6 ;  /* 0x000000140a067c25 */ /* 0x000fc8000f8e0006 */
[----:B------:R-:W-:Y:S01]  /*d8a0*/  IMAD.MOV.U32 R18, RZ, RZ, RZ ;  /* 0x000000ffff127224 */ /* 0x000fe200078e00ff */
[----:B------:R-:W-:-:S04]  /*d8b0*/  IADD3 R10, P1, R2, R6, RZ ;  /* 0x00000006020a7210 */ /* 0x000fc80007f3e0ff */
[----:B------:R-:W-:Y:S02]  /*d8c0*/  IADD3.X R6, R3, R20, R7, P1, !PT ;  /* 0x0000001403067210 */ /* 0x000fe40000ffe407 */
[C---:B------:R-:W-:Y:S02]  /*d8d0*/  LEA R12, P1, R10.reuse, R12, 0x2 ;  /* 0x0000000c0a0c7211 */ /* 0x040fe400078210ff */
[----:B------:R-:W-:Y:S02]  /*d8e0*/  SHF.R.S32.HI R7, RZ, 0x1f, R8 ;  /* 0x0000001fff077819 */ /* 0x000fe40000011408 */
[----:B------:R-:W-:Y:S01]  /*d8f0*/  LEA.HI.X R10, R10, R13, R6, 0x2, P1 ;  /* 0x0000000d0a0a7211 */ /* 0x000fe200008f1406 */
[----:B------:R-:W-:Y:S01]  /*d900*/  IMAD.U32 R13, RZ, RZ, UR51 ;  /* 0x00000033ff0d7e24 */ /* 0x000fe2000f8e00ff */
[----:B------:R-:W-:Y:S01]  /*d910*/  LEA.HI R8, R7, R8, RZ, 0x6 ;  /* 0x0000000807087211 */ /* 0x000fe200078f30ff */
[----:B------:R-:W-:Y:S01]  /*d920*/  IMAD.MOV.U32 R6, RZ, RZ, 0x1 ;  /* 0x00000001ff067424 */ /* 0x000fe200078e00ff */
[----:B------:R-:W-:-:S02]  /*d930*/  IADD3 R7, P1, R12, 0x100, RZ ;  /* 0x000001000c077810 */ /* 0x000fc40007f3e0ff */
[----:B0-----:R-:W-:Y:S01]  /*d940*/  LOP3.LUT R12, R14, 0x1f, RZ, 0xc0, !PT ;  /* 0x0000001f0e0c7812 */ /* 0x001fe200078ec0ff */
[----:B------:R-:W-:Y:S01]  /*d950*/  IMAD.MOV.U32 R14, RZ, RZ, 0x1 ;  /* 0x00000001ff0e7424 */ /* 0x000fe200078e00ff */
[----:B------:R-:W-:Y:S01]  /*d960*/  LEA.HI.SX32 R8, R8, 0xffffffff, 0x1a ;  /* 0xffffffff08087811 */ /* 0x000fe200078fd2ff */
[----:B------:R-:W-:-:S08]  /*d970*/  IMAD.X R10, RZ, RZ, R10, P1 ;  /* 0x000000ffff0a7224 */ /* 0x000fd000008e060a */
.L_x_226:
[----:B------:R-:W-:-:S04]  /*d980*/  SHF.L.U32 R9, R14, 0x1f, RZ ;  /* 0x0000001f0e097819 */ /* 0x000fc800000006ff */
[----:B0-----:R-:W0:Y:S02]  /*d990*/  SYNCS.PHASECHK.TRANS64.TRYWAIT P1, [R0+URZ+0x31638], R9 ;  /* 0x03163809000075a7 */ /* 0x001e24000802017f */
[----:B01---5:R-:W-:Y:S05]  /*d9a0*/  @!P1 BRA `(.L_x_222) ;  /* 0x0000000c00dc9947 */ /* 0x023fea0003800000 */
.L_x_235:
[----:B------:R-:W-:Y:S05]  /*d9b0*/  @P0 BRA `(.L_x_223) ;  /* 0x0000000000140947 */ /* 0x000fea0003800000 */
[----:B------:R-:W-:Y:S01]  /*d9c0*/  ISETP.NE.AND P1, PT, R12, RZ, PT ;  /* 0x000000ff0c00720c */ /* 0x000fe20003f25270 */
[----:B0-----:R-:W-:-:S04]  /*d9d0*/  IMAD.MOV.U32 R9, RZ, RZ, 0x8100 ;  /* 0x00008100ff097424 */ /* 0x001fc800078e00ff */
[----:B------:R1:W-:Y:S08]  /*d9e0*/  SYNCS.ARRIVE.TRANS64 RZ, [R0+URZ+0x31630], R9 ;  /* 0x0316300900ff79a7 */ /* 0x0003f0000800003f */
[----:B------:R-:W-:Y:S05]  /*d9f0*/  @!P1 BRA `(.L_x_223) ;  /* 0x0000000000049947 */ /* 0x000fea0003800000 */
[----:B------:R-:W-:Y:S01]  /*da00*/  BPT.TRAP 0x1 ;  /* 0x000000040000795c */ /* 0x000fe20000300000 */
.L_x_223:
[----:B------:R2:W-:Y:S02]  /*da10*/  STL.64 [R1+0x8], R2 ;  /* 0x0000080201007387 */ /* 0x0005e40000100a00 */
[----:B--2---:R-:W0:Y:S02]  /*da20*/  LDC.64 R2, c[0x0][0x198] ;  /* 0x00006600ff027b82 */ /* 0x004e240000000a00 */
[----:B01----:R-:W-:-:S05]  /*da30*/  IMAD.MOV.U32 R9, RZ, RZ, R2 ;  /* 0x000000ffff097224 */ /* 0x003fca00078e0002 */
[----:B------:R-:W-:-:S04]  /*da40*/  IADD3 R11, P1, R9, 0x1f0, RZ ;  /* 0x000001f0090b7810 */ /* 0x000fc80007f3e0ff */
[----:B------:R-:W-:Y:S01]  /*da50*/  R2UR UR6, R11 ;  /* 0x000000000b0672ca */ /* 0x000fe200000e0000 */
[----:B------:R-:W-:Y:S02]  /*da60*/  IMAD.MOV.U32 R11, RZ, RZ, R3 ;  /* 0x000000ffff0b7224 */ /* 0x000fe400078e0003 */
[----:B------:R0:W5:Y:S01]  /*da70*/  LDL.LU.64 R2, [R1+0x8] ;  /* 0x0000080001027983 */ /* 0x0001620000300a00 */
[----:B------:R-:W-:Y:S01]  /*da80*/  R2UR UR14, R0 ;  /* 0x00000000000e72ca */ /* 0x000fe200000e0000 */
[----:B------:R-:W-:Y:S01]  /*da90*/  IMAD.X R19, RZ, RZ, R11, P1 ;  /* 0x000000ffff137224 */ /* 0x000fe200008e060b */
[----:B------:R-:W-:Y:S01]  /*daa0*/  R2UR UR19, R13 ;  /* 0x000000000d1372ca */ /* 0x000fe200000e0000 */
[----:B------:R-:W1:Y:S01]  /*dab0*/  S2R R12, SR_TID.X ;  /* 0x00000000000c7919 */ /* 0x000e620000002100 */
[----:B------:R-:W-:Y:S01]  /*dac0*/  VIADD R16, R16, 0x1 ;  /* 0x0000000110107836 */ /* 0x000fe20000000000 */
[----:B------:R-:W-:Y:S01]  /*dad0*/  UMOV UR8, 0x0 ;  /* 0x0000000000087882 */ /* 0x000fe20000000000 */
[----:B------:R-:W-:Y:S01]  /*dae0*/  R2UR UR7, R19 ;  /* 0x00000000130772ca */ /* 0x000fe200000e0000 */
[----:B------:R-:W-:Y:S01]  /*daf0*/  UMOV UR9, 0x14f00000 ;  /* 0x14f0000000097882 */ /* 0x000fe20000000000 */
[----:B------:R-:W-:Y:S01]  /*db00*/  UMOV UR18, URZ ;  /* 0x0000003f00127c82 */ /* 0x000fe20008000000 */
[C---:B------:R-:W-:Y:S01]  /*db10*/  ISETP.NE.AND P1, PT, R16.reuse, 0x2, PT ;  /* 0x000000021000780c */ /* 0x040fe20003f25270 */
[----:B------:R-:W-:Y:S01]  /*db20*/  UMOV UR34, 0x40 ;  /* 0x0000004000227882 */ /* 0x000fe20000000000 */
[----:B------:R-:W-:Y:S01]  /*db30*/  R2UR UR4, R5 ;  /* 0x00000000050472ca */ /* 0x000fe200000e0000 */
[----:B------:R-:W-:Y:S01]  /*db40*/  UMOV UR36, UR20 ;  /* 0x0000001400247c82 */ /* 0x000fe20008000000 */
[----:B------:R-:W-:Y:S01]  /*db50*/  UIADD3 UR16, UR14, 0x24100, URZ ;  /* 0x000241000e107890 */ /* 0x000fe2000fffe03f */
[----:B------:R-:W-:Y:S01]  /*db60*/  R2UR UR5, R17 ;  /* 0x00000000110572ca */ /* 0x000fe200000e0000 */
[----:B------:R-:W-:Y:S01]  /*db70*/  UIADD3 UR17, UR14, 0x31630, URZ ;  /* 0x000316300e117890 */ /* 0x000fe2000fffe03f */
[----:B------:R-:W-:Y:S01]  /*db80*/  SEL R19, RZ, 0x1, P1 ;  /* 0x00000001ff137807 */ /* 0x000fe20000800000 */
[----:B------:R-:W-:Y:S01]  /*db90*/  UIADD3 UR32, UR14, 0x26100, URZ ;  /* 0x000261000e207890 */ /* 0x000fe2000fffe03f */
[----:B------:R-:W-:Y:S01]  /*dba0*/  SEL R16, R16, RZ, P1 ;  /* 0x000000ff10107207 */ /* 0x000fe20000800000 */
[----:B------:R-:W-:Y:S01]  /*dbb0*/  UIADD3 UR24, UR14, 0x28100, URZ ;  /* 0x000281000e187890 */ /* 0x000fe2000fffe03f */
[----:B------:R-:W-:Y:S01]  /*dbc0*/  LOP3.LUT R6, R6, R19, RZ, 0x3c, !PT ;  /* 0x0000001306067212 */ /* 0x000fe200078e3cff */
        /* <DEDUP_REMOVED lines=14> */
[----:B-1----:R-:W-:-:S04]  /*dcb0*/  LOP3.LUT R12, R12, 0x7f, RZ, 0xc0, !PT ;  /* 0x0000007f0c0c7812 */ /* 0x002fc800078ec0ff */
[----:B------:R-:W-:Y:S01]  /*dcc0*/  ISETP.NE.AND P2, PT, R12, RZ, PT ;  /* 0x000000ff0c00720c */ /* 0x000fe20003f45270 */
[----:B------:R0:W-:Y:S01]  /*dcd0*/  UTMALDG.4D [UR24], [UR6], desc[UR8] ;  /* 0x00000818060075b4 */ /* 0x0001e20008019000 */
[----:B------:R-:W1:Y:S01]  /*dce0*/  S2R R12, SR_TID.X ;  /* 0x00000000000c7919 */ /* 0x000e620000002100 */
[----:B--2---:R-:W-:Y:S02]  /*dcf0*/  UIADD3 UR16, UR14, 0x2a100, URZ ;  /* 0x0002a1000e107890 */ /* 0x004fe4000fffe03f */
[----:B------:R-:W-:Y:S01]  /*dd00*/  UIADD3 UR14, UR14, 0x2c300, URZ ;  /* 0x0002c3000e0e7890 */ /* 0x000fe2000fffe03f */
[----:B------:R-:W-:-:S06]  /*dd10*/  UMOV UR18, 0xc0 ;  /* 0x000000c000127882 */ /* 0x000fcc0000000000 */
[----:B------:R0:W-:Y:S02]  /*dd20*/  UTMALDG.4D [UR16], [UR6], desc[UR8] ;  /* 0x00000810060075b4 */ /* 0x0001e40008019000 */
[----:B------:R0:W-:Y:S01]  /*dd30*/  UBLKCP.S.G [UR14], [UR4], UR10 ;  /* 0x0000000e040073ba */ /* 0x0001e2000800020a */
[----:B------:R-:W2:Y:S01]  /*dd40*/  SYNCS.PHASECHK.TRANS64.TRYWAIT P1, [R19+URZ+0x31620], R20 ;  /* 0x03162014130075a7 */ /* 0x000ea2000802017f */
[----:B-1----:R-:W-:Y:S01]  /*dd50*/  LOP3.LUT R12, R12, 0x1f, RZ, 0xc0, !PT ;  /* 0x0000001f0c0c7812 */ /* 0x002fe200078ec0ff */
[----:B0-2---:R-:W-:Y:S06]  /*dd60*/  @!P1 BRA `(.L_x_224) ;  /* 0x0000000c00009947 */ /* 0x005fec0003800000 */
.L_x_237:
[----:B------:R-:W-:Y:S01]  /*dd70*/  LOP3.LUT R14, R14, 0x1, RZ, 0x3c, !PT ;  /* 0x000000010e0e7812 */ /* 0x000fe200078e3cff */
[----:B------:R-:W-:Y:S06]  /*dd80*/  @P2 BRA `(.L_x_225) ;  /* 0x0000000000142947 */ /* 0x000fec0003800000 */
[----:B------:R-:W-:Y:S01]  /*dd90*/  ISETP.NE.AND P1, PT, R12, RZ, PT ;  /* 0x000000ff0c00720c */ /* 0x000fe20003f25270 */
[----:B0-----:R-:W-:-:S04]  /*dda0*/  IMAD.MOV.U32 R20, RZ, RZ, 0x8100 ;  /* 0x00008100ff147424 */ /* 0x001fc800078e00ff */
[----:B------:R1:W-:Y:S08]  /*ddb0*/  SYNCS.ARRIVE.TRANS64 RZ, [R19+URZ+0x31610], R20 ;  /* 0x0316101413ff79a7 */ /* 0x0003f0000800003f */
[----:B------:R-:W-:Y:S05]  /*ddc0*/  @!P1 BRA `(.L_x_225) ;  /* 0x0000000000049947 */ /* 0x000fea0003800000 */
[----:B------:R-:W-:Y:S01]  /*ddd0*/  BPT.TRAP 0x1 ;  /* 0x000000040000795c */ /* 0x000fe20000300000 */
.L_x_225:
        /* <DEDUP_REMOVED lines=24> */
[----:B------:R-:W-:Y:S01]  /*df60*/  VIADD R4, R4, 0x40 ;  /* 0x0000004004047836 */ /* 0x000fe20000000000 */
        /* <DEDUP_REMOVED lines=23> */
[----:B------:R-:W-:Y:S01]  /*e0e0*/  IMAD.X R10, RZ, RZ, R10, P3 ;  /* 0x000000ffff0a7224 */ /* 0x000fe200018e060a */
[----:B------:R2:W-:Y:S01]  /*e0f0*/  UTMALDG.4D [UR24], [UR4], desc[UR6] ;  /* 0x00000618040075b4 */ /* 0x0005e20008019000 */
[----:B------:R2:W-:Y:S01]  /*e100*/  UTMALDG.4D [UR16], [UR4], desc[UR6] ;  /* 0x00000610040075b4 */ /* 0x0005e20008019000 */
[----:B------:R2:W-:Y:S02]  /*e110*/  UBLKCP.S.G [UR8], [UR14], UR10 ;  /* 0x000000080e0073ba */ /* 0x0005e4000800020a */
[----:B--2---:R-:W-:Y:S05]  /*e120*/  @!P1 BRA `(.L_x_226) ;  /* 0xfffffff800149947 */ /* 0x004fea000383ffff */
[----:B------:R-:W-:-:S07]  /*e130*/  VIADD R5, R16, 0x1 ;  /* 0x0000000110057836 */ /* 0x000fce0000000000 */
.L_x_221:
[----:B------:R-:W2:Y:S01]  /*e140*/  S2R R8, SR_CTAID.Y ;  /* 0x0000000000087919 */ /* 0x000ea20000002600 */
[----:B------:R-:W-:Y:S01]  /*e150*/  SHF.L.U32 R7, R14, 0x1f, RZ ;  /* 0x0000001f0e077819 */ /* 0x000fe200000006ff */
[----:B------:R-:W3:Y:S03]  /*e160*/  LDC.64 R16, c[0x0][0x730] ;  /* 0x0001cc00ff107b82 */ /* 0x000ee60000000a00 */
[----:B------:R-:W4:Y:S05]  /*e170*/  SYNCS.PHASECHK.TRANS64.TRYWAIT P1, [R0+URZ+0x31638], R7 ;  /* 0x03163807000075a7 */ /* 0x000f2a000802017f */
[----:B------:R-:W0:Y:S01]  /*e180*/  LDC.64 R12, c[0x0][0x738] ;  /* 0x0001ce00ff0c7b82 */ /* 0x000e220000000a00 */
[----:B---3-5:R-:W-:Y:S01]  /*e190*/  IMAD.WIDE.U32 R2, R16, UR20, R2 ;  /* 0x0000001410027c25 */ /* 0x028fe2000f8e0002 */
[----:B--2---:R-:W-:-:S05]  /*e1a0*/  SHF.R.S32.HI R8, RZ, 0x1f, R8 ;  /* 0x0000001fff087819 */ /* 0x004fca0000011408 */
[----:B------:R-:W-:-:S04]  /*e1b0*/  IMAD R8, R8, R16, RZ ;  /* 0x0000001008087224 */ /* 0x000fc800078e02ff */
[----:B------:R-:W-:-:S04]  /*e1c0*/  IMAD R17, R17, UR20, R8 ;  /* 0x0000001411117c24 */ /* 0x000fc8000f8e0208 */
[----:B------:R-:W-:Y:S02]  /*e1d0*/  IMAD.IADD R3, R17, 0x1, R3 ;  /* 0x0000000111037824 */ /* 0x000fe400078e0203 */
[----:B0-----:R-:W-:Y:S02]  /*e1e0*/  IMAD R8, R15, R12, RZ ;  /* 0x0000000c0f087224 */ /* 0x001fe400078e02ff */
[----:B------:R-:W-:-:S04]  /*e1f0*/  IMAD.WIDE.U32 R2, R12, UR21, R2 ;  /* 0x000000150c027c25 */ /* 0x000fc8000f8e0002 */
[----:B------:R-:W-:Y:S01]  /*e200*/  IMAD R13, R13, UR21, R8 ;  /* 0x000000150d0d7c24 */ /* 0x000fe2000f8e0208 */
[----:B----4-:R-:W-:Y:S06]  /*e210*/  @!P1 BRA `(.L_x_227) ;  /* 0x0000000400ec9947 */ /* 0x010fec0003800000 */
.L_x_238:
[----:B0-----:R-:W-:Y:S01]  /*e220*/  IMAD.IADD R7, R13, 0x1, R3 ;  /* 0x000000010d077824 */ /* 0x001fe200078e0203 */
[----:B------:R-:W-:Y:S06]  /*e230*/  @P0 BRA `(.L_x_228) ;  /* 0x0000000000180947 */ /* 0x000fec0003800000 */
[----:B------:R-:W0:Y:S01]  /*e240*/  S2R R8, SR_TID.X ;  /* 0x0000000000087919 */ /* 0x000e220000002100 */
[----:B------:R-:W-:-:S04]  /*e250*/  IMAD.MOV.U32 R13, RZ, RZ, 0x8100 ;  /* 0x00008100ff0d7424 */ /* 0x000fc800078e00ff */
[----:B------:R2:W-:Y:S01]  /*e260*/  SYNCS.ARRIVE.TRANS64 RZ, [R0+URZ+0x31630], R13 ;  /* 0x0316300d00ff79a7 */ /* 0x0005e2000800003f */
[----:B0-----:R-:W-:-:S13]  /*e270*/  LOP3.LUT P0, RZ, R8, 0x1f, RZ, 0xc0, !PT ;  /* 0x0000001f08ff7812 */ /* 0x001fda000780c0ff */
[----:B--2---:R-:W-:Y:S05]  /*e280*/  @!P0 BRA `(.L_x_228) ;  /* 0x0000000000048947 */ /* 0x004fea0003800000 */
[----:B------:R-:W-:Y:S01]  /*e290*/  BPT.TRAP 0x1 ;  /* 0x000000040000795c */ /* 0x000fe20000300000 */
.L_x_228:
[----:B------:R-:W0:Y:S01]  /*e2a0*/  LDC.64 R12, c[0x0][0x728] ;  /* 0x0001ca00ff0c7b82 */ /* 0x000e220000000a00 */
[C---:B------:R-:W-:Y:S01]  /*e2b0*/  IADD3 R2, P0, R4.reuse, R2, RZ ;  /* 0x0000000204027210 */ /* 0x040fe20007f1e0ff */
[----:B------:R-:W-:Y:S01]  /*e2c0*/  UMOV UR6, 0x0 ;  /* 0x0000000000067882 */ /* 0x000fe20000000000 */
[C---:B------:R-:W-:Y:S01]  /*e2d0*/  R2UR UR43, R4.reuse ;  /* 0x00000000042b72ca */ /* 0x040fe200000e0000 */
[----:B------:R-:W-:Y:S01]  /*e2e0*/  UMOV UR7, 0x14f00000 ;  /* 0x14f0000000077882 */ /* 0x000fe20000000000 */
[----:B------:R-:W-:Y:S01]  /*e2f0*/  LEA.HI.X.SX32 R3, R4, R7, 0x1, P0 ;  /* 0x0000000704037211 */ /* 0x000fe200000f0eff */
        /* <DEDUP_REMOVED lines=10> */
[----:B------:R-:W-:Y:S01]  /*e3a0*/  UIADD3 UR43, UR43, UR51, URZ ;  /* 0x000000332b2b7290 */ /* 0x000fe2000fffe03f */
[----:B------:R-:W-:Y:S01]  /*e3b0*/  LOP3.LUT R4, R14, 0x1, RZ, 0x3c, !PT ;  /* 0x000000010e047812 */ /* 0x000fe200078e3cff */
[----:B------:R-:W-:Y:S01]  /*e3c0*/  UMOV UR18, 0xc0 ;  /* 0x000000c000127882 */ /* 0x000fe20000000000 */
[----:B------:R-:W-:Y:S01]  /*e3d0*/  UMOV UR10, 0x10 ;  /* 0x00000010000a7882 */ /* 0x000fe20000000000 */
[----:B------:R-:W-:-:S02]  /*e3e0*/  UIADD3 UR40, UR8, 0x24100, URZ ;  /* 0x0002410008287890 */ /* 0x000fc4000fffe03f */
[----:B------:R-:W-:Y:S01]  /*e3f0*/  UIADD3 UR41, UR8, 0x31630, URZ ;  /* 0x0003163008297890 */ /* 0x000fe2000fffe03f */
[C---:B0-----:R-:W-:Y:S01]  /*e400*/  LEA R12, P0, R2.reuse, R12, 0x2 ;  /* 0x0000000c020c7211 */ /* 0x041fe200078010ff */
[----:B------:R-:W-:Y:S02]  /*e410*/  UIADD3 UR32, UR8, 0x26100, URZ ;  /* 0x0002610008207890 */ /* 0x000fe4000fffe03f */
[----:B------:R-:W-:Y:S01]  /*e420*/  UIADD3 UR24, UR8, 0x28100, URZ ;  /* 0x0002810008187890 */ /* 0x000fe2000fffe03f */
[----:B------:R-:W-:Y:S01]  /*e430*/  LEA.HI.X R13, R2, R13, R3, 0x2, P0 ;  /* 0x0000000d020d7211 */ /* 0x000fe200000f1403 */
[----:B------:R-:W-:Y:S01]  /*e440*/  UIADD3 UR16, UR8, 0x2a100, URZ ;  /* 0x0002a10008107890 */ /* 0x000fe2000fffe03f */
[----:B------:R-:W-:Y:S01]  /*e450*/  IADD3 R9, P0, R9, 0x1f0, RZ ;  /* 0x000001f009097810 */ /* 0x000fe20007f1e0ff */
[----:B------:R-:W-:Y:S01]  /*e460*/  UIADD3 UR8, UR8, 0x2c300, URZ ;  /* 0x0002c30008087890 */ /* 0x000fe2000fffe03f */
[----:B------:R-:W-:Y:S01]  /*e470*/  R2UR UR14, R12 ;  /* 0x000000000c0e72ca */ /* 0x000fe200000e0000 */
[----:B------:R-:W-:Y:S01]  /*e480*/  UMOV UR33, UR41 ;  /* 0x0000002900217c82 */ /* 0x000fe20008000000 */
[----:B------:R-:W-:Y:S01]  /*e490*/  R2UR UR4, R9 ;  /* 0x00000000090472ca */ /* 0x000fe200000e0000 */
[----:B------:R-:W-:Y:S01]  /*e4a0*/  IMAD.X R11, RZ, RZ, R11, P0 ;  /* 0x000000ffff0b7224 */ /* 0x000fe200000e060b */
[----:B------:R-:W-:Y:S01]  /*e4b0*/  R2UR UR15, R13 ;  /* 0x000000000d0f72ca */ /* 0x000fe200000e0000 */
[----:B------:R-:W-:Y:S01]  /*e4c0*/  UMOV UR35, UR43 ;  /* 0x0000002b00237c82 */ /* 0x000fe20008000000 */
[----:B------:R-:W-:Y:S01]  /*e4d0*/  UMOV UR25, UR41 ;  /* 0x0000002900197c82 */ /* 0x000fe20008000000 */
[----:B------:R-:W-:Y:S01]  /*e4e0*/  UMOV UR27, UR43 ;  /* 0x0000002b001b7c82 */ /* 0x000fe20008000000 */
[----:B------:R-:W-:Y:S01]  /*e4f0*/  R2UR UR5, R11 ;  /* 0x000000000b0572ca */ /* 0x000fe200000e0000 */
[----:B------:R-:W-:Y:S01]  /*e500*/  UMOV UR17, UR41 ;  /* 0x0000002900117c82 */ /* 0x000fe20008000000 */
[----:B------:R-:W-:Y:S01]  /*e510*/  UMOV UR19, UR43 ;  /* 0x0000002b00137c82 */ /* 0x000fe20008000000 */
[----:B------:R-:W-:Y:S01]  /*e520*/  UMOV UR9, UR41 ;  /* 0x0000002900097c82 */ /* 0x000fe20008000000 */
        /* <DEDUP_REMOVED lines=9> */
[----:B0-----:R-:W-:Y:S01]  /*e5c0*/  NOP ;  /* 0x0000000000007918 */ /* 0x001fe20000000000 */
.L_x_217:
[----:B------:R-:W-:Y:S05]  /*e5d0*/  WARPSYNC.ALL ;  /* 0x0000000000007948 */ /* 0x000fea0003800000 */
[----:B------:R-:W-:-:S13]  /*e5e0*/  ELECT P0, URZ, PT ;  /* 0x00000000003f782f */ /* 0x000fda0003800000 */
[----:B------:R-:W-:Y:S05]  /*e5f0*/  @!P0 BRA `(.L_x_117) ;  /* 0x0000000000708947 */ /* 0x000fea0003800000 */
[----:B------:R-:W-:-:S04]  /*e600*/  LOP3.LUT R21, R21, 0x2, RZ, 0xfc, !PT ;  /* 0x0000000215157812 */ /* 0x000fc800078efcff */
[----:B------:R-:W-:-:S13]  /*e610*/  ISETP.NE.AND P1, PT, R21, 0x3, PT ;  /* 0x000000031500780c */ /* 0x000fda0003f25270 */
[----:B------:R-:W-:Y:S05]  /*e620*/  @!P1 BRA `(.L_x_229) ;  /* 0x0000000000049947 */ /* 0x000fea0003800000 */
[----:B-1----:R-:W-:Y:S01]  /*e630*/  BPT.TRAP 0x1 ;  /* 0x000000040000795c */ /* 0x002fe20000300000 */
.L_x_229:
[----:B------:R-:W0:Y:S01]  /*e640*/  S2R R3, SR_CgaCtaId ;  /* 0x0000000000037919 */ /* 0x000e220000008800 */
[----:B------:R-:W-:-:S04]  /*e650*/  MOV R2, 0x400 ;  /* 0x0000040000027802 */ /* 0x000fc80000000f00 */
[----:B0-----:R-:W-:Y:S02]  /*e660*/  LEA R7, R3, R2, 0x18 ;  /* 0x0000000203077211 */ /* 0x001fe400078ec0ff */
[----:B------:R-:W-:-:S03]  /*e670*/  SHF.L.U32 R3, R0, 0x1f, RZ ;  /* 0x0000001f00037819 */ /* 0x000fc600000006ff */
[----:B------:R-:W-:-:S04]  /*e680*/  VIADD R2, R7, 0x31620 ;  /* 0x0003162007027836 */ /* 0x000fc80000000000 */
[----:B------:R-:W-:-:S04]  /*e690*/  IMAD R6, R5, 0x8, R2 ;  /* 0x0000000805067824 */ /* 0x000fc800078e0202 */
[----:B------:R-:W0:Y:S02]  /*e6a0*/  SYNCS.PHASECHK.TRANS64.TRYWAIT P0, [R6+URZ], R3 ;  /* 0x00000003060075a7 */ /* 0x000e24000800017f */
[----:B0-----:R-:W-:Y:S05]  /*e6b0*/  @!P0 BRA `(.L_x_230) ;  /* 0x0000000000d88947 */ /* 0x001fea0003800000 */
.L_x_239:
[----:B------:R-:W-:-:S05]  /*e6c0*/  VIADD R5, R5, 0x1 ;  /* 0x0000000105057836 */ /* 0x000fca0000000000 */
[----:B------:R-:W-:-:S04]  /*e6d0*/  ISETP.NE.AND P0, PT, R5, 0x2, PT ;  /* 0x000000020500780c */ /* 0x000fc80003f05270 */
[----:B0-----:R-:W-:Y:S02]  /*e6e0*/  SEL R3, RZ, 0x1, P0 ;  /* 0x00000001ff037807 */ /* 0x001fe40000000000 */
[----:B------:R-:W-:Y:S02]  /*e6f0*/  SEL R5, R5, RZ, P0 ;  /* 0x000000ff05057207 */ /* 0x000fe40000000000 */
[----:B------:R-:W-:-:S03]  /*e700*/  LOP3.LUT R0, R0, R3, RZ, 0x3c, !PT ;  /* 0x0000000300007212 */ /* 0x000fc600078e3cff */
[----:B------:R-:W-:Y:S01]  /*e710*/  IMAD R5, R5, 0x8, R2 ;  /* 0x0000000805057824 */ /* 0x000fe200078e0202 */
[----:B------:R-:W-:-:S04]  /*e720*/  SHF.L.U32 R0, R0, 0x1f, RZ ;  /* 0x0000001f00007819 */ /* 0x000fc800000006ff */
[----:B------:R-:W0:Y:S02]  /*e730*/  SYNCS.PHASECHK.TRANS64.TRYWAIT P0, [R5+URZ], R0 ;  /* 0x00000000050075a7 */ /* 0x000e24000800017f */
[----:B0-----:R-:W-:Y:S05]  /*e740*/  @!P0 BRA `(.L_x_231) ;  /* 0x0000000000c88947 */ /* 0x001fea0003800000 */
.L_x_240:
[----:B------:R-:W-:Y:S05]  /*e750*/  @!P1 BRA `(.L_x_232) ;  /* 0x0000000000049947 */ /* 0x000fea0003800000 */
[----:B-1----:R-:W-:Y:S01]  /*e760*/  BPT.TRAP 0x1 ;  /* 0x000000040000795c */ /* 0x002fe20000300000 */
.L_x_232:
[----:B------:R-:W-:-:S07]  /*e770*/  SHF.L.U32 R4, R4, 0x1f, RZ ;  /* 0x0000001f04047819 */ /* 0x000fce00000006ff */
.L_x_233:
[----:B--2---:R2:W3:Y:S02]  /*e780*/  SYNCS.PHASECHK.TRANS64.TRYWAIT P0, [R7+URZ+0x31638], R4 ;  /* 0x03163804070075a7 */ /* 0x0044e4000800017f */
[----:B---3--:R-:W-:Y:S05]  /*e790*/  @!P0 NANOSLEEP.SYNCS 0x989680 ;  /* 0x009896800000895d */ /* 0x008fea0003900000 */
[----:B------:R-:W3:Y:S02]  /*e7a0*/  @!P0 SYNCS.PHASECHK.TRANS64 P0, [R7+URZ+0x31638], R4 ;  /* 0x03163804070085a7 */ /* 0x000ee4000800007f */
[----:B---3--:R-:W-:Y:S05]  /*e7b0*/  @!P0 BRA `(.L_x_233) ;  /* 0xfffffffc00f08947 */ /* 0x008fea000383ffff */
.L_x_117:
[----:B-1----:R-:W-:Y:S05]  /*e7c0*/  BSYNC B0 ;  /* 0x0000000000007941 */ /* 0x002fea0003800000 */
.L_x_111:
[----:B------:R-:W-:Y:S05]  /*e7d0*/  EXIT ;  /* 0x000000000000794d */ /* 0x000fea0003800000 */
.L_x_123:
[----:B0-----:R0:W1:Y:S02]  /*e7e0*/  SYNCS.PHASECHK.TRANS64.TRYWAIT P0, [R18+URZ+0x31600], R13 ;  /* 0x0316000d120075a7 */ /* 0x001064000800017f */
[----:B-1----:R-:W-:Y:S05]  /*e7f0*/  @!P0 NANOSLEEP.SYNCS 0x989680 ;  /* 0x009896800000895d */ /* 0x002fea0003900000 */
[----:B------:R-:W1:Y:S02]  /*e800*/  @!P0 SYNCS.PHASECHK.TRANS64 P0, [R18+URZ+0x31600], R13 ;  /* 0x0316000d120085a7 */ /* 0x000e64000800007f */
[----:B-1----:R-:W-:Y:S05]  /*e810*/  @!P0 BRA `(.L_x_123) ;  /* 0xfffffffc00f08947 */ /* 0x002fea000383ffff */
[----:B------:R-:W-:Y:S05]  /*e820*/  BRA `(.L_x_122) ;  /* 0xffffff2800207947 */ /* 0x000fea000383ffff */
.L_x_127:
[----:B-1----:R1:W2:Y:S02]  /*e830*/  SYNCS.PHASECHK.TRANS64.TRYWAIT P1, [R17+URZ+0x31610], R8 ;  /* 0x03161008110075a7 */ /* 0x0022a4000802017f */
[----:B--2---:R-:W-:Y:S05]  /*e840*/  @!P1 NANOSLEEP.SYNCS 0x989680 ;  /* 0x009896800000995d */ /* 0x004fea0003900000 */
[----:B------:R-:W2:Y:S02]  /*e850*/  @!P1 SYNCS.PHASECHK.TRANS64 P1, [R17+URZ+0x31610], R8 ;  /* 0x03161008110095a7 */ /* 0x000ea4000802007f */
[----:B--2---:R-:W-:Y:S05]  /*e860*/  @!P1 BRA `(.L_x_127) ;  /* 0xfffffffc00f09947 */ /* 0x004fea000383ffff */
[----:B------:R-:W-:Y:S05]  /*e870*/  BRA `(.L_x_126) ;  /* 0xffffff3000987947 */ /* 0x000fea000383ffff */
.L_x_131:
[----:B---3--:R3:W4:Y:S02]  /*e880*/  SYNCS.PHASECHK.TRANS64.TRYWAIT P1, [R18+URZ+0x31630], R9 ;  /* 0x03163009120075a7 */ /* 0x008724000802017f */
[----:B----4-:R-:W-:Y:S05]  /*e890*/  @!P1 NANOSLEEP.SYNCS 0x989680 ;  /* 0x009896800000995d */ /* 0x010fea0003900000 */
[----:B------:R-:W4:Y:S02]  /*e8a0*/  @!P1 SYNCS.PHASECHK.TRANS64 P1, [R18+URZ+0x31630], R9 ;  /* 0x03163009120095a7 */ /* 0x000f24000802007f */
[----:B----4-:R-:W-:Y:S05]  /*e8b0*/  @!P1 BRA `(.L_x_131) ;  /* 0xfffffffc00f09947 */ /* 0x010fea000383ffff */
[----:B------:R-:W-:Y:S05]  /*e8c0*/  BRA `(.L_x_130) ;  /* 0xffffff4c00987947 */ /* 0x000fea000383ffff */
.L_x_219:
[----:B0-----:R0:W1:Y:S02]  /*e8d0*/  SYNCS.PHASECHK.TRANS64.TRYWAIT P0, [R0+URZ+0x31620], R5 ;  /* 0x03162005000075a7 */ /* 0x001064000800017f */
[----:B-1----:R-:W-:Y:S05]  /*e8e0*/  @!P0 NANOSLEEP.SYNCS 0x989680 ;  /* 0x009896800000895d */ /* 0x002fea0003900000 */
[----:B------:R-:W1:Y:S02]  /*e8f0*/  @!P0 SYNCS.PHASECHK.TRANS64 P0, [R0+URZ+0x31620], R5 ;  /* 0x03162005000085a7 */ /* 0x000e64000800007f */
[----:B-1----:R-:W-:Y:S05]  /*e900*/  @!P0 BRA `(.L_x_219) ;  /* 0xfffffffc00f08947 */ /* 0x002fea000383ffff */
[----:B------:R-:W-:Y:S05]  /*e910*/  BRA `(.L_x_234) ;  /* 0xffffffe400947947 */ /* 0x000fea000383ffff */
.L_x_222:
[----:B0-----:R0:W1:Y:S02]  /*e920*/  SYNCS.PHASECHK.TRANS64.TRYWAIT P1, [R0+URZ+0x31638], R9 ;  /* 0x03163809000075a7 */ /* 0x001064000802017f */
[----:B-1----:R-:W-:Y:S05]  /*e930*/  @!P1 NANOSLEEP.SYNCS 0x989680 ;  /* 0x009896800000995d */ /* 0x002fea0003900000 */
[----:B------:R-:W1:Y:S02]  /*e940*/  @!P1 SYNCS.PHASECHK.TRANS64 P1, [R0+URZ+0x31638], R9 ;  /* 0x03163809000095a7 */ /* 0x000e64000802007f */
[----:B-1----:R-:W-:Y:S05]  /*e950*/  @!P1 BRA `(.L_x_222) ;  /* 0xfffffffc00f09947 */ /* 0x002fea000383ffff */
[----:B------:R-:W-:Y:S05]  /*e960*/  BRA `(.L_x_235) ;  /* 0xfffffff000107947 */ /* 0x000fea000383ffff */
.L_x_224:
[----:B------:R-:W-:-:S07]  /*e970*/  SHF.L.U32 R20, R6, 0x1f, RZ ;  /* 0x0000001f06147819 */ /* 0x000fce00000006ff */
.L_x_236:
[----:B0-----:R0:W1:Y:S02]  /*e980*/  SYNCS.PHASECHK.TRANS64.TRYWAIT P1, [R19+URZ+0x31620], R20 ;  /* 0x03162014130075a7 */ /* 0x001064000802017f */
[----:B-1----:R-:W-:Y:S05]  /*e990*/  @!P1 NANOSLEEP.SYNCS 0x989680 ;  /* 0x009896800000995d */ /* 0x002fea0003900000 */
[----:B------:R-:W1:Y:S02]  /*e9a0*/  @!P1 SYNCS.PHASECHK.TRANS64 P1, [R19+URZ+0x31620], R20 ;  /* 0x03162014130095a7 */ /* 0x000e64000802007f */
[----:B-1----:R-:W-:Y:S05]  /*e9b0*/  @!P1 BRA `(.L_x_236) ;  /* 0xfffffffc00f09947 */ /* 0x002fea000383ffff */
[----:B------:R-:W-:Y:S05]  /*e9c0*/  BRA `(.L_x_237) ;  /* 0xfffffff000e87947 */ /* 0x000fea000383ffff */
.L_x_227:
[----:B0-----:R0:W2:Y:S02]  /*e9d0*/  SYNCS.PHASECHK.TRANS64.TRYWAIT P1, [R0+URZ+0x31638], R7 ;  /* 0x03163807000075a7 */ /* 0x0010a4000802017f */
[----:B--2---:R-:W-:Y:S05]  /*e9e0*/  @!P1 NANOSLEEP.SYNCS 0x989680 ;  /* 0x009896800000995d */ /* 0x004fea0003900000 */
[----:B------:R-:W2:Y:S02]  /*e9f0*/  @!P1 SYNCS.PHASECHK.TRANS64 P1, [R0+URZ+0x31638], R7 ;  /* 0x03163807000095a7 */ /* 0x000ea4000802007f */
[----:B--2---:R-:W-:Y:S05]  /*ea00*/  @!P1 BRA `(.L_x_227) ;  /* 0xfffffffc00f09947 */ /* 0x004fea000383ffff */
[----:B------:R-:W-:Y:S05]  /*ea10*/  BRA `(.L_x_238) ;  /* 0xfffffff800007947 */ /* 0x000fea000383ffff */
.L_x_230:
[----:B0-----:R0:W2:Y:S02]  /*ea20*/  SYNCS.PHASECHK.TRANS64.TRYWAIT P0, [R6+URZ], R3 ;  /* 0x00000003060075a7 */ /* 0x0010a4000800017f */
[----:B--2---:R-:W-:Y:S05]  /*ea30*/  @!P0 NANOSLEEP.SYNCS 0x989680 ;  /* 0x009896800000895d */ /* 0x004fea0003900000 */
[----:B------:R-:W2:Y:S02]  /*ea40*/  @!P0 SYNCS.PHASECHK.TRANS64 P0, [R6+URZ], R3 ;  /* 0x00000003060085a7 */ /* 0x000ea4000800007f */
[----:B--2---:R-:W-:Y:S05]  /*ea50*/  @!P0 BRA `(.L_x_230) ;  /* 0xfffffffc00f08947 */ /* 0x004fea000383ffff */
[----:B------:R-:W-:Y:S05]  /*ea60*/  BRA `(.L_x_239) ;  /* 0xfffffffc00147947 */ /* 0x000fea000383ffff */
.L_x_231:
[----:B0-----:R0:W2:Y:S02]  /*ea70*/  SYNCS.PHASECHK.TRANS64.TRYWAIT P0, [R5+URZ], R0 ;  /* 0x00000000050075a7 */ /* 0x0010a4000800017f */
[----:B--2---:R-:W-:Y:S05]  /*ea80*/  @!P0 NANOSLEEP.SYNCS 0x989680 ;  /* 0x009896800000895d */ /* 0x004fea0003900000 */
[----:B------:R-:W2:Y:S02]  /*ea90*/  @!P0 SYNCS.PHASECHK.TRANS64 P0, [R5+URZ], R0 ;  /* 0x00000000050085a7 */ /* 0x000ea4000800007f */
[----:B--2---:R-:W-:Y:S05]  /*eaa0*/  @!P0 BRA `(.L_x_231) ;  /* 0xfffffffc00f08947 */ /* 0x004fea000383ffff */
[----:B------:R-:W-:Y:S05]  /*eab0*/  BRA `(.L_x_240) ;  /* 0xfffffffc00247947 */ /* 0x000fea000383ffff */
.L_x_241:
        /* <DEDUP_REMOVED lines=12> */
.L_x_1147:


//--------------------- .text._ZN7cutlass13device_kernelIN5flash11enable_sm90INS1_16FlashAttnBwdSm90INS1_25CollectiveMainloopBwdSm90ILi2ELi1ELi1EN4cute5tupleIJNS5_1CILi1EEES8_S8_EEENS6_IJNS7_ILi64EEENS7_ILi80EEENS7_ILi256EEEEEENS_10bfloat16_tEfNS_4arch4Sm90ELb0ELb0ELb0ELb1ELb0ELb0ELb1ELb1ELi2ELi1ELi1ELi1ELb0EEENS1_24CollectiveEpilogueBwdGQAISD_fSG_Li256ELb1ELb0EEENS1_19SingleTileSchedulerILb1ELb0ELb0ELi80EEEEEEEEEvNT_6ParamsE --------------------------
	.section	.text._ZN7cutlass13device_kernelIN5flash11enable_sm90INS1_16FlashAttnBwdSm90INS1_25CollectiveMainloopBwdSm90ILi2ELi1ELi1EN4cute5tupleIJNS5_1CILi1EEES8_S8_EEENS6_IJNS7_ILi64EEENS7_ILi80EEENS7_ILi256EEEEEENS_10bfloat16_tEfNS_4arch4Sm90ELb0ELb0ELb0ELb1ELb0ELb0ELb1ELb1ELi2ELi1ELi1ELi1ELb0EEENS1_24CollectiveEpilogueBwdGQAISD_fSG_Li256ELb1ELb0EEENS1_19SingleTileSchedulerILb1ELb0ELb0ELi80EEEEEEEEEvNT_6ParamsE,"ax",@progbits
	.align	128
.text._ZN7cutlass13device_kernelIN5flash11enable_sm90INS1_16FlashAttnBwdSm90INS1_25CollectiveMainloopBwdSm90ILi2ELi1ELi1EN4cute5tupleIJNS5_1CILi1EEES8_S8_EEENS6_IJNS7_ILi64EEENS7_ILi80EEENS7_ILi256EEEEEENS_10bfloat16_tEfNS_4arch4Sm90ELb0ELb0ELb0ELb1ELb0ELb0ELb1ELb1ELi2ELi1ELi1ELi1ELb0EEENS1_24CollectiveEpilogueBwdGQAISD_fSG_Li256ELb1ELb0EEENS1_19SingleTileSchedulerILb1ELb0ELb0ELi80EEEEEEEEEvNT_6ParamsE:
        .type           _ZN7cutlass13device_kernelIN5flash11enable_sm90INS1_16FlashAttnBwdSm90INS1_25CollectiveMainloopBwdSm90ILi2ELi1ELi1EN4cute5tupleIJNS5_1CILi1EEES8_S8_EEENS6_IJNS7_ILi64EEENS7_ILi80EEENS7_ILi256EEEEEENS_10bfloat16_tEfNS_4arch4Sm90ELb0ELb0ELb0ELb1ELb0ELb0ELb1ELb1ELi2ELi1ELi1ELi1ELb0EEENS1_24CollectiveEpilogueBwdGQAISD_fSG_Li256ELb1ELb0EEENS1_19SingleTileSchedulerILb1ELb0ELb0ELi80EEEEEEEEEvNT_6ParamsE,@function
        .size           _ZN7cutlass13device_kernelIN5flash11enable_sm90INS1_16FlashAttnBwdSm90INS1_25CollectiveMainloopBwdSm90ILi2ELi1ELi1EN4cute5tupleIJNS5_1CILi1EEES8_S8_EEENS6_IJNS7_ILi64EEENS7_ILi80EEENS7_ILi256EEEEEENS_10bfloat16_tEfNS_4arch4Sm90ELb0ELb0ELb0ELb1ELb0ELb0ELb1ELb1ELi2ELi1ELi1ELi1ELb0EEENS1_24CollectiveEpilogueBwdGQAISD_fSG_Li256ELb1ELb0EEENS1_19SingleTileSchedulerILb1ELb0ELb0ELi80EEEEEEEEEvNT_6ParamsE,(.L_x_1148 - _ZN7cutlass13device_kernelIN5flash11enable_sm90INS1_16FlashAttnBwdSm90INS1_25CollectiveMainloopBwdSm90ILi2ELi1ELi1EN4cute5tupleIJNS5_1CILi1EEES8_S8_EEENS6_IJNS7_ILi64EEENS7_ILi80EEENS7_ILi256EEEEEENS_10bfloat16_tEfNS_4arch4Sm90ELb0ELb0ELb0ELb1ELb0ELb0ELb1ELb1ELi2ELi1ELi1ELi1ELb0EEENS1_24CollectiveEpilogueBwdGQAISD_fSG_Li256ELb1ELb0EEENS1_19SingleTileSchedulerILb1ELb0ELb0ELi80EEEEEEEEEvNT_6ParamsE)
        .other          _ZN7cutlass13device_kernelIN5flash11enable_sm90INS1_16FlashAttnBwdSm90INS1_25CollectiveMainloopBwdSm90ILi2ELi1ELi1EN4cute5tupleIJNS5_1CILi1EEES8_S8_EEENS6_IJNS7_ILi64EEENS7_ILi80EEENS7_ILi256EEEEEENS_10bfloat16_tEfNS_4arch4Sm90ELb0ELb0ELb0ELb1ELb0ELb0ELb1ELb1ELi2ELi1ELi1ELi1ELb0EEENS1_24CollectiveEpilogueBwdGQAISD_fSG_Li256ELb1ELb0EEENS1_19SingleTileSchedulerILb1ELb0ELb0ELi80EEEEEEEEEvNT_6ParamsE,@"STO_CUDA_ENTRY STV_DEFAULT"
_ZN7cutlass13device_kernelIN5flash11enable_sm90INS1_16FlashAttnBwdSm90INS1_25CollectiveMainloopBwdSm90ILi2ELi1ELi1EN4cute5tupleIJNS5_1CILi1EEES8_S8_EEENS6_IJNS7_ILi64EEENS7_ILi80EEENS7_ILi256EEEEEENS_10bfloat16_tEfNS_4arch4Sm90ELb0ELb0ELb0ELb1ELb0ELb0ELb1ELb1ELi2ELi1ELi1ELi1ELb0EEENS1_24CollectiveEpilogueBwdGQAISD_fSG_Li256ELb1ELb0EEENS1_19SingleTileSchedulerILb1ELb0ELb0ELi80EEEEEEEEEvNT_6ParamsE:
        /* <DEDUP_REMOVED lines=23> */
.L_x_243:
[----:B------:R-:W-:Y:S05]  /*0170*/  BSYNC B0 ;  /* 0x0000000000007941 */ /* 0x000fea0003800000 */
.L_x_242:
        /* <DEDUP_REMOVED lines=34> */
.L_x_244:
        /* <DEDUP_REMOVED lines=20> */
.L_x_245:
[----:B-1----:R-:W-:Y:S01]  /*04e0*/  ISETP.NE.AND P0, PT, R2, RZ, PT ;  /* 0x000000ff0200720c */ /* 0x002fe20003f05270 */
[----:B------:R-:W-:Y:S01]  /*04f0*/  IMAD.MOV.U32 R21, RZ, RZ, 0x1 ;  /* 0x00000001ff157424 */ /* 0x000fe200078e00ff */
[----:B------:R-:W-:Y:S01]  /*0500*/  NOP ;  /* 0x0000000000007918 */ /* 0x000fe20000000000 */
[----:B------:R-:W-:Y:S03]  /*0510*/  BSSY B0, `(.L_x_246) ;  /* 0x0000a96000007945 */ /* 0x000fe60003800000 */
[----:B------:R-:W-:Y:S01]  /*0520*/  SEL R21, R21, 0x2, !P0 ;  /* 0x0000000215157807 */ /* 0x000fe20004000000 */
[----:B--23--:R-:W-:Y:S06]  /*0530*/  BAR.SYNC.DEFER_BLOCKING 0x0 ;  /* 0x0000000000007b1d */ /* 0x00cfec0000010000 */
[----:B------:R-:W-:Y:S05]  /*0540*/  @!P0 BRA `(.L_x_247) ;  /* 0x0000008800608947 */ /* 0x000fea0003800000 */
.L_x_248:
[----:B------:R-:W-:-:S08]  /*0550*/  NOP ;  /* 0x0000000000007918 */ /* 0x000fd00000000000 */
[----:B------:R-:W1:Y:S02]  /*0560*/  USETMAXREG.TRY_ALLOC.CTAPOOL UP0, 0xf0 ;  /* 0x000000f0000079c8 */ /* 0x000e640008000600 */
[----:B-1----:R-:W-:-:S13]  /*0570*/  PLOP3.LUT P0, PT, PT, PT, UP0, 0x80, 0x0 ;  /* 0x000000000000781c */ /* 0x002fda0003f0f008 */
[----:B------:R-:W-:Y:S05]  /*0580*/  @!P0 BRA `(.L_x_248) ;  /* 0xfffffffc00f08947 */ /* 0x000fea000383ffff */
[----:B------:R-:W-:Y:S01]  /*0590*/  ULDC.64 UR4, c[0x0][0x8e0] ;  /* 0x0002380000047ab9 */ /* 0x000fe20000000a00 */
[----:B------:R-:W1:Y:S01]  /*05a0*/  S2R R11, SR_CTAID.X ;  /* 0x00000000000b7919 */ /* 0x000e620000002500 */
[----:B------:R-:W-:Y:S01]  /*05b0*/  ISETP.NE.U32.AND P0, PT, RZ, UR4, PT ;  /* 0x00000004ff007c0c */ /* 0x000fe2000bf05070 */
[----:B------:R-:W2:Y:S03]  /*05c0*/  S2R R7, SR_CTAID.Z ;  /* 0x0000000000077919 */ /* 0x000ea60000002700 */
[----:B------:R-:W-:-:S13]  /*05d0*/  ISETP.NE.AND.EX P0, PT, RZ, UR5, PT, P0 ;  /* 0x00000005ff007c0c */ /* 0x000fda000bf05300 */
[----:B------:R-:W-:Y:S05]  /*05e0*/  @!P0 BRA `(.L_x_249) ;  /* 0x0000000000148947 */ /* 0x000fea0003800000 */
[----:B------:R-:W2:Y:S01]  /*05f0*/  LDC.64 R2, c[0x0][0x8e0] ;  /* 0x00023800ff027b82 */ /* 0x000ea20000000a00 */
[----:B------:R-:W-:Y:S01]  /*0600*/  ULDC.64 UR4, c[0x0][0x208] ;  /* 0x0000820000047ab9 */ /* 0x000fe20000000a00 */
[----:B--2---:R-:W-:-:S05]  /*0610*/  IMAD.WIDE R2, R7, 0x4, R2 ;  /* 0x0000000407027825 */ /* 0x004fca00078e0202 */
[----:B------:R2:W5:Y:S01]  /*0620*/  LDG.E R0, desc[UR4][R2.64] ;  /* 0x0000000402007981 */ /* 0x000562000c1e1900 */
[----:B------:R-:W-:Y:S05]  /*0630*/  BRA `(.L_x_250) ;  /* 0x0000000000307947 */ /* 0x000fea0003800000 */
.L_x_249:
[----:B------:R-:W-:Y:S02]  /*0640*/  ULDC.64 UR4, c[0x0][0x8d8] ;  /* 0x0002360000047ab9 */ /* 0x000fe40000000a00 */
[----:B------:R-:W-:-:S04]  /*0650*/  ISETP.NE.U32.AND P0, PT, RZ, UR4, PT ;  /* 0x00000004ff007c0c */ /* 0x000fc8000bf05070 */
[----:B------:R-:W-:-:S13]  /*0660*/  ISETP.NE.AND.EX P0, PT, RZ, UR5, PT, P0 ;  /* 0x00000005ff007c0c */ /* 0x000fda000bf05300 */
[----:B------:R-:W-:Y:S05]  /*0670*/  @!P0 BRA `(.L_x_251) ;  /* 0x00000000001c8947 */ /* 0x000fea0003800000 */
[----:B------:R-:W2:Y:S01]  /*0680*/  LDC.64 R2, c[0x0][0x8d8] ;  /* 0x00023600ff027b82 */ /* 0x000ea20000000a00 */
[----:B------:R-:W-:Y:S01]  /*0690*/  ULDC.64 UR4, c[0x0][0x208] ;  /* 0x0000820000047ab9 */ /* 0x000fe20000000a00 */
[----:B--2---:R-:W-:-:S05]  /*06a0*/  IMAD.WIDE R2, R7, 0x4, R2 ;  /* 0x0000000407027825 */ /* 0x004fca00078e0202 */
[----:B------:R-:W2:Y:S04]  /*06b0*/  LDG.E R0, desc[UR4][R2.64] ;  /* 0x0000000402007981 */ /* 0x000ea8000c1e1900 */
[----:B------:R-:W2:Y:S02]  /*06c0*/  LDG.E R5, desc[UR4][R2.64+0x4] ;  /* 0x0000040402057981 */ /* 0x000ea4000c1e1900 */
[----:B--2---:R-:W-:Y:S01]  /*06d0*/  IMAD.IADD R0, R5, 0x1, -R0 ;  /* 0x0000000105007824 */ /* 0x004fe200078e0a00 */
[----:B------:R-:W-:Y:S06]  /*06e0*/  BRA `(.L_x_250) ;  /* 0x0000000000047947 */ /* 0x000fec0003800000 */
.L_x_251:
[----:B------:R-:W3:Y:S02]  /*06f0*/  LDC R0, c[0x0][0x8c4] ;  /* 0x00023100ff007b82 */ /* 0x000ee40000000800 */
.L_x_250:
[----:B-12---:R-:W-:-:S05]  /*0700*/  IMAD R3, R11, 0x50, RZ ;  /* 0x000000500b037824 */ /* 0x006fca00078e02ff */
[----:B---3-5:R-:W-:-:S04]  /*0710*/  ISETP.GE.AND P0, PT, R3, R0, PT ;  /* 0x000000000300720c */ /* 0x028fc80003f06270 */
[----:B------:R-:W-:-:S04]  /*0720*/  SEL R10, R7, 0xffffffff, !P0 ;  /* 0xffffffff070a7807 */ /* 0x000fc80004000000 */
[----:B------:R-:W-:Y:S01]  /*0730*/  ISETP.GE.AND P0, PT, R10, RZ, PT ;  /* 0x000000ff0a00720c */ /* 0x000fe20003f06270 */
[----:B------:R1:W-:-:S12]  /*0740*/  STL [R1], R10 ;  /* 0x0000000a01007387 */ /* 0x0003d80000100800 */
[----:B-1----:R-:W-:Y:S05]  /*0750*/  @!P0 BRA `(.L_x_252) ;  /* 0x000000a400c48947 */ /* 0x002fea0003800000 */
[----:B------:R-:W1:Y:S01]  /*0760*/  LDC.64 R4, c[0x0][0x770] ;  /* 0x0001dc00ff047b82 */ /* 0x000e620000000a00 */
[----:B------:R-:W-:-:S07]  /*0770*/  ULDC.64 UR6, c[0x0][0x208] ;  /* 0x0000820000067ab9 */ /* 0x000fce0000000a00 */
[----:B------:R-:W2:Y:S08]  /*0780*/  LDC.64 R2, c[0x0][0x770] ;  /* 0x0001dc00ff027b82 */ /* 0x000eb00000000a00 */
[----:B------:R-:W3:Y:S01]  /*0790*/  LDC.64 R8, c[0x0][0x780] ;  /* 0x0001e000ff087b82 */ /* 0x000ee20000000a00 */
[----:B-1----:R-:W-:-:S04]  /*07a0*/  ISETP.NE.U32.AND P1, PT, R4, RZ, PT ;  /* 0x000000ff0400720c */ /* 0x002fc80003f25070 */
[----:B------:R-:W-:Y:S01]  /*07b0*/  ISETP.NE.AND.EX P1, PT, R5, RZ, PT, P1 ;  /* 0x000000ff0500720c */ /* 0x000fe20003f25310 */
[----:B--2---:R-:W-:Y:S01]  /*07c0*/  IMAD.WIDE R6, R10, 0x4, R2 ;  /* 0x000000040a067825 */ /* 0x004fe200078e0202 */
[----:B---3--:R-:W-:-:S11]  /*07d0*/  ISETP.NE.U32.AND P0, PT, R8, RZ, PT ;  /* 0x000000ff0800720c */ /* 0x008fd60003f05070 */
[----:B------:R-:W2:Y:S01]  /*07e0*/  @P1 LDG.E R2, desc[UR6][R6.64] ;  /* 0x0000000606021981 */ /* 0x000ea2000c1e1900 */
[----:B------:R-:W-:Y:S01]  /*07f0*/  ISETP.NE.AND.EX P0, PT, R9, RZ, PT, P0 ;  /* 0x000000ff0900720c */ /* 0x000fe20003f05300 */
[----:B------:R-:W1:-:S12]  /*0800*/  LDC R8, c[0x0][0x290] ;  /* 0x0000a400ff087b82 */ /* 0x000e580000000800 */
[----:B------:R-:W3:Y:S01]  /*0810*/  @P0 LDC.64 R4, c[0x0][0x780] ;  /* 0x0001e000ff040b82 */ /* 0x000ee20000000a00 */
[----:B------:R-:W-:Y:S02]  /*0820*/  ULDC UR4, c[0x0][0x280] ;  /* 0x0000a00000047ab9 */ /* 0x000fe40000000800 */
[----:B------:R-:W-:Y:S01]  /*0830*/  IMAD.U32 R0, RZ, RZ, UR4 ;  /* 0x00000004ff007e24 */ /* 0x000fe2000f8e00ff */
[----:B------:R-:W-:Y:S02]  /*0840*/  ULDC.64 UR4, c[0x0][0x788] ;  /* 0x0001e20000047ab9 */ /* 0x000fe40000000a00 */
[----:B------:R-:W-:-:S04]  /*0850*/  ISETP.NE.U32.AND P2, PT, RZ, UR4, PT ;  /* 0x00000004ff007c0c */ /* 0x000fc8000bf45070 */
[----:B------:R-:W-:Y:S01]  /*0860*/  ISETP.NE.AND.EX P2, PT, RZ, UR5, PT, P2 ;  /* 0x00000005ff007c0c */ /* 0x000fe2000bf45320 */
[----:B---3--:R-:W-:-:S05]  /*0870*/  @P0 IMAD.WIDE R4, R10, 0x4, R4 ;  /* 0x000000040a040825 */ /* 0x008fca00078e0204 */
[----:B------:R3:W5:Y:S01]  /*0880*/  @P0 LDG.E R0, desc[UR6][R4.64] ;  /* 0x0000000604000981 */ /* 0x000762000c1e1900 */
[----:B--2---:R-:W-:-:S05]  /*0890*/  @P1 IMAD R2, R10, 0x40, R2 ;  /* 0x000000400a021824 */ /* 0x004fca00078e0202 */
[----:B------:R-:W-:-:S04]  /*08a0*/  @P1 SHF.R.S32.HI R3, RZ, 0x1f, R2 ;  /* 0x0000001fff031819 */ /* 0x000fc80000011402 */
[----:B------:R-:W-:-:S05]  /*08b0*/  @P1 LEA.HI R3, R3, R2, RZ, 0x6 ;  /* 0x0000000203031211 */ /* 0x000fca00078f30ff */
[----:B------:R-:W-:-:S05]  /*08c0*/  @P1 IMAD.SHL.U32 R3, R3, 0x100, RZ ;  /* 0x0000010003031824 */ /* 0x000fca00078e00ff */
[----:B------:R-:W-:Y:S02]  /*08d0*/  @P1 LOP3.LUT R9, R3, 0xffffc000, RZ, 0xc0, !PT ;  /* 0xffffc00003091812 */ /* 0x000fe400078ec0ff */
[----:B------:R-:W-:Y:S02]  /*08e0*/  CS2R R2, SRZ ;  /* 0x0000000000027805 */ /* 0x000fe4000001ff00 */
[----:B---3--:R-:W-:Y:S01]  /*08f0*/  @P1 SHF.R.S32.HI R4, RZ, 0x1f, R9 ;  /* 0x0000001fff041819 */ /* 0x008fe20000011409 */
[----:B-1----:R-:W-:Y:S06]  /*0900*/  @P0 BRA `(.L_x_253) ;  /* 0x0000000000140947 */ /* 0x002fec0003800000 */
[----:B------:R-:W-:Y:S05]  /*0910*/  @!P1 BRA `(.L_x_253) ;  /* 0x0000000000109947 */ /* 0x000fea0003800000 */
[----:B------:R-:W-:Y:S02]  /*0920*/  ULDC.64 UR4, c[0x0][0x208] ;  /* 0x0000820000047ab9 */ /* 0x000fe40000000a00 */
[----:B------:R-:W2:Y:S04]  /*0930*/  LDG.E R5, desc[UR4][R6.64] ;  /* 0x0000000406057981 */ /* 0x000ea8000c1e1900 */
[----:B-----5:R-:W2:Y:S02]  /*0940*/  LDG.E R0, desc[UR4][R6.64+0x4] ;  /* 0x0000040406007981 */ /* 0x020ea4000c1e1900 */
[----:B--2---:R-:W-:-:S07]  /*0950*/  IMAD.IADD R0, R0, 0x1, -R5 ;  /* 0x0000000100007824 */ /* 0x004fce00078e0a05 */
.L_x_253:
[----:B------:R-:W-:Y:S02]  /*0960*/  @P1 IMAD.MOV.U32 R2, RZ, RZ, R9 ;  /* 0x000000ffff021224 */ /* 0x000fe400078e0009 */
[----:B------:R-:W-:Y:S01]  /*0970*/  @P1 IMAD.MOV.U32 R3, RZ, RZ, R4 ;  /* 0x000000ffff031224 */ /* 0x000fe200078e0004 */
[----:B------:R-:W-:Y:S06]  /*0980*/  @!P2 BRA `(.L_x_254) ;  /* 0x000000000014a947 */ /* 0x000fec0003800000 */
[----:B------:R-:W1:Y:S01]  /*0990*/  LDC.64 R4, c[0x0][0x788] ;  /* 0x0001e200ff047b82 */ /* 0x000e620000000a00 */
[----:B------:R-:W-:Y:S01]  /*09a0*/  ULDC.64 UR4, c[0x0][0x208] ;  /* 0x0000820000047ab9 */ /* 0x000fe20000000a00 */
[----:B-1----:R-:W-:-:S05]  /*09b0*/  IMAD.WIDE R4, R10, 0x4, R4 ;  /* 0x000000040a047825 */ /* 0x002fca00078e0204 */
[----:B------:R1:W5:Y:S01]  /*09c0*/  LDG.E R8, desc[UR4][R4.64] ;  /* 0x0000000404087981 */ /* 0x000362000c1e1900 */
[----:B------:R-:W-:Y:S05]  /*09d0*/  BRA `(.L_x_255) ;  /* 0x0000000000287947 */ /* 0x000fea0003800000 */
.L_x_254:
        /* <DEDUP_REMOVED lines=9> */
[----:B--2---:R-:W-:-:S07]  /*0a70*/  IMAD.IADD R8, R7, 0x1, -R8 ;  /* 0x0000000107087824 */ /* 0x004fce00078e0a08 */
.L_x_255:
        /* <DEDUP_REMOVED lines=83> */
[----:B-1----:R-:W1:Y:S01]  /*0fb0*/  S2R R5, SR_CgaCtaId ;  /* 0x0000000000057919 */ /* 0x002e620000008800 */
[----:B------:R-:W-:Y:S01]  /*0fc0*/  MOV R18, 0x400 ;  /* 0x0000040000127802 */ /* 0x000fe20000000f00 */
[----:B------:R-:W-:Y:S01]  /*0fd0*/  VIADD R9, R0, 0x3f ;  /* 0x0000003f00097836 */ /* 0x000fe20000000000 */
[----:B------:R-:W-:Y:S01]  /*0fe0*/  SHF.L.U32 R13, RZ, 0x1f, RZ ;  /* 0x0000001fff0d7819 */ /* 0x000fe200000006ff */
[----:B------:R-:W2:Y:S01]  /*0ff0*/  S2R R4, SR_TID.X ;  /* 0x0000000000047919 */ /* 0x000ea20000002100 */
[----:B------:R-:W-:Y:S02]  /*1000*/  IMAD R10, R11, -0x50, R8 ;  /* 0xffffffb00b0a7824 */ /* 0x000fe400078e0208 */
[----:B------:R-:W-:-:S04]  /*1010*/  SHF.R.S32.HI R12, RZ, 0x1f, R9 ;  /* 0x0000001fff0c7819 */ /* 0x000fc80000011409 */
[----:B------:R-:W-:Y:S02]  /*1020*/  LEA.HI R12, R12, R9, RZ, 0x6 ;  /* 0x000000090c0c7211 */ /* 0x000fe400078f30ff */
[----:B-1----:R-:W-:-:S04]  /*1030*/  LEA R18, R5, R18, 0x18 ;  /* 0x0000001205127211 */ /* 0x002fc800078ec0ff */
[----:B------:R-:W1:Y:S01]  /*1040*/  SYNCS.PHASECHK.TRANS64.TRYWAIT P0, [R18+URZ+0x31800], R13 ;  /* 0x0318000d120075a7 */ /* 0x000e62000800017f */
[----:B--2---:R-:W-:-:S05]  /*1050*/  VIADD R4, R4, 0xffffff80 ;  /* 0xffffff8004047836 */ /* 0x004fca0000000000 */
[----:B------:R-:W-:-:S04]  /*1060*/  SHF.R.S32.HI R5, RZ, 0x1f, R4 ;  /* 0x0000001fff057819 */ /* 0x000fc80000011404 */
[CC--:B------:R-:W-:Y:S02]  /*1070*/  LEA.HI R6, R5.reuse, R4.reuse, RZ, 0x7 ;  /* 0x0000000405067211 */ /* 0x0c0fe400078f38ff */
[CC--:B------:R-:W-:Y:S02]  /*1080*/  LEA.HI R8, R5.reuse, R4.reuse, RZ, 0x5 ;  /* 0x0000000405087211 */ /* 0x0c0fe400078f28ff */
[----:B------:R-:W-:Y:S02]  /*1090*/  SHF.R.S32.HI R0, RZ, 0x7, R6 ;  /* 0x00000007ff007819 */ /* 0x000fe40000011406 */
[----:B------:R-:W-:-:S03]  /*10a0*/  LEA.HI R9, R5, R4, RZ, 0x4 ;  /* 0x0000000405097211 */ /* 0x000fc600078f20ff */
[----:B------:R2:W3:Y:S02]  /*10b0*/  SHFL.IDX PT, R7, R0, RZ, 0x1f ;  /* 0x00001fff00077589 */ /* 0x0004e400000e0000 */
[----:B-12---:R-:W-:Y:S05]  /*10c0*/  @P0 BRA `(.L_x_257) ;  /* 0x0000000000080947 */ /* 0x006fea0003800000 */
[----:B------:R-:W1:Y:S02]  /*10d0*/  SYNCS.PHASECHK.TRANS64.TRYWAIT P0, [R18+URZ+0x31800], R13 ;  /* 0x0318000d120075a7 */ /* 0x000e64000800017f */
[----:B-1----:R-:W-:Y:S05]  /*10e0*/  @!P0 BRA `(.L_x_258) ;  /* 0x0000009c00688947 */ /* 0x002fea0003800000 */
.L_x_257:
[----:B------:R-:W2:Y:S01]  /*10f0*/  LDL R15, [R1] ;  /* 0x00000000010f7983 */ /* 0x000ea20000100800 */
[----:B------:R-:W4:Y:S01]  /*1100*/  S2UR UR4, SR_CTAID.Y ;  /* 0x00000000000479c3 */ /* 0x000f220000002600 */
[----:B------:R-:W-:Y:S01]  /*1110*/  LOP3.LUT R11, R9, 0xffffff0, RZ, 0xc0, !PT ;  /* 0x0ffffff0090b7812 */ /* 0x000fe200078ec0ff */
[----:B------:R-:W-:Y:S01]  /*1120*/  IMAD.MOV.U32 R228, RZ, RZ, RZ ;  /* 0x000000ffffe47224 */ /* 0x000fe200078e00ff */
[--C-:B------:R-:W-:Y:S01]  /*1130*/  SHF.R.S32.HI R9, RZ, 0x5, R8.reuse ;  /* 0x00000005ff097819 */ /* 0x100fe20000011408 */
[----:B------:R-:W-:Y:S01]  /*1140*/  IMAD.MOV.U32 R19, RZ, RZ, RZ ;  /* 0x000000ffff137224 */ /* 0x000fe200078e00ff */
[----:B------:R-:W-:Y:S01]  /*1150*/  LOP3.LUT R5, R6, 0xffffff80, RZ, 0xc0, !PT ;  /* 0xffffff8006057812 */ /* 0x000fe200078ec0ff */
[----:B------:R-:W-:Y:S01]  /*1160*/  IMAD.IADD R11, R4, 0x1, -R11 ;  /* 0x00000001040b7824 */ /* 0x000fe200078e0a0b */
[----:B------:R-:W-:Y:S01]  /*1170*/  SHF.R.S32.HI R8, RZ, 0x1f, R8 ;  /* 0x0000001fff087819 */ /* 0x000fe20000011408 */
[----:B------:R-:W5:Y:S01]  /*1180*/  LDC.64 R16, c[0x0][0x2d8] ;  /* 0x0000b600ff107b82 */ /* 0x000f620000000a00 */
[----:B------:R-:W-:Y:S01]  /*1190*/  LEA.HI R6, R0, R0, RZ, 0x1 ;  /* 0x0000000000067211 */ /* 0x000fe200078f08ff */
[----:B------:R-:W-:Y:S01]  /*11a0*/  IMAD.IADD R5, R4, 0x1, -R5 ;  /* 0x0000000104057824 */ /* 0x000fe200078e0a05 */
[----:B------:R-:W-:Y:S01]  /*11b0*/  LEA.HI R8, R8, R9, RZ, 0x2 ;  /* 0x0000000908087211 */ /* 0x000fe200078f10ff */
[----:B------:R-:W-:Y:S01]  /*11c0*/  IMAD R11, R0, 0x40, R11 ;  /* 0x00000040000b7824 */ /* 0x000fe200078e020b */
[----:B-1----:R-:W-:Y:S01]  /*11d0*/  LOP3.LUT R13, R6, 0xfffffffe, RZ, 0xc0, !PT ;  /* 0xfffffffe060d7812 */ /* 0x002fe200078ec0ff */
[----:B------:R-:W-:Y:S01]  /*11e0*/  IMAD R14, R0, 0x800, R5 ;  /* 0x00000800000e7824 */ /* 0x000fe200078e0205 */
[----:B---3--:R-:W-:-:S02]  /*11f0*/  LEA.HI R4, R7, R7, RZ, 0x1 ;  /* 0x0000000707047211 */ /* 0x008fc400078f08ff */
[----:B------:R-:W-:Y:S02]  /*1200*/  CS2R R214, SRZ ;  /* 0x0000000000d67805 */ /* 0x000fe4000001ff00 */
[----:B------:R-:W-:Y:S01]  /*1210*/  LOP3.LUT R8, R8, 0xfffffc, RZ, 0xc0, !PT ;  /* 0x00fffffc08087812 */ /* 0x000fe200078ec0ff */
[----:B------:R-:W-:Y:S01]  /*1220*/  IMAD.IADD R13, R0, 0x1, -R13 ;  /* 0x00000001000d7824 */ /* 0x000fe200078e0a0d */
[----:B------:R-:W-:Y:S02]  /*1230*/  SHF.R.S32.HI R6, RZ, 0x1f, R5 ;  /* 0x0000001fff067819 */ /* 0x000fe40000011405 */
[----:B------:R-:W-:Y:S02]  /*1240*/  CS2R R212, SRZ ;  /* 0x0000000000d47805 */ /* 0x000fe4000001ff00 */
[----:B------:R-:W-:Y:S01]  /*1250*/  LOP3.LUT R4, R4, 0xfffffffe, RZ, 0xc0, !PT ;  /* 0xfffffffe04047812 */ /* 0x000fe200078ec0ff */
[----:B------:R-:W-:Y:S01]  /*1260*/  IMAD.IADD R8, R9, 0x1, -R8 ;  /* 0x0000000109087824 */ /* 0x000fe200078e0a08 */
[----:B------:R-:W-:Y:S01]  /*1270*/  LEA.HI R0, R6, R5, RZ, 0x2 ;  /* 0x0000000506007211 */ /* 0x000fe200078f10ff */
[----:B------:R-:W-:Y:S01]  /*1280*/  IMAD.SHL.U32 R9, R14, 0x4, RZ ;  /* 0x000000040e097824 */ /* 0x000fe200078e00ff */
[----:B----4-:R-:W-:Y:S01]  /*1290*/  USHF.R.S32.HI UR5, URZ, 0x1f, UR4 ;  /* 0x0000001f3f057899 */ /* 0x010fe20008011404 */
[----:B------:R-:W-:Y:S01]  /*12a0*/  IMAD.IADD R4, R7, 0x1, -R4 ;  /* 0x0000000107047824 */ /* 0x000fe200078e0a04 */
[--C-:B------:R-:W-:Y:S01]  /*12b0*/  SHF.R.S32.HI R7, RZ, 0x2, R0.reuse ;  /* 0x00000002ff077819 */ /* 0x100fe20000011400 */
[----:B------:R-:W-:Y:S01]  /*12c0*/  IMAD R11, R8, 0x10, R11 ;  /* 0x00000010080b7824 */ /* 0x000fe200078e020b */
[----:B------:R-:W-:Y:S01]  /*12d0*/  SHF.R.S32.HI R8, RZ, 0x1f, R0 ;  /* 0x0000001fff087819 */ /* 0x000fe20000011400 */
[----:B------:R-:W-:Y:S01]  /*12e0*/  IMAD R13, R13, -0x8, R10 ;  /* 0xfffffff80d0d7824 */ /* 0x000fe200078e020a */
[----:B------:R-:W-:Y:S01]  /*12f0*/  LOP3.LUT R0, R0, 0xfffffffc, RZ, 0xc0, !PT ;  /* 0xfffffffc00007812 */ /* 0x000fe200078ec0ff */
[----:B-----5:R-:W-:Y:S01]  /*1300*/  IMAD R10, R16, UR5, RZ ;  /* 0x00000005100a7c24 */ /* 0x020fe2000f8e02ff */
[----:B------:R-:W-:-:S02]  /*1310*/  IADD3 R2, P0, R9, R2, RZ ;  /* 0x0000000209027210 */ /* 0x000fc40007f1e0ff */
[----:B------:R-:W-:Y:S02]  /*1320*/  CS2R R210, SRZ ;  /* 0x0000000000d27805 */ /* 0x000fe4000001ff00 */
[----:B------:R-:W-:Y:S01]  /*1330*/  LEA.HI R6, R6, R5, RZ, 0x5 ;  /* 0x0000000506067211 */ /* 0x000fe200078f28ff */
[----:B------:R-:W-:Y:S01]  /*1340*/  IMAD.IADD R0, R5, 0x1, -R0 ;  /* 0x0000000105007824 */ /* 0x000fe200078e0a00 */
[----:B------:R-:W-:Y:S02]  /*1350*/  LEA.HI R8, R8, R7, RZ, 0x3 ;  /* 0x0000000708087211 */ /* 0x000fe400078f18ff */
[----:B------:R-:W-:Y:S02]  /*1360*/  CS2R R208, SRZ ;  /* 0x0000000000d07805 */ /* 0x000fe4000001ff00 */
[----:B------:R-:W-:Y:S01]  /*1370*/  LEA.HI.X.SX32 R3, R9, R3, 0x1, P0 ;  /* 0x0000000309037211 */ /* 0x000fe200000f0eff */
[----:B------:R-:W-:Y:S01]  /*1380*/  IMAD R9, R17, UR4, R10 ;  /* 0x0000000411097c24 */ /* 0x000fe2000f8e020a */
[----:B------:R-:W-:Y:S01]  /*1390*/  LOP3.LUT R8, R8, 0xfffffff8, RZ, 0xc0, !PT ;  /* 0xfffffff808087812 */ /* 0x000fe200078ec0ff */
[----:B------:R-:W-:Y:S01]  /*13a0*/  IMAD R0, R0, -0x2, R13 ;  /* 0xfffffffe00007824 */ /* 0x000fe200078e020d */
[----:B------:R-:W-:Y:S01]  /*13b0*/  SHF.R.S32.HI R6, RZ, 0x5, R6 ;  /* 0x00000005ff067819 */ /* 0x000fe20000011406 */
[----:B------:R-:W-:Y:S01]  /*13c0*/  IMAD.WIDE.U32 R2, R16, UR4, R2 ;  /* 0x0000000410027c25 */ /* 0x000fe2000f8e0002 */
[----:B------:R-:W-:Y:S01]  /*13d0*/  ULDC.64 UR4, c[0x0][0x2e0] ;  /* 0x0000b80000047ab9 */ /* 0x000fe20000000a00 */
[----:B------:R-:W-:-:S02]  /*13e0*/  LOP3.LUT R229, R21, 0x1, RZ, 0xfc, !PT ;  /* 0x0000000115e57812 */ /* 0x000fc400078efcff */
[----:B------:R-:W-:Y:S01]  /*13f0*/  CS2R R206, SRZ ;  /* 0x0000000000ce7805 */ /* 0x000fe2000001ff00 */
[----:B------:R-:W-:Y:S01]  /*1400*/  IMAD.IADD R7, R7, 0x1, -R8 ;  /* 0x0000000107077824 */ /* 0x000fe200078e0a08 */
[----:B------:R-:W-:Y:S01]  /*1410*/  CS2R R204, SRZ ;  /* 0x0000000000cc7805 */ /* 0x000fe2000001ff00 */
[----:B------:R-:W-:Y:S01]  /*1420*/  IMAD.IADD R3, R3, 0x1, R9 ;  /* 0x0000000103037824 */ /* 0x000fe200078e0209 */
[----:B------:R-:W-:Y:S01]  /*1430*/  CS2R R202, SRZ ;  /* 0x0000000000ca7805 */ /* 0x000fe2000001ff00 */
[----:B------:R-:W-:Y:S01]  /*1440*/  IMAD R232, R6, 0x10, R7 ;  /* 0x0000001006e87824 */ /* 0x000fe200078e0207 */
[----:B------:R-:W-:Y:S01]  /*1450*/  CS2R R200, SRZ ;  /* 0x0000000000c87805 */ /* 0x000fe2000001ff00 */
[----:B------:R-:W-:Y:S01]  /*1460*/  IMAD.MOV.U32 R16, RZ, RZ, RZ ;  /* 0x000000ffff107224 */ /* 0x000fe200078e00ff */
        /* <DEDUP_REMOVED lines=72> */
[----:B------:R-:W-:Y:S01]  /*18f0*/  SHF.R.S32.HI R234, RZ, 0x6, R12 ;  /* 0x00000006ffea7819 */ /* 0x000fe2000001140c */
[----:B------:R-:W-:Y:S01]  /*1900*/  ULDC UR60, c[0x0][0x744] ;  /* 0x0001d100003c7ab9 */ /* 0x000fe20000000800 */
[----:B--2---:R-:W-:-:S02]  /*1910*/  SHF.R.S32.HI R5, RZ, 0x1f, R15 ;  /* 0x0000001fff057819 */ /* 0x004fc4000001140f */
[----:B------:R-:W-:Y:S02]  /*1920*/  SEL R231, R15, RZ, !P1 ;  /* 0x000000ff0fe77207 */ /* 0x000fe40004800000 */
[----:B------:R-:W-:-:S05]  /*1930*/  SEL R5, R5, RZ, !P1 ;  /* 0x000000ff05057207 */ /* 0x000fca0004800000 */
[----:B------:R-:W-:Y:S02]  /*1940*/  IMAD R8, R5, UR4, RZ ;  /* 0x0000000405087c24 */ /* 0x000fe4000f8e02ff */
[----:B------:R-:W-:Y:S02]  /*1950*/  IMAD.SHL.U32 R5, R11, 0x8, RZ ;  /* 0x000000080b057824 */ /* 0x000fe400078e00ff */
[C---:B------:R-:W-:Y:S02]  /*1960*/  IMAD R233, R231.reuse, UR5, R8 ;  /* 0x00000005e7e97c24 */ /* 0x040fe4000f8e0208 */
[----:B------:R-:W-:Y:S01]  /*1970*/  IMAD.WIDE.U32 R230, R231, UR4, R2 ;  /* 0x00000004e7e67c25 */ /* 0x000fe2000f8e0002 */
[----:B------:R-:W-:-:S03]  /*1980*/  ULDC.64 UR4, c[0x0][0x2c0] ;  /* 0x0000b00000047ab9 */ /* 0x000fc60000000a00 */
[----:B------:R-:W-:Y:S02]  /*1990*/  IMAD.MOV.U32 R3, RZ, RZ, RZ ;  /* 0x000000ffff037224 */ /* 0x000fe400078e00ff */
[----:B------:R-:W-:Y:S02]  /*19a0*/  IMAD R2, R5, 0x2, R18 ;  /* 0x0000000205027824 */ /* 0x000fe400078e0212 */
[----:B------:R-:W-:Y:S02]  /*19b0*/  IMAD.IADD R233, R231, 0x1, R233 ;  /* 0x00000001e7e97824 */ /* 0x000fe400078e02e9 */
[----:B------:R-:W-:Y:S02]  /*19c0*/  IMAD.U32 R236, RZ, RZ, UR4 ;  /* 0x00000004ffec7e24 */ /* 0x000fe4000f8e00ff */
[----:B------:R-:W-:-:S07]  /*19d0*/  IMAD.U32 R235, RZ, RZ, UR5 ;  /* 0x00000005ffeb7e24 */ /* 0x000fce000f8e00ff */
.L_x_269:
[----:B------:R-:W-:-:S13]  /*19e0*/  ISETP.NE.AND P0, PT, R229, 0x3, PT ;  /* 0x00000003e500780c */ /* 0x000fda0003f05270 */
[----:B-1----:R-:W-:Y:S05]  /*19f0*/  @!P0 BRA `(.L_x_259) ;  /* 0x0000000000048947 */ /* 0x002fea0003800000 */
[----:B------:R-:W-:Y:S01]  /*1a00*/  BPT.TRAP 0x1 ;  /* 0x000000040000795c */ /* 0x000fe20000300000 */
.L_x_259:
[----:B------:R-:W-:Y:S01]  /*1a10*/  IMAD R17, R3, 0x8, R18 ;  /* 0x0000000803117824 */ /* 0x000fe200078e0212 */
[----:B------:R-:W-:-:S04]  /*1a20*/  SHF.L.U32 R8, R228, 0x1f, RZ ;  /* 0x0000001fe4087819 */ /* 0x000fc800000006ff */
[----:B------:R1:W2:Y:S01]  /*1a30*/  SYNCS.PHASECHK.TRANS64.TRYWAIT P1, [R17+URZ+0x31810], R8 ;  /* 0x03181008110075a7 */ /* 0x0002a2000802017f */
[----:B------:R-:W-:Y:S05]  /*1a40*/  @!P0 BRA `(.L_x_260) ;  /* 0x0000000000048947 */ /* 0x000fea0003800000 */
[----:B------:R-:W-:Y:S01]  /*1a50*/  BPT.TRAP 0x1 ;  /* 0x000000040000795c */ /* 0x000fe20000300000 */
.L_x_260:
        /* <DEDUP_REMOVED lines=11> */
.L_x_261:
[----:B------:R-:W-:Y:S01]  /*1b10*/  IMAD R7, R3, 0x800, R10 ;  /* 0x0000080003077824 */ /* 0x000fe200078e020a */
[C---:B------:R-:W-:Y:S01]  /*1b20*/  R2UR UR6, R6.reuse ;  /* 0x00000000060672ca */ /* 0x040fe200000e0000 */
[C---:B-12---:R-:W-:Y:S01]  /*1b30*/  VIADD R8, R6.reuse, 0x80 ;  /* 0x0000008006087836 */ /* 0x046fe20000000000 */
        /* <DEDUP_REMOVED lines=417> */
[----:B------:R1:W2:Y:S02]  /*3550*/  LDS R14, [R7+0x2c100] ;  /* 0x02c10000070e7984 */ /* 0x0002a40000000800 */
[----:B------:R-:W-:Y:S02]  /*3560*/  R2UR UR11, R6 ;  /* 0x00000000060b72ca */ /* 0x000fe400000e0000 */
[----:B------:R1:W3:Y:S01]  /*3570*/  LDS R20, [R7+0x2c120] ;  /* 0x02c1200007147984 */ /* 0x0002e20000000800 */
        /* <DEDUP_REMOVED lines=13> */
[----:B-1----:R-:W-:Y:S05]  /*3650*/  @!P0 BRA `(.L_x_263) ;  /* 0x0000000000048947 */ /* 0x002fea0003800000 */
[----:B------:R-:W-:Y:S01]  /*3660*/  BPT.TRAP 0x1 ;  /* 0x000000040000795c */ /* 0x000fe20000300000 */
.L_x_263:
[----:B------:R-:W-:-:S04]  /*3670*/  SHF.L.U32 R9, R19, 0x1f, RZ ;  /* 0x0000001f13097819 */ /* 0x000fc800000006ff */
[----:B------:R1:W4:Y:S01]  /*3680*/  SYNCS.PHASECHK.TRANS64.TRYWAIT P1, [R18+URZ+0x31830], R9 ;  /* 0x03183009120075a7 */ /* 0x000322000802017f */
[----:B------:R-:W-:Y:S05]  /*3690*/  @!P0 BRA `(.L_x_264) ;  /* 0x0000000000048947 */ /* 0x000fea0003800000 */
[----:B------:R-:W-:Y:S01]  /*36a0*/  BPT.TRAP 0x1 ;  /* 0x000000040000795c */ /* 0x000fe20000300000 */
.L_x_264:
        /* <DEDUP_REMOVED lines=8> */
[----:B----4-:R-:W-:Y:S06]  /*3730*/  @P1 BRA `(.L_x_265) ;  /* 0x0000000000081947 */ /* 0x010fec0003800000 */
[----:B------:R-:W4:Y:S02]  /*3740*/  SYNCS.PHASECHK.TRANS64.TRYWAIT P1, [R18+URZ+0x31830], R9 ;  /* 0x03183009120075a7 */ /* 0x000f24000802017f */
[----:B----4-:R-:W-:Y:S05]  /*3750*/  @!P1 BRA `(.L_x_266) ;  /* 0x0000007400f49947 */ /* 0x010fea0003800000 */
.L_x_265:
[C---:B------:R-:W-:Y:S01]  /*3760*/  VIADD R8, R6.reuse, 0x80 ;  /* 0x0000008006087836 */ /* 0x040fe20000000000 */
[----:B------:R-:W-:Y:S01]  /*3770*/  R2UR UR4, R7 ;  /* 0x00000000070472ca */ /* 0x000fe200000e0000 */
[C---:B-1--4-:R-:W-:Y:S01]  /*3780*/  VIADD R9, R6.reuse, 0x100 ;  /* 0x0000010006097836 */ /* 0x052fe20000000000 */
[----:B------:R-:W-:Y:S01]  /*3790*/  R2UR UR6, R6 ;  /* 0x00000000060672ca */ /* 0x000fe200000e0000 */
[----:B------:R-:W-:Y:S01]  /*37a0*/  WARPGROUP.ARRIVE ;  /* 0x00000000000079c5 */ /* 0x000fe20000000000 */
[----:B------:R-:W-:Y:S01]  /*37b0*/  R2UR UR8, R8 ;  /* 0x00000000080872ca */ /* 0x000fe200000e0000 */
[C---:B------:R-:W-:Y:S01]  /*37c0*/  VIADD R8, R6.reuse, 0x180 ;  /* 0x0000018006087836 */ /* 0x040fe20000000000 */
[----:B------:R-:W-:Y:S01]  /*37d0*/  R2UR UR9, R9 ;  /* 0x00000000090972ca */ /* 0x000fe200000e0000 */
[----:B------:R-:W-:Y:S01]  /*37e0*/  VIADD R9, R6, 0x200 ;  /* 0x0000020006097836 */ /* 0x000fe20000000000 */
[----:B------:R-:W-:Y:S01]  /*37f0*/  UMOV UR5, 0x40000040 ;  /* 0x4000004000057882 */ /* 0x000fe20000000000 */
[----:B------:R-:W-:Y:S01]  /*3800*/  UMOV UR7, 0x40000000 ;  /* 0x4000000000077882 */ /* 0x000fe20000000000 */
[----:B------:R-:W-:Y:S01]  /*3810*/  R2UR UR10, R8 ;  /* 0x00000000080a72ca */ /* 0x000fe200000e0000 */
[----:B------:R-:W-:Y:S01]  /*3820*/  VIADD R8, R6, 0x2 ;  /* 0x0000000206087836 */ /* 0x000fe20000000000 */
[----:B------:R-:W-:Y:S01]  /*3830*/  R2UR UR11, R9 ;  /* 0x00000000090b72ca */ /* 0x000fe200000e0000 */
[----:B------:R-:W-:Y:S01]  /*3840*/  UMOV UR57, 0x40000040 ;  /* 0x4000004000397882 */ /* 0x000fe20000000000 */
        /* <DEDUP_REMOVED lines=26> */
[----:B------:R-:W-:Y:S01]  /*39f0*/  UMOV UR13, UR57 ;  /* 0x00000039000d7c82 */ /* 0x000fe20008000000 */
[----:B------:R-:W-:Y:S01]  /*3a00*/  UMOV UR15, 0x40 ;  /* 0x00000040000f7882 */ /* 0x000fe20000000000 */
[----:B------:R-:W-:Y:S01]  /*3a10*/  UMOV UR17, UR57 ;  /* 0x0000003900117c82 */ /* 0x000fe20008000000 */
[----:B------:R-:W-:Y:S01]  /*3a20*/  UMOV UR19, 0x40 ;  /* 0x0000004000137882 */ /* 0x000fe20000000000 */
        /* <DEDUP_REMOVED lines=8> */
[----:B------:R-:W-:Y:S01]  /*3ab0*/  UMOV UR45, UR49 ;  /* 0x00000031002d7c82 */ /* 0x000fe20008000000 */
[----:B------:R-:W-:Y:S01]  /*3ac0*/  UMOV UR47, 0x40 ;  /* 0x00000040002f7882 */ /* 0x000fe20000000000 */
[----:B------:R-:W-:Y:S01]  /*3ad0*/  UMOV UR29, 0x40000040 ;  /* 0x40000040001d7882 */ /* 0x000fe20000000000 */
        /* <DEDUP_REMOVED lines=25> */
[----:B------:R-:W-:Y:S01]  /*3c70*/  R2UR UR6, R8 ;  /* 0x00000000080672ca */ /* 0x000fe200000e0000 */
[----:B------:R-:W-:Y:S01]  /*3c80*/  VIADD R8, R7, 0x4 ;  /* 0x0000000407087836 */ /* 0x000fe20000000000 */
[----:B------:R-:W-:Y:S01]  /*3c90*/  UMOV UR7, 0x40000000 ;  /* 0x4000000000077882 */ /* 0x000fe20000000000 */
[----:B------:R-:W-:Y:S01]  /*3ca0*/  UMOV UR5, 0x40000040 ;  /* 0x4000004000057882 */ /* 0x000fe20000000000 */
[----:B------:R-:W-:Y:S01]  /*3cb0*/  UMOV UR27, 0x40 ;  /* 0x00000040001b7882 */ /* 0x000fe20000000000 */
        /* <DEDUP_REMOVED lines=381> */
[--C-:B--2---:R-:W-:Y:S01]  /*5490*/  FFMA.FTZ R10, R29, UR60, -R14.reuse ;  /* 0x0000003c1d0a7c23 */ /* 0x104fe2000801080e */
[----:B------:R-:W-:Y:S01]  /*54a0*/  FSEL R25, R25, -INF , P6 ;  /* 0xff80000019197808 */ /* 0x000fe20003000000 */
[----:B------:R-:W-:Y:S01]  /*54b0*/  VIADD R24, R18, 0x2c500 ;  /* 0x0002c50012187836 */ /* 0x000fe20000000000 */
[----:B------:R-:W1:Y:S01]  /*54c0*/  LDS R29, [R26+0x2c300] ;  /* 0x02c300001a1d7984 */ /* 0x000e620000000800 */
[C---:B------:R-:W-:Y:S01]  /*54d0*/  ISETP.GT.AND P5, PT, R0.reuse, 0x30, PT ;  /* 0x000000300000780c */ /* 0x040fe20003fa4270 */
[--C-:B------:R-:W-:Y:S01]  /*54e0*/  FFMA.FTZ R8, R7, UR60, -R14.reuse ;  /* 0x0000003c07087c23 */ /* 0x100fe2000801080e */
[----:B------:R-:W-:Y:S01]  /*54f0*/  FSEL R27, R27, -INF , P6 ;  /* 0xff8000001b1b7808 */ /* 0x000fe20003000000 */
[----:B------:R-:W2:Y:S01]  /*5500*/  LDS R26, [R26+0x2c320] ;  /* 0x02c320001a1a7984 */ /* 0x000ea20000000800 */
[----:B------:R-:W-:Y:S01]  /*5510*/  ISETP.GT.AND P6, PT, R0, 0x31, PT ;  /* 0x000000310000780c */ /* 0x000fe20003fc4270 */
[----:B------:R-:W-:Y:S01]  /*5520*/  FFMA.FTZ R9, R25, UR60, -R14 ;  /* 0x0000003c19097c23 */ /* 0x000fe2000801080e */
[----:B------:R-:W-:Y:S01]  /*5530*/  FSEL R13, R36, -INF , P5 ;  /* 0xff800000240d7808 */ /* 0x000fe20002800000 */
[--C-:B---3--:R-:W-:Y:S01]  /*5540*/  FFMA.FTZ R21, R21, UR60, -R20.reuse ;  /* 0x0000003c15157c23 */ /* 0x108fe20008010814 */
        /* <DEDUP_REMOVED lines=15> */
[----:B------:R-:W3:Y:S01]  /*5640*/  MUFU.EX2 R8, R8 ;  /* 0x0000000800087308 */ /* 0x000ee20000000800 */
        /* <DEDUP_REMOVED lines=22> */
[--C-:B-1----:R-:W-:Y:S01]  /*57b0*/  FADD.FTZ R35, R44, -R29.reuse ;  /* 0x8000001d2c237221 */ /* 0x102fe20000010000 */
[--C-:B------:R-:W-:Y:S01]  /*57c0*/  FADD.FTZ R30, R45, -R29.reuse ;  /* 0x8000001d2d1e7221 */ /* 0x100fe20000010000 */
[--C-:B--2---:R-:W-:Y:S01]  /*57d0*/  FADD.FTZ R47, R47, -R26.reuse ;  /* 0x8000001a2f2f7221 */ /* 0x104fe20000010000 */
        /* <DEDUP_REMOVED lines=9> */
[----:B------:R-:W1:Y:S01]  /*5870*/  MUFU.EX2 R22, R22 ;  /* 0x0000001600167308 */ /* 0x000e620000000800 */
[----:B---3--:R-:W-:Y:S01]  /*5880*/  FMUL.FTZ R35, R8, R35 ;  /* 0x0000002308237220 */ /* 0x008fe20000410000 */
[----:B------:R-:W-:Y:S01]  /*5890*/  FADD.FTZ R29, R221, -R29 ;  /* 0x8000001ddd1d7221 */ /* 0x000fe20000010000 */
[C---:B----4-:R-:W-:Y:S01]  /*58a0*/  FMUL.FTZ R30, R9.reuse, R30 ;  /* 0x0000001e091e7220 */ /* 0x050fe20000410000 */
[----:B------:R-:W-:Y:S01]  /*58b0*/  F2FP.BF16.F32.PACK_AB R8, R9, R8 ;  /* 0x000000080908723e */ /* 0x000fe200000010ff */
[----:B------:R-:W-:-:S02]  /*58c0*/  VIADD R39, R20, 0x80 ;  /* 0x0000008014277836 */ /* 0x000fc40000000000 */
[--C-:B------:R-:W-:Y:S01]  /*58d0*/  FADD.FTZ R46, R46, -R26.reuse ;  /* 0x8000001a2e2e7221 */ /* 0x100fe20000010000 */
[----:B------:R-:W-:Y:S01]  /*58e0*/  VIADD R40, R20, 0x180 ;  /* 0x0000018014287836 */ /* 0x000fe20000000000 */
[----:B------:R-:W2:Y:S01]  /*58f0*/  MUFU.EX2 R7, R7 ;  /* 0x0000000700077308 */ /* 0x000ea20000000800 */
[----:B------:R-:W-:Y:S01]  /*5900*/  IMAD R216, R4, 0x2000, R5 ;  /* 0x0000200004d87824 */ /* 0x000fe200078e0205 */
[----:B------:R-:W-:Y:S01]  /*5910*/  R2UR UR4, R39 ;  /* 0x00000000270472ca */ /* 0x000fe200000e0000 */
[----:B------:R-:W-:Y:S01]  /*5920*/  VIADD R39, R20, 0x100 ;  /* 0x0000010014277836 */ /* 0x000fe20000000000 */
[----:B------:R-:W-:Y:S01]  /*5930*/  R2UR UR6, R40 ;  /* 0x00000000280672ca */ /* 0x000fe200000e0000 */
[--C-:B------:R-:W-:Y:S01]  /*5940*/  FADD.FTZ R51, R51, -R26.reuse ;  /* 0x8000001a33337221 */ /* 0x100fe20000010000 */
[--C-:B------:R-:W-:Y:S01]  /*5950*/  FADD.FTZ R41, R54, -R26.reuse ;  /* 0x8000001a36297221 */ /* 0x100fe20000010000 */
[--C-:B------:R-:W-:Y:S01]  /*5960*/  FADD.FTZ R40, R55, -R26.reuse ;  /* 0x8000001a37287221 */ /* 0x100fe20000010000 */
[----:B------:R-:W3:Y:S01]  /*5970*/  MUFU.EX2 R10, R10 ;  /* 0x0000000a000a7308 */ /* 0x000ee20000000800 */
[C---:B-1----:R-:W-:Y:S01]  /*5980*/  F2FP.BF16.F32.PACK_AB R9, R22.reuse, R21 ;  /* 0x000000151609723e */ /* 0x042fe200000010ff */
[----:B------:R-:W-:Y:S01]  /*5990*/  BAR.SYNC.DEFER_BLOCKING 0x9, 0x100 ;  /* 0x0244000000007b1d */ /* 0x000fe20000010000 */
[----:B------:R-:W-:Y:S01]  /*59a0*/  FMUL.FTZ R42, R22, R47 ;  /* 0x0000002f162a7220 */ /* 0x000fe20000410000 */
[----:B------:R-:W-:Y:S01]  /*59b0*/  R2UR UR5, R39 ;  /* 0x00000000270572ca */ /* 0x000fe200000e0000 */
[--C-:B------:R-:W-:Y:S01]  /*59c0*/  FADD.FTZ R39, R218, -R26.reuse ;  /* 0x8000001ada277221 */ /* 0x100fe20000010000 */
[--C-:B------:R-:W-:Y:S01]  /*59d0*/  FADD.FTZ R219, R219, -R26.reuse ;  /* 0x8000001adbdb7221 */ /* 0x100fe20000010000 */
[----:B------:R-:W-:Y:S01]  /*59e0*/  FADD.FTZ R222, R222, -R26 ;  /* 0x8000001adede7221 */ /* 0x000fe20000010000 */
[----:B------:R-:W1:Y:S01]  /*59f0*/  MUFU.EX2 R23, R23 ;  /* 0x0000001700177308 */ /* 0x000e620000000800 */
[----:B--2---:R-:W-:Y:S01]  /*5a00*/  FMUL.FTZ R48, R7, R48 ;  /* 0x0000003007307220 */ /* 0x004fe20000410000 */
[----:B------:R-:W-:Y:S01]  /*5a10*/  SHF.R.U32.HI R217, RZ, 0x4, R216 ;  /* 0x00000004ffd97819 */ /* 0x000fe200000116d8 */
[----:B------:R-:W-:Y:S01]  /*5a20*/  FADD.FTZ R26, R223, -R26 ;  /* 0x8000001adf1a7221 */ /* 0x000fe20000010000 */
[----:B------:R-:W-:Y:S01]  /*5a30*/  FMUL.FTZ R21, R21, R46 ;  /* 0x0000002e15157220 */ /* 0x000fe20000410000 */
[----:B------:R-:W-:Y:S01]  /*5a40*/  F2FP.BF16.F32.PACK_AB R30, R30, R35 ;  /* 0x000000231e1e723e */ /* 0x000fe200000010ff */
[----:B------:R-:W-:Y:S01]  /*5a50*/  VIADD R5, R20, 0x200 ;  /* 0x0000020014057836 */ /* 0x000fe20000000000 */
[----:B------:R-:W-:Y:S01]  /*5a60*/  LOP3.LUT R217, R217, 0x3fff, RZ, 0xc0, !PT ;  /* 0x00003fffd9d97812 */ /* 0x000fe200078ec0ff */
[----:B------:R-:W2:Y:S01]  /*5a70*/  MUFU.EX2 R6, R6 ;  /* 0x0000000600067308 */ /* 0x000ea20000000800 */
[C---:B---3--:R-:W-:Y:S01]  /*5a80*/  FMUL.FTZ R49, R10.reuse, R49 ;  /* 0x000000310a317220 */ /* 0x048fe20000410000 */
[----:B------:R-:W-:Y:S01]  /*5a90*/  F2FP.BF16.F32.PACK_AB R22, R10, R7 ;  /* 0x000000070a16723e */ /* 0x000fe200000010ff */
[----:B------:R-:W-:Y:S01]  /*5aa0*/  UMOV UR14, UR4 ;  /* 0x00000004000e7c82 */ /* 0x000fe20008000000 */
[----:B------:R-:W-:Y:S01]  /*5ab0*/  R2UR UR56, R217 ;  /* 0x00000000d93872ca */ /* 0x000fe200000e0000 */
[----:B------:R-:W-:Y:S01]  /*5ac0*/  UMOV UR10, UR5 ;  /* 0x00000005000a7c82 */ /* 0x000fe20008000000 */
[----:B------:R-:W-:Y:S01]  /*5ad0*/  F2FP.BF16.F32.PACK_AB R48, R49, R48 ;  /* 0x000000303130723e */ /* 0x000fe200000010ff */
[----:B------:R-:W-:Y:S01]  /*5ae0*/  UMOV UR18, UR6 ;  /* 0x0000000600127c82 */ /* 0x000fe20008000000 */
[----:B------:R-:W3:Y:S01]  /*5af0*/  MUFU.EX2 R12, R12 ;  /* 0x0000000c000c7308 */ /* 0x000ee20000000800 */
[----:B-1----:R-:W-:Y:S01]  /*5b00*/  FMUL.FTZ R50, R23, R50 ;  /* 0x0000003217327220 */ /* 0x002fe20000410000 */
[----:B------:R-:W-:Y:S01]  /*5b10*/  STSM.16.M88.2 [R2+0x2c500], R8 ;  /* 0x02c5000802007844 */ /* 0x000fe20000000100 */
[----:B------:R-:W-:-:S02]  /*5b20*/  R2UR UR58, R20 ;  /* 0x00000000143a72ca */ /* 0x000fc400000e0000 */
[----:B------:R-:W-:Y:S01]  /*5b30*/  R2UR UR7, R5 ;  /* 0x00000000050772ca */ /* 0x000fe200000e0000 */
[----:B------:R-:W-:Y:S02]  /*5b40*/  VIADD R5, R217, 0x80 ;  /* 0x00000080d9057836 */ /* 0x000fe40000000000 */
[----:B------:R-:W1:Y:S01]  /*5b50*/  MUFU.EX2 R28, R28 ;  /* 0x0000001c001c7308 */ /* 0x000e620000000800 */
[----:B--2---:R-:W-:Y:S01]  /*5b60*/  FMUL.FTZ R10, R6, R31 ;  /* 0x0000001f060a7220 */ /* 0x004fe20000410000 */
[----:B------:R-:W-:Y:S01]  /*5b70*/  F2FP.BF16.F32.PACK_AB R31, R42, R21 ;  /* 0x000000152a1f723e */ /* 0x000fe200000010ff */
[----:B------:R-:W-:Y:S01]  /*5b80*/  UMOV UR12, UR56 ;  /* 0x00000038000c7c82 */ /* 0x000fe20008000000 */
[----:B------:R-:W-:Y:S01]  /*5b90*/  UMOV UR8, UR56 ;  /* 0x0000003800087c82 */ /* 0x000fe20008000000 */
[----:B------:R-:W-:Y:S01]  /*5ba0*/  UMOV UR16, UR56 ;  /* 0x0000003800107c82 */ /* 0x000fe20008000000 */
[----:B------:R-:W-:Y:S01]  /*5bb0*/  R2UR UR48, R5 ;  /* 0x00000000053072ca */ /* 0x000fe200000e0000 */
[----:B------:R-:W-:Y:S01]  /*5bc0*/  VIADD R5, R20, 0x90 ;  /* 0x0000009014057836 */ /* 0x000fe20000000000 */
[----:B------:R-:W2:Y:S01]  /*5bd0*/  MUFU.EX2 R11, R11 ;  /* 0x0000000b000b7308 */ /* 0x000ea20000000800 */
[----:B---3--:R-:W-:-:S03]  /*5be0*/  FMUL.FTZ R33, R12, R33 ;  /* 0x000000210c217220 */ /* 0x008fc60000410000 */
[----:B------:R-:W-:Y:S01]  /*5bf0*/  R2UR UR4, R5 ;  /* 0x00000000050472ca */ /* 0x000fe200000e0000 */
[----:B------:R-:W-:-:S03]  /*5c00*/  VIADD R5, R20, 0x190 ;  /* 0x0000019014057836 */ /* 0x000fc60000000000 */
[----:B------:R-:W3:Y:S01]  /*5c10*/  MUFU.EX2 R13, R13 ;  /* 0x0000000d000d7308 */ /* 0x000ee20000000800 */
[C---:B-1----:R-:W-:Y:S01]  /*5c20*/  F2FP.BF16.F32.PACK_AB R23, R28.reuse, R23 ;  /* 0x000000171c17723e */ /* 0x042fe200000010ff */
[----:B------:R-:W-:Y:S01]  /*5c30*/  FMUL.FTZ R51, R28, R51 ;  /* 0x000000331c337220 */ /* 0x000fe20000410000 */
[----:B------:R-:W-:Y:S01]  /*5c40*/  R2UR UR54, R5 ;  /* 0x00000000053672ca */ /* 0x000fe200000e0000 */
[----:B------:R-:W-:Y:S01]  /*5c50*/  VIADD R5, R20, 0x210 ;  /* 0x0000021014057836 */ /* 0x000fe20000000000 */
[----:B------:R-:W-:Y:S01]  /*5c60*/  UMOV UR52, UR48 ;  /* 0x0000003000347c82 */ /* 0x000fe20008000000 */
[----:B------:R1:W-:Y:S01]  /*5c70*/  STSM.16.M88.2 [R2+0x2cd00], R22 ;  /* 0x02cd001602007844 */ /* 0x0003e20000000100 */
[----:B------:R-:W-:Y:S01]  /*5c80*/  F2FP.BF16.F32.PACK_AB R49, R51, R50 ;  /* 0x000000323331723e */ /* 0x000fe200000010ff */
[----:B------:R-:W4:Y:S01]  /*5c90*/  MUFU.EX2 R14, R14 ;  /* 0x0000000e000e7308 */ /* 0x000f220000000800 */
[C---:B--2---:R-:W-:Y:S01]  /*5ca0*/  F2FP.BF16.F32.PACK_AB R6, R11.reuse, R6 ;  /* 0x000000060b06723e */ /* 0x044fe200000010ff */
[----:B------:R-:W-:Y:S01]  /*5cb0*/  FMUL.FTZ R43, R11, R32 ;  /* 0x000000200b2b7220 */ /* 0x000fe20000410000 */
[----:B------:R-:W-:Y:S01]  /*5cc0*/  R2UR UR46, R5 ;  /* 0x00000000052e72ca */ /* 0x000fe200000e0000 */
[----:B------:R-:W-:Y:S01]  /*5cd0*/  UMOV UR44, UR48 ;  /* 0x00000030002c7c82 */ /* 0x000fe20008000000 */
[----:B------:R-:W-:-:S02]  /*5ce0*/  VIADD R5, R217, 0x100 ;  /* 0x00000100d9057836 */ /* 0x000fc40000000000 */
[----:B------:R-:W-:Y:S01]  /*5cf0*/  F2FP.BF16.F32.PACK_AB R10, R43, R10 ;  /* 0x0000000a2b0a723e */ /* 0x000fe200000010ff */
[----:B------:R-:W2:Y:S01]  /*5d00*/  MUFU.EX2 R36, R36 ;  /* 0x0000002400247308 */ /* 0x000ea20000000800 */
[C---:B---3--:R-:W-:Y:S01]  /*5d10*/  FMUL.FTZ R34, R13.reuse, R34 ;  /* 0x000000220d227220 */ /* 0x048fe20000410000 */
[----:B------:R-:W-:Y:S02]  /*5d20*/  F2FP.BF16.F32.PACK_AB R12, R13, R12 ;  /* 0x0000000c0d0c723e */ /* 0x000fe400000010ff */
[----:B------:R-:W-:Y:S01]  /*5d30*/  R2UR UR28, R5 ;  /* 0x00000000051c72ca */ /* 0x000fe200000e0000 */
[----:B------:R-:W-:Y:S01]  /*5d40*/  VIADD R5, R20, 0xa0 ;  /* 0x000000a014057836 */ /* 0x000fe20000000000 */
[----:B------:R-:W-:Y:S02]  /*5d50*/  F2FP.BF16.F32.PACK_AB R34, R34, R33 ;  /* 0x000000212222723e */ /* 0x000fe400000010ff */
[----:B------:R-:W3:Y:S01]  /*5d60*/  MUFU.EX2 R37, R37 ;  /* 0x0000002500257308 */ /* 0x000ee20000000800 */
[----:B----4-:R-:W-:Y:S01]  /*5d70*/  FMUL.FTZ R29, R14, R29 ;  /* 0x0000001d0e1d7220 */ /* 0x010fe20000410000 */
[----:B------:R-:W-:Y:S01]  /*5d80*/  R2UR UR42, R5 ;  /* 0x00000000052a72ca */ /* 0x000fe200000e0000 */
[----:B------:R-:W-:Y:S01]  /*5d90*/  VIADD R5, R20, 0x1a0 ;  /* 0x000001a014057836 */ /* 0x000fe20000000000 */
[----:B-1----:R-:W-:-:S04]  /*5da0*/  MOV R23, UR31 ;  /* 0x0000001f00177c02 */ /* 0x002fc80008000f00 */
[----:B------:R-:W1:Y:S01]  /*5db0*/  MUFU.EX2 R15, R15 ;  /* 0x0000000f000f7308 */ /* 0x000e620000000800 */
[----:B--2---:R-:W-:Y:S01]  /*5dc0*/  FMUL.FTZ R41, R36, R41 ;  /* 0x0000002924297220 */ /* 0x004fe20000410000 */
[----:B------:R-:W-:Y:S01]  /*5dd0*/  R2UR UR34, R5 ;  /* 0x00000000052272ca */ /* 0x000fe200000e0000 */
[----:B------:R-:W-:Y:S01]  /*5de0*/  VIADD R5, R20, 0x220 ;  /* 0x0000022014057836 */ /* 0x000fe20000000000 */
[----:B------:R-:W-:Y:S01]  /*5df0*/  UMOV UR40, UR28 ;  /* 0x0000001c00287c82 */ /* 0x000fe20008000000 */
[----:B------:R-:W-:Y:S01]  /*5e00*/  UMOV UR36, UR28 ;  /* 0x0000001c00247c82 */ /* 0x000fe20008000000 */
[----:B------:R-:W-:Y:S01]  /*5e10*/  UMOV UR32, UR28 ;  /* 0x0000001c00207c82 */ /* 0x000fe20008000000 */
[----:B------:R-:W-:Y:S01]  /*5e20*/  UMOV UR24, UR28 ;  /* 0x0000001c00187c82 */ /* 0x000fe20008000000 */
[----:B------:R-:W2:Y:S01]  /*5e30*/  MUFU.EX2 R38, R38 ;  /* 0x0000002600267308 */ /* 0x000ea20000000800 */
[C---:B---3--:R-:W-:Y:S01]  /*5e40*/  F2FP.BF16.F32.PACK_AB R7, R37.reuse, R36 ;  /* 0x000000242507723e */ /* 0x048fe200000010ff */
[----:B------:R-:W-:Y:S01]  /*5e50*/  FMUL.FTZ R40, R37, R40 ;  /* 0x0000002825287220 */ /* 0x000fe20000410000 */
[----:B------:R-:W-:Y:S01]  /*5e60*/  R2UR UR26, R5 ;  /* 0x00000000051a72ca */ /* 0x000fe200000e0000 */
[----:B------:R-:W-:-:S02]  /*5e70*/  IMAD R5, R4, 0x2800, R18 ;  /* 0x0000280004057824 */ /* 0x000fc400078e0212 */
[----:B------:R3:W-:Y:S01]  /*5e80*/  STSM.16.M88.2 [R2+0x2d500], R6 ;  /* 0x02d5000602007844 */ /* 0x0007e20000000100 */
[----:B------:R-:W-:Y:S01]  /*5e90*/  F2FP.BF16.F32.PACK_AB R11, R40, R41 ;  /* 0x00000029280b723e */ /* 0x000fe200000010ff */
[----:B------:R-:W4:Y:S01]  /*5ea0*/  MUFU.EX2 R27, R27 ;  /* 0x0000001b001b7308 */ /* 0x000f220000000800 */
[----:B-1----:R-:W-:Y:S01]  /*5eb0*/  FMUL.FTZ R220, R15, R220 ;  /* 0x000000dc0fdc7220 */ /* 0x002fe20000410000 */
[----:B------:R-:W-:Y:S02]  /*5ec0*/  F2FP.BF16.F32.PACK_AB R14, R14, R15 ;  /* 0x0000000f0e0e723e */ /* 0x000fe400000010ff */
[----:B------:R-:W-:-:S04]  /*5ed0*/  SHF.R.U32.HI R5, RZ, 0x4, R5 ;  /* 0x00000004ff057819 */ /* 0x000fc80000011605 */
[----:B------:R-:W1:Y:S01]  /*5ee0*/  MUFU.EX2 R25, R25 ;  /* 0x0000001900197308 */ /* 0x000e620000000800 */
[----:B--2---:R-:W-:Y:S01]  /*5ef0*/  FMUL.FTZ R39, R38, R39 ;  /* 0x0000002726277220 */ /* 0x004fe20000410000 */
[----:B---3--:R-:W-:Y:S01]  /*5f00*/  VIADD R6, R20, 0x10 ;  /* 0x0000001014067836 */ /* 0x008fe20000000000 */
[----:B------:R-:W-:-:S04]  /*5f10*/  LOP3.LUT R5, R5, 0x3fff, RZ, 0xc0, !PT ;  /* 0x00003fff05057812 */ /* 0x000fc800078ec0ff */
[----:B------:R-:W-:Y:S01]  /*5f20*/  R2UR UR50, R6 ;  /* 0x00000000063272ca */ /* 0x000fe200000e0000 */
[----:B------:R-:W2:Y:S01]  /*5f30*/  MUFU.EX2 R24, R24 ;  /* 0x0000001800187308 */ /* 0x000ea20000000800 */
[C---:B----4-:R-:W-:Y:S01]  /*5f40*/  F2FP.BF16.F32.PACK_AB R13, R27.reuse, R38 ;  /* 0x000000261b0d723e */ /* 0x050fe200000010ff */
[----:B------:R-:W-:Y:S01]  /*5f50*/  FMUL.FTZ R8, R27, R219 ;  /* 0x000000db1b087220 */ /* 0x000fe20000410000 */
[----:B------:R-:W-:-:S03]  /*5f60*/  VIADD R6, R20, 0x110 ;  /* 0x0000011014067836 */ /* 0x000fc60000000000 */
[----:B------:R-:W-:Y:S01]  /*5f70*/  STSM.16.M88.2 [R2+0x2dd00], R12 ;  /* 0x02dd000c02007844 */ /* 0x000fe20000000100 */
[----:B------:R-:W-:Y:S01]  /*5f80*/  F2FP.BF16.F32.PACK_AB R35, R8, R39 ;  /* 0x000000270823723e */ /* 0x000fe200000010ff */
[----:B-1----:R-:W-:Y:S01]  /*5f90*/  FMUL.FTZ R222, R25, R222 ;  /* 0x000000de19de7220 */ /* 0x002fe20000410000 */
[----:B------:R-:W-:Y:S02]  /*5fa0*/  F2FP.BF16.F32.PACK_AB R8, R29, R220 ;  /* 0x000000dc1d08723e */ /* 0x000fe400000010ff */
[----:B------:R-:W-:Y:S01]  /*5fb0*/  R2UR UR5, R6 ;  /* 0x00000000060572ca */ /* 0x000fe200000e0000 */
[----:B------:R-:W-:Y:S01]  /*5fc0*/  VIADD R6, R20, 0x20 ;  /* 0x0000002014067836 */ /* 0x000fe20000000000 */
[C---:B--2---:R-:W-:Y:S01]  /*5fd0*/  F2FP.BF16.F32.PACK_AB R15, R24.reuse, R25 ;  /* 0x00000019180f723e */ /* 0x044fe200000010ff */
[----:B------:R-:W-:-:S03]  /*5fe0*/  FMUL.FTZ R9, R24, R26 ;  /* 0x0000001a18097220 */ /* 0x000fc60000410000 */
[----:B------:R-:W-:Y:S01]  /*5ff0*/  R2UR UR30, R6 ;  /* 0x00000000061e72ca */ /* 0x000fe200000e0000 */
[----:B------:R-:W-:Y:S01]  /*6000*/  VIADD R6, R20, 0x120 ;  /* 0x0000012014067836 */ /* 0x000fe20000000000 */
[----:B------:R-:W-:Y:S01]  /*6010*/  STSM.16.M88.2 [R2+0x2e500], R14 ;  /* 0x02e5000e02007844 */ /* 0x000fe20000000100 */
[----:B------:R-:W-:-:S03]  /*6020*/  F2FP.BF16.F32.PACK_AB R9, R9, R222 ;  /* 0x000000de0909723e */ /* 0x000fc600000010ff */
[----:B------:R-:W-:Y:S01]  /*6030*/  R2UR UR38, R6 ;  /* 0x00000000062672ca */ /* 0x000fe200000e0000 */
[----:B------:R1:W-:Y:S06]  /*6040*/  MEMBAR.ALL.CTA ;  /* 0x0000000000007992 */ /* 0x0003ec0000008000 */
[----:B-1----:R-:W1:Y:S01]  /*6050*/  FENCE.VIEW.ASYNC.S ;  /* 0x00000000000073c6 */ /* 0x002e620000000000 */
[----:B------:R-:W-:-:S05]  /*6060*/  VIADD R6, R18, 0x2ed00 ;  /* 0x0002ed0012067836 */ /* 0x000fca0000000000 */
[----:B------:R-:W-:Y:S02]  /*6070*/  SHF.R.U32.HI R6, RZ, 0x4, R6 ;  /* 0x00000004ff067819 */ /* 0x000fe40000011606 */
[----:B------:R-:W-:Y:S02]  /*6080*/  MOV R7, UR30 ;  /* 0x0000001e00077c02 */ /* 0x000fe40008000f00 */
[----:B------:R-:W-:-:S04]  /*6090*/  LOP3.LUT R22, R6, 0x3fff, RZ, 0xc0, !PT ;  /* 0x00003fff06167812 */ /* 0x000fc800078ec0ff */
[----:B------:R-:W-:Y:S01]  /*60a0*/  LOP3.LUT R6, R22, 0x400000, RZ, 0xfc, !PT ;  /* 0x0040000016067812 */ /* 0x000fe200078efcff */
        /* <DEDUP_REMOVED lines=11> */
[----:B--2---:R-:W-:Y:S01]  /*6160*/  VIADD R8, R217, 0x180 ;  /* 0x00000180d9087836 */ /* 0x004fe20000000000 */
[----:B------:R-:W-:Y:S01]  /*6170*/  UMOV UR12, UR14 ;  /* 0x0000000e000c7c82 */ /* 0x000fe20008000000 */
[----:B------:R-:W-:Y:S01]  /*6180*/  VIADD R9, R20, 0x30 ;  /* 0x0000003014097836 */ /* 0x000fe20000000000 */
        /* <DEDUP_REMOVED lines=18> */
[----:B------:R-:W-:Y:S01]  /*62b0*/  UMOV UR15, 0x40 ;  /* 0x00000040000f7882 */ /* 0x000fe20000000000 */
        /* <DEDUP_REMOVED lines=28> */
[C---:B------:R-:W-:Y:S01]  /*6480*/  VIADD R8, R20.reuse, 0x130 ;  /* 0x0000013014087836 */ /* 0x040fe20000000000 */
        /* <DEDUP_REMOVED lines=43> */
[----:B-1----:R-:W1:Y:S01]  /*6740*/  FENCE.VIEW.ASYNC.S ;  /* 0x00000000000073c6 */ /* 0x002e620000000000 */
[----:B------:R-:W-:Y:S01]  /*6750*/  R2UR UR4, R8 ;  /* 0x00000000080472ca */ /* 0x000fe200000e0000 */
[----:B------:R-:W-:Y:S01]  /*6760*/  VIADD R8, R5, 0x100 ;  /* 0x0000010005087836 */ /* 0x000fe20000000000 */
[----:B------:R-:W-:Y:S01]  /*6770*/  R2UR UR5, R9 ;  /* 0x00000000090572ca */ /* 0x000fe200000e0000 */
[----:B------:R-:W-:Y:S01]  /*6780*/  VIADD R9, R6, 0x100 ;  /* 0x0000010006097836 */ /* 0x000fe20000000000 */
[----:B-1----:R-:W-:Y:S06]  /*6790*/  BAR.SYNC.DEFER_BLOCKING 0x9, 0x100 ;  /* 0x0244000000007b1d */ /* 0x002fec0000010000 */
[----:B------:R-:W-:-:S06]  /*67a0*/  WARPGROUP.ARRIVE ;  /* 0x00000000000079c5 */ /* 0x000fcc0000000000 */
        /* <DEDUP_REMOVED lines=33> */
[----:B------:R-:W-:Y:S01]  /*69c0*/  VIADD R6, R217, 0x480 ;  /* 0x00000480d9067836 */ /* 0x000fe20000000000 */
[----:B------:R-:W-:Y:S05]  /*69d0*/  HGMMA.64x64x16.F32.BF16 R24, gdesc[UR28].tnspA, R24 ;  /* 0x20e000001c1879f0 */ /* 0x000fea0008701818 */
[----:B------:R-:W-:Y:S01]  /*69e0*/  UMOV UR28, UR4 ;  /* 0x00000004001c7c82 */ /* 0x000fe20008000000 */
[----:B------:R-:W-:Y:S01]  /*69f0*/  UMOV UR29, 0x40000040 ;  /* 0x40000040001d7882 */ /* 0x000fe20000000000 */
[----:B------:R-:W-:Y:S01]  /*6a00*/  UMOV UR30, UR5 ;  /* 0x00000005001e7c82 */ /* 0x000fe20008000000 */
[----:B------:R-:W-:Y:S01]  /*6a10*/  UMOV UR31, 0x8 ;  /* 0x00000008001f7882 */ /* 0x000fe20000000000 */
[----:B------:R-:W-:Y:S01]  /*6a20*/  IMAD.U32 R8, RZ, RZ, UR30 ;  /* 0x0000001eff087e24 */ /* 0x000fe2000f8e00ff */
[----:B------:R-:W-:Y:S01]  /*6a30*/  R2UR UR5, R236 ;  /* 0x00000000ec0572ca */ /* 0x000fe200000e0000 */
[----:B------:R-:W-:Y:S01]  /*6a40*/  IMAD.U32 R9, RZ, RZ, UR31 ;  /* 0x0000001fff097e24 */ /* 0x000fe2000f8e00ff */
[----:B------:R-:W-:Y:S01]  /*6a50*/  R2UR UR4, R235 ;  /* 0x00000000eb0472ca */ /* 0x000fe200000e0000 */
[----:B------:R-:W-:Y:S01]  /*6a60*/  HGMMA.64x64x16.F32.BF16 R24, gdesc[UR28].tnspA, R24, gsb0 ;  /* 0x20e000001c1879f0 */ /* 0x000fe20008001818 */
[----:B------:R-:W-:Y:S01]  /*6a70*/  WARPGROUP.ARRIVE ;  /* 0x00000000000079c5 */ /* 0x000fe20000000000 */
[----:B------:R-:W-:Y:S01]  /*6a80*/  R2UR UR31, R23 ;  /* 0x00000000171f72ca */ /* 0x000fe200000e0000 */
[----:B------:R-:W-:Y:S01]  /*6a90*/  UMOV UR29, 0x40000040 ;  /* 0x40000040001d7882 */ /* 0x000fe20000000000 */
[----:B------:R-:W-:Y:S01]  /*6aa0*/  R2UR UR30, R7 ;  /* 0x00000000071e72ca */ /* 0x000fe200000e0000 */
[----:B------:R-:W-:-:S02]  /*6ab0*/  UMOV UR25, UR29 ;  /* 0x0000001d00197c82 */ /* 0x000fc40008000000 */
        /* <DEDUP_REMOVED lines=19> */
[----:B------:R-:W-:Y:S01]  /*6bf0*/  SHF.R.U32.HI R216, RZ, 0x4, R216 ;  /* 0x00000004ffd87819 */ /* 0x000fe200000116d8 */
[----:B------:R-:W-:Y:S01]  /*6c00*/  VIADD R217, R217, 0x580 ;  /* 0x00000580d9d97836 */ /* 0x000fe20000000000 */
[----:B------:R-:W-:-:S02]  /*6c10*/  ULDC.64 UR56, c[0x0][0x208] ;  /* 0x0000820000387ab9 */ /* 0x000fc40000000a00 */
        /* <DEDUP_REMOVED lines=46> */
[----:B-1----:R-:W-:Y:S01]  /*6f00*/  LOP3.LUT R24, R22, 0x80000, RZ, 0xfc, !PT ;  /* 0x0008000016187812 */ /* 0x002fe200078efcff */
        /* <DEDUP_REMOVED lines=151> */
.L_x_267:
        /* <DEDUP_REMOVED lines=10> */
[----:B-1----:R-:W-:-:S06]  /*7920*/  WARPGROUP.ARRIVE ;  /* 0x00000000000079c5 */ /* 0x002fcc0000000000 */
        /* <DEDUP_REMOVED lines=101> */
.L_x_268:
        /* <DEDUP_REMOVED lines=94> */
.L_x_256:
[----:B------:R-:W-:Y:S05]  /*8560*/  @P0 BRA `(.L_x_252) ;  /* 0x0000002800400947 */ /* 0x000fea0003800000 */
[----:B------:R-:W2:Y:S01]  /*8570*/  LDL.LU R224, [R1] ;  /* 0x0000000001e07983 */ /* 0x000ea20000300800 */
[----:B------:R-:W3:Y:S01]  /*8580*/  LDC.64 R2, c[0x0][0x878] ;  /* 0x00021e00ff027b82 */ /* 0x000ee20000000a00 */
[----:B------:R-:W-:Y:S01]  /*8590*/  ULDC.64 UR4, c[0x0][0x208] ;  /* 0x0000820000047ab9 */ /* 0x000fe20000000a00 */
[----:B------:R-:W4:Y:S06]  /*85a0*/  S2R R22, SR_TID.X ;  /* 0x0000000000167919 */ /* 0x000f2c0000002100 */
[----:B------:R-:W5:Y:S01]  /*85b0*/  LDC R0, c[0x0][0x850] ;  /* 0x00021400ff007b82 */ /* 0x000f620000000800 */
[----:B------:R-:W5:Y:S01]  /*85c0*/  S2R R7, SR_CTAID.Y ;  /* 0x0000000000077919 */ /* 0x000f620000002600 */
[----:B------:R-:W5:Y:S06]  /*85d0*/  S2R R8, SR_CTAID.X ;  /* 0x0000000000087919 */ /* 0x000f6c0000002500 */
[----:B------:R-:W5:Y:S01]  /*85e0*/  LDC.64 R10, c[0x0][0x818] ;  /* 0x00020600ff0a7b82 */ /* 0x000f620000000a00 */
[----:B---3--:R-:W-:-:S07]  /*85f0*/  ISETP.NE.U32.AND P0, PT, R2, RZ, PT ;  /* 0x000000ff0200720c */ /* 0x008fce0003f05070 */
[----:B------:R-:W3:Y:S01]  /*8600*/  LDC.64 R14, c[0x0][0x840] ;  /* 0x00021000ff0e7b82 */ /* 0x000ee20000000a00 */
[----:B------:R-:W-:-:S07]  /*8610*/  ISETP.NE.AND.EX P0, PT, R3, RZ, PT, P0 ;  /* 0x000000ff0300720c */ /* 0x000fce0003f05300 */
[----:B------:R-:W3:Y:S08]  /*8620*/  LDC.64 R12, c[0x0][0x820] ;  /* 0x00020800ff0c7b82 */ /* 0x000ef00000000a00 */
[----:B------:R-:W2:Y:S08]  /*8630*/  @P0 LDC.64 R2, c[0x0][0x878] ;  /* 0x00021e00ff020b82 */ /* 0x000eb00000000a00 */
[----:B-1----:R-:W1:Y:S08]  /*8640*/  LDC.64 R16, c[0x0][0x848] ;  /* 0x00021200ff107b82 */ /* 0x002e700000000a00 */
[----:B------:R-:W1:Y:S08]  /*8650*/  LDC.64 R18, c[0x0][0x800] ;  /* 0x00020000ff127b82 */ /* 0x000e700000000a00 */
[----:B------:R-:W1:Y:S01]  /*8660*/  LDC.64 R20, c[0x0][0x828] ;  /* 0x00020a00ff147b82 */ /* 0x000e620000000a00 */
[----:B--2---:R-:W-:-:S06]  /*8670*/  @P0 IMAD.WIDE R2, R224, 0x4, R2 ;  /* 0x00000004e0020825 */ /* 0x004fcc00078e0202 */
[----:B------:R2:W3:Y:S01]  /*8680*/  @P0 LDG.E R2, desc[UR4][R2.64] ;  /* 0x0000000402020981 */ /* 0x0004e2000c1e1900 */
[----:B----4-:R-:W-:Y:S01]  /*8690*/  VIADD R23, R22, 0xffffff80 ;  /* 0xffffff8016177836 */ /* 0x010fe20000000000 */
[----:B------:R-:W4:Y:S08]  /*86a0*/  S2UR UR5, SR_CgaCtaId ;  /* 0x00000000000579c3 */ /* 0x000f300000008800 */
[----:B------:R-:W-:Y:S01]  /*86b0*/  BAR.SYNC.DEFER_BLOCKING 0x1, 0x100 ;  /* 0x0044000000007b1d */ /* 0x000fe20000010000 */
[----:B-----5:R-:W-:-:S02]  /*86c0*/  ISETP.NE.AND P1, PT, R0, 0x1, PT ;  /* 0x000000010000780c */ /* 0x020fc40003f25270 */
[----:B------:R-:W-:-:S03]  /*86d0*/  SHF.R.S32.HI R0, RZ, 0x1f, R23 ;  /* 0x0000001fff007819 */ /* 0x000fc60000011417 */
[----:B------:R-:W-:Y:S01]  /*86e0*/  UMOV UR4, 0x400 ;  /* 0x0000040000047882 */ /* 0x000fe20000000000 */
[----:B------:R-:W-:Y:S01]  /*86f0*/  LEA.HI R6, R0, R23, RZ, 0x7 ;  /* 0x0000001700067211 */ /* 0x000fe200078f38ff */
[----:B------:R-:W-:Y:S03]  /*8700*/  BSSY B1, `(.L_x_270) ;  /* 0x0000054000017945 */ /* 0x000fe60003800000 */
[----:B------:R-:W-:Y:S02]  /*8710*/  LOP3.LUT R0, R6, 0x3fffff80, RZ, 0xc0, !PT ;  /* 0x3fffff8006007812 */ /* 0x000fe400078ec0ff */
[----:B--2---:R-:W-:Y:S01]  /*8720*/  SHF.R.S32.HI R3, RZ, 0x7, R6 ;  /* 0x00000007ff037819 */ /* 0x004fe20000011406 */
[----:B------:R-:W2:Y:S02]  /*8730*/  @P1 LDC R4, c[0x0][0x854] ;  /* 0x00021500ff041b82 */ /* 0x000ea40000000800 */
[----:B------:R-:W-:-:S04]  /*8740*/  IMAD.IADD R0, R23, 0x1, -R0 ;  /* 0x0000000117007824 */ /* 0x000fc800078e0a00 */
[----:B------:R-:W-:Y:S02]  /*8750*/  IMAD R0, R3, 0xa00, R0 ;  /* 0x00000a0003007824 */ /* 0x000fe400078e0200 */
[----:B------:R-:W5:Y:S01]  /*8760*/  @P1 LDC R5, c[0x0][0x858] ;  /* 0x00021600ff051b82 */ /* 0x000f620000000800 */
[----:B----4-:R-:W-:Y:S01]  /*8770*/  ULEA UR4, UR5, UR4, 0x18 ;  /* 0x0000000405047291 */ /* 0x010fe2000f8ec03f */
[----:B------:R-:W-:-:S05]  /*8780*/  IMAD.SHL.U32 R3, R0, 0x4, RZ ;  /* 0x0000000400037824 */ /* 0x000fca00078e00ff */
[----:B------:R-:W-:-:S05]  /*8790*/  LEA R6, R3, UR4, 0x2 ;  /* 0x0000000403067c11 */ /* 0x000fca000f8e10ff */
[----:B------:R4:W-:Y:S01]  /*87a0*/  STS.128 [R6], R56 ;  /* 0x0000003806007388 */ /* 0x0009e20000000c00 */
[----:B--2---:R-:W-:-:S03]  /*87b0*/  @P1 IMAD.HI.U32 R0, R7, R4, RZ ;  /* 0x0000000407001227 */ /* 0x004fc600078e00ff */
[----:B------:R4:W-:Y:S04]  /*87c0*/  STS.128 [R6+0x800], R60 ;  /* 0x0008003c06007388 */ /* 0x0009e80000000c00 */
[----:B------:R4:W-:Y:S01]  /*87d0*/  STS.128 [R6+0x1000], R96 ;  /* 0x0010006006007388 */ /* 0x0009e20000000c00 */
[----:B-----5:R-:W-:Y:S01]  /*87e0*/  @P1 SHF.R.U32.HI R7, RZ, R5, R0 ;  /* 0x00000005ff071219 */ /* 0x020fe20000011600 */
[----:B------:R-:W-:Y:S02]  /*87f0*/  IMAD R5, R8, 0x5000, RZ ;  /* 0x0000500008057824 */ /* 0x000fe400078e02ff */
[----:B------:R4:W-:Y:S01]  /*8800*/  STS.128 [R6+0x1800], R100 ;  /* 0x0018006406007388 */ /* 0x0009e20000000c00 */
[----:B------:R-:W-:-:S03]  /*8810*/  SHF.R.S32.HI R9, RZ, 0x1f, R7 ;  /* 0x0000001fff097819 */ /* 0x000fc60000011407 */
[----:B------:R4:W-:Y:S02]  /*8820*/  STS.128 [R6+0x2000], R64 ;  /* 0x0020004006007388 */ /* 0x0009e40000000c00 */
[----:B------:R-:W-:Y:S02]  /*8830*/  IMAD R0, R9, R10, RZ ;  /* 0x0000000a09007224 */ /* 0x000fe400078e02ff */
        /* <DEDUP_REMOVED lines=16> */
[----:B--2---:R-:W2:Y:S01]  /*8940*/  FENCE.VIEW.ASYNC.S ;  /* 0x00000000000073c6 */ /* 0x004ea20000000000 */
[----:B---3--:R-:W-:-:S04]  /*8950*/  @P0 IMAD R2, R224, 0x50, R2 ;  /* 0x00000050e0020824 */ /* 0x008fc800078e0202 */
[----:B------:R-:W-:-:S05]  /*8960*/  @P0 IMAD.HI R2, R2, 0x66666667, RZ ;  /* 0x6666666702020827 */ /* 0x000fca00078e02ff */
[----:B------:R-:W-:-:S04]  /*8970*/  @P0 SHF.R.U32.HI R3, RZ, 0x1f, R2 ;  /* 0x0000001fff030819 */ /* 0x000fc80000011602 */
[----:B------:R-:W-:-:S05]  /*8980*/  @P0 LEA.HI.SX32 R3, R2, R3, 0x1b ;  /* 0x0000000302030211 */ /* 0x000fca00078fdaff */
[----:B------:R-:W-:-:S05]  /*8990*/  @P0 IMAD R2, R3, 0x5000, RZ ;  /* 0x0000500003020824 */ /* 0x000fca00078e02ff */
[----:B------:R-:W-:Y:S02]  /*89a0*/  @P0 SHF.R.S32.HI R3, RZ, 0x1f, R2 ;  /* 0x0000001fff030819 */ /* 0x000fe40000011402 */
[----:B------:R-:W-:Y:S01]  /*89b0*/  @!P0 CS2R R2, SRZ ;  /* 0x0000000000028805 */ /* 0x000fe2000001ff00 */
[----:B--2---:R-:W-:Y:S05]  /*89c0*/  BAR.SYNC.DEFER_BLOCKING 0x1, 0x100 ;  /* 0x0044000000007b1d */ /* 0x004fea0000010000 */
[----:B------:R-:W-:Y:S01]  /*89d0*/  IADD3 R4, P1, R5, R2, RZ ;  /* 0x0000000205047210 */ /* 0x000fe20007f3e0ff */
[----:B------:R-:W-:Y:S02]  /*89e0*/  IMAD R2, R9, R14, RZ ;  /* 0x0000000e09027224 */ /* 0x000fe400078e02ff */
[----:B------:R-:W-:Y:S01]  /*89f0*/  IMAD R9, R7, R11, R0 ;  /* 0x0000000b07097224 */ /* 0x000fe200078e0200 */
[----:B------:R-:W-:Y:S01]  /*8a00*/  LEA.HI.X.SX32 R5, R5, R3, 0x1, P1 ;  /* 0x0000000305057211 */ /* 0x000fe200008f0eff */
[C---:B------:R-:W-:Y:S01]  /*8a10*/  IMAD R11, R7.reuse, R15, R2 ;  /* 0x0000000f070b7224 */ /* 0x040fe200078e0202 */
[----:B------:R-:W-:Y:S01]  /*8a20*/  SHF.R.S32.HI R0, RZ, 0x1f, R224 ;  /* 0x0000001fff007819 */ /* 0x000fe200000114e0 */
[----:B------:R-:W-:-:S04]  /*8a30*/  IMAD.WIDE.U32 R2, R7, R10, R4 ;  /* 0x0000000a07027225 */ /* 0x000fc800078e0004 */
[----:B------:R-:W-:Y:S01]  /*8a40*/  IMAD.IADD R3, R3, 0x1, R9 ;  /* 0x0000000103037824 */ /* 0x000fe200078e0209 */
[----:B------:R-:W-:Y:S01]  /*8a50*/  SEL R9, R0, RZ, !P0 ;  /* 0x000000ff00097207 */ /* 0x000fe20004000000 */
[----:B------:R-:W-:Y:S01]  /*8a60*/  IMAD.WIDE.U32 R4, R7, R14, R4 ;  /* 0x0000000e07047225 */ /* 0x000fe200078e0004 */
[----:B------:R-:W-:Y:S02]  /*8a70*/  SEL R7, R224, RZ, !P0 ;  /* 0x000000ffe0077207 */ /* 0x000fe40004000000 */
[----:B------:R-:W-:Y:S01]  /*8a80*/  ISETP.NE.AND P0, PT, R23, RZ, PT ;  /* 0x000000ff1700720c */ /* 0x000fe20003f05270 */
[----:B------:R-:W-:Y:S02]  /*8a90*/  IMAD.IADD R5, R5, 0x1, R11 ;  /* 0x0000000105057824 */ /* 0x000fe400078e020b */
[C---:B------:R-:W-:Y:S02]  /*8aa0*/  IMAD R0, R9.reuse, R12, RZ ;  /* 0x0000000c09007224 */ /* 0x040fe400078e02ff */
[----:B-1----:R-:W-:-:S02]  /*8ab0*/  IMAD R8, R9, R16, RZ ;  /* 0x0000001009087224 */ /* 0x002fc400078e02ff */
[----:B------:R-:W-:-:S04]  /*8ac0*/  IMAD.WIDE.U32 R2, R7, R12, R2 ;  /* 0x0000000c07027225 */ /* 0x000fc800078e0002 */
[----:B------:R-:W-:Y:S01]  /*8ad0*/  IMAD.WIDE.U32 R4, R7, R16, R4 ;  /* 0x0000001007047225 */ /* 0x000fe200078e0004 */
[----:B------:R-:W-:-:S03]  /*8ae0*/  LEA R18, P1, R2, R18, 0x2 ;  /* 0x0000001202127211 */ /* 0x000fc600078210ff */
[C---:B------:R-:W-:Y:S01]  /*8af0*/  IMAD R9, R7.reuse, R13, R0 ;  /* 0x0000000d07097224 */ /* 0x040fe200078e0200 */
[----:B------:R-:W-:Y:S01]  /*8b00*/  LEA R20, P2, R4, R20, 0x2 ;  /* 0x0000001404147211 */ /* 0x000fe200078410ff */
[----:B------:R-:W-:Y:S02]  /*8b10*/  IMAD R7, R7, R17, R8 ;  /* 0x0000001107077224 */ /* 0x000fe400078e0208 */
[----:B------:R-:W-:Y:S02]  /*8b20*/  IMAD.IADD R3, R3, 0x1, R9 ;  /* 0x0000000103037824 */ /* 0x000fe400078e0209 */
[----:B------:R-:W-:-:S03]  /*8b30*/  IMAD.IADD R0, R5, 0x1, R7 ;  /* 0x0000000105007824 */ /* 0x000fc600078e0207 */
[----:B------:R-:W-:Y:S02]  /*8b40*/  LEA.HI.X R3, R2, R19, R3, 0x2, P1 ;  /* 0x0000001302037211 */ /* 0x000fe400008f1403 */
[----:B------:R-:W-:Y:S01]  /*8b50*/  LEA.HI.X R0, R4, R21, R0, 0x2, P2 ;  /* 0x0000001504007211 */ /* 0x000fe200010f1400 */
[----:B----4-:R-:W-:Y:S06]  /*8b60*/  @P0 BRA `(.L_x_271) ;  /* 0x0000000000340947 */ /* 0x010fec0003800000 */
[----:B------:R-:W-:Y:S01]  /*8b70*/  R2UR UR6, R20 ;  /* 0x00000000140672ca */ /* 0x000fe200000e0000 */
[----:B------:R-:W-:Y:S01]  /*8b80*/  UMOV UR5, 0x1400 ;  /* 0x0000140000057882 */ /* 0x000fe20000000000 */
[----:B------:R-:W-:Y:S01]  /*8b90*/  R2UR UR7, R0 ;  /* 0x00000000000772ca */ /* 0x000fe200000e0000 */
[----:B------:R-:W-:Y:S01]  /*8ba0*/  UMOV UR8, 0x0 ;  /* 0x0000000000087882 */ /* 0x000fe20000000000 */
[----:B------:R-:W-:Y:S01]  /*8bb0*/  PLOP3.LUT P0, PT, PT, PT, PT, 0x80, 0x0 ;  /* 0x000000000000781c */ /* 0x000fe20003f0f070 */
[----:B------:R-:W-:-:S12]  /*8bc0*/  UMOV UR9, 0x14f00000 ;  /* 0x14f0000000097882 */ /* 0x000fd80000000000 */
.L_x_272:
[----:B------:R-:W-:Y:S01]  /*8bd0*/  @P0 ELECT P1, URZ, PT ;  /* 0x00000000003f082f */ /* 0x000fe20003820000 */
[----:B------:R1:W-:-:S12]  /*8be0*/  UBLKRED.G.S.ADD.F32.RN [UR6], [UR4], UR5, desc[UR8] ;  /* 0x00000806040073bb */ /* 0x0003d800080a1405 */
[----:B------:R-:W-:Y:S02]  /*8bf0*/  @P1 PLOP3.LUT P0, PT, P1, PT, PT, 0x8, 0x0 ;  /* 0x000000000000181c */ /* 0x000fe40000f0e170 */
[----:B------:R-:W-:-:S11]  /*8c00*/  PLOP3.LUT P1, PT, PT, PT, PT, 0x8, 0x0 ;  /* 0x000000000000781c */ /* 0x000fd60003f2e170 */
[----:B-1----:R-:W-:Y:S05]  /*8c10*/  @P0 BRA.U.ANY `(.L_x_272) ;  /* 0xfffffffd00ec0947 */ /* 0x002fea000393ffff */
[----:B------:R0:W-:Y:S01]  /*8c20*/  UTMACMDFLUSH ;  /* 0x00000000000079b7 */ /* 0x0001e20000000000 */
[----:B------:R-:W-:-:S04]  /*8c30*/  DEPBAR.LE SB0, 0x0 ;  /* 0x000080000000791a */ /* 0x000fc80000000000 */
.L_x_271:
[----:B------:R-:W-:Y:S05]  /*8c40*/  BSYNC B1 ;  /* 0x0000000000017941 */ /* 0x000fea0003800000 */
.L_x_270:
[----:B------:R-:W-:Y:S01]  /*8c50*/  BAR.SYNC.DEFER_BLOCKING 0x1, 0x100 ;  /* 0x0044000000007b1d */ /* 0x000fe20000010000 */
[----:B------:R-:W-:-:S05]  /*8c60*/  ISETP.NE.AND P0, PT, R22, 0x80, PT ;  /* 0x000000801600780c */ /* 0x000fca0003f05270 */
        /* <DEDUP_REMOVED lines=21> */
[----:B-1----:R-:W1:Y:S02]  /*8dc0*/  FENCE.VIEW.ASYNC.S ;  /* 0x00000000000073c6 */ /* 0x002e640000000000 */
[----:B-1----:R-:W-:Y:S06]  /*8dd0*/  BAR.SYNC.DEFER_BLOCKING 0x1, 0x100 ;  /* 0x0044000000007b1d */ /* 0x002fec0000010000 */
[----:B------:R-:W-:Y:S05]  /*8de0*/  @P0 BRA `(.L_x_252) ;  /* 0x0000002000200947 */ /* 0x000fea0003800000 */
[----:B------:R-:W-:Y:S01]  /*8df0*/  R2UR UR6, R18 ;  /* 0x00000000120672ca */ /* 0x000fe200000e0000 */
[----:B------:R-:W-:Y:S01]  /*8e00*/  UMOV UR5, 0x1400 ;  /* 0x0000140000057882 */ /* 0x000fe20000000000 */
[----:B------:R-:W-:Y:S01]  /*8e10*/  R2UR UR7, R3 ;  /* 0x00000000030772ca */ /* 0x000fe200000e0000 */
[----:B------:R-:W-:Y:S01]  /*8e20*/  UMOV UR8, 0x0 ;  /* 0x0000000000087882 */ /* 0x000fe20000000000 */
[----:B------:R-:W-:Y:S01]  /*8e30*/  PLOP3.LUT P0, PT, PT, PT, PT, 0x80, 0x0 ;  /* 0x000000000000781c */ /* 0x000fe20003f0f070 */
[----:B------:R-:W-:-:S12]  /*8e40*/  UMOV UR9, 0x14f00000 ;  /* 0x14f0000000097882 */ /* 0x000fd80000000000 */
.L_x_273:
[----:B------:R-:W-:Y:S01]  /*8e50*/  @P0 ELECT P1, URZ, PT ;  /* 0x00000000003f082f */ /* 0x000fe20003820000 */
[----:B------:R1:W-:-:S12]  /*8e60*/  UBLKRED.G.S.ADD.F32.RN [UR6], [UR4], UR5, desc[UR8] ;  /* 0x00000806040073bb */ /* 0x0003d800080a1405 */
[----:B------:R-:W-:Y:S02]  /*8e70*/  @P1 PLOP3.LUT P0, PT, P1, PT, PT, 0x8, 0x0 ;  /* 0x000000000000181c */ /* 0x000fe40000f0e170 */
[----:B------:R-:W-:-:S11]  /*8e80*/  PLOP3.LUT P1, PT, PT, PT, PT, 0x8, 0x0 ;  /* 0x000000000000781c */ /* 0x000fd60003f2e170 */
[----:B-1----:R-:W-:Y:S05]  /*8e90*/  @P0 BRA.U.ANY `(.L_x_273) ;  /* 0xfffffffd00ec0947 */ /* 0x002fea000393ffff */
[----:B------:R0:W-:Y:S01]  /*8ea0*/  UTMACMDFLUSH ;  /* 0x00000000000079b7 */ /* 0x0001e20000000000 */
[----:B------:R-:W-:-:S04]  /*8eb0*/  DEPBAR.LE SB0, 0x0 ;  /* 0x000080000000791a */ /* 0x000fc80000000000 */
[----:B------:R-:W-:Y:S05]  /*8ec0*/  BRA `(.L_x_252) ;  /* 0x0000001c00e87947 */ /* 0x000fea0003800000 */
.L_x_247:
[----:B------:R-:W-:-:S08]  /*8ed0*/  NOP ;  /* 0x0000000000007918 */ /* 0x000fd00000000000 */
[----:B------:R-:W1:-:S00]  /*8ee0*/  USETMAXREG.DEALLOC.CTAPOOL 0x18 ;  /* 0x00000018000079c8 */ /* 0x000e4000080e0500 */
[----:B-1----:R-:W-:-:S06]  /*8ef0*/  LOP3.LUT R0, R0, 0x3, RZ, 0xc0, !PT ;  /* 0x0000000300007812 */ /* 0x002fcc00078ec0ff */
[----:B------:R-:W1:Y:S02]  /*8f00*/  SHFL.IDX PT, R0, R0, RZ, 0x1f ;  /* 0x00001fff00007589 */ /* 0x000e6400000e0000 */
[----:B-1----:R-:W-:-:S13]  /*8f10*/  ISETP.NE.AND P0, PT, R0, RZ, PT ;  /* 0x000000ff0000720c */ /* 0x002fda0003f05270 */
[----:B------:R-:W-:Y:S05]  /*8f20*/  @P0 BRA `(.L_x_252) ;  /* 0x0000001c00d00947 */ /* 0x000fea0003800000 */
[----:B------:R-:W-:Y:S01]  /*8f30*/  ULDC.64 UR4, c[0x0][0x8e0] ;  /* 0x0002380000047ab9 */ /* 0x000fe20000000a00 */
[----:B------:R-:W1:Y:S01]  /*8f40*/  S2R R9, SR_CTAID.Z ;  /* 0x0000000000097919 */ /* 0x000e620000002700 */
[----:B------:R-:W-:Y:S01]  /*8f50*/  ISETP.NE.U32.AND P0, PT, RZ, UR4, PT ;  /* 0x00000004ff007c0c */ /* 0x000fe2000bf05070 */
[----:B------:R-:W2:Y:S03]  /*8f60*/  S2UR UR20, SR_CTAID.Y ;  /* 0x00000000001479c3 */ /* 0x000ea60000002600 */
[----:B------:R-:W-:-:S13]  /*8f70*/  ISETP.NE.AND.EX P0, PT, RZ, UR5, PT, P0 ;  /* 0x00000005ff007c0c */ /* 0x000fda000bf05300 */
[----:B------:R-:W-:Y:S05]  /*8f80*/  @!P0 BRA `(.L_x_274) ;  /* 0x0000000000148947 */ /* 0x000fea0003800000 */
[----:B------:R-:W1:Y:S01]  /*8f90*/  LDC.64 R2, c[0x0][0x8e0] ;  /* 0x00023800ff027b82 */ /* 0x000e620000000a00 */
[----:B------:R-:W-:Y:S01]  /*8fa0*/  ULDC.64 UR4, c[0x0][0x208] ;  /* 0x0000820000047ab9 */ /* 0x000fe20000000a00 */
[----:B-1----:R-:W-:-:S05]  /*8fb0*/  IMAD.WIDE R2, R9, 0x4, R2 ;  /* 0x0000000409027825 */ /* 0x002fca00078e0202 */
[----:B------:R1:W5:Y:S01]  /*8fc0*/  LDG.E R0, desc[UR4][R2.64] ;  /* 0x0000000402007981 */ /* 0x000362000c1e1900 */
[----:B------:R-:W-:Y:S05]  /*8fd0*/  BRA `(.L_x_275) ;  /* 0x0000000000307947 */ /* 0x000fea0003800000 */
.L_x_274:
[----:B------:R-:W-:Y:S02]  /*8fe0*/  ULDC.64 UR4, c[0x0][0x8d8] ;  /* 0x0002360000047ab9 */ /* 0x000fe40000000a00 */
[----:B------:R-:W-:-:S04]  /*8ff0*/  ISETP.NE.U32.AND P0, PT, RZ, UR4, PT ;  /* 0x00000004ff007c0c */ /* 0x000fc8000bf05070 */
[----:B------:R-:W-:-:S13]  /*9000*/  ISETP.NE.AND.EX P0, PT, RZ, UR5, PT, P0 ;  /* 0x00000005ff007c0c */ /* 0x000fda000bf05300 */
[----:B------:R-:W-:Y:S05]  /*9010*/  @!P0 BRA `(.L_x_276) ;  /* 0x00000000001c8947 */ /* 0x000fea0003800000 */
[----:B------:R-:W1:Y:S01]  /*9020*/  LDC.64 R2, c[0x0][0x8d8] ;  /* 0x00023600ff027b82 */ /* 0x000e620000000a00 */
[----:B------:R-:W-:Y:S01]  /*9030*/  ULDC.64 UR4, c[0x0][0x208] ;  /* 0x0000820000047ab9 */ /* 0x000fe20000000a00 */
[----:B-1----:R-:W-:-:S05]  /*9040*/  IMAD.WIDE R2, R9, 0x4, R2 ;  /* 0x0000000409027825 */ /* 0x002fca00078e0202 */
[----:B------:R-:W3:Y:S04]  /*9050*/  LDG.E R0, desc[UR4][R2.64] ;  /* 0x0000000402007981 */ /* 0x000ee8000c1e1900 */
[----:B------:R-:W3:Y:S02]  /*9060*/  LDG.E R5, desc[UR4][R2.64+0x4] ;  /* 0x0000040402057981 */ /* 0x000ee4000c1e1900 */
[----:B---3--:R-:W-:Y:S01]  /*9070*/  IMAD.IADD R0, R5, 0x1, -R0 ;  /* 0x0000000105007824 */ /* 0x008fe200078e0a00 */
[----:B------:R-:W-:Y:S06]  /*9080*/  BRA `(.L_x_275) ;  /* 0x0000000000047947 */ /* 0x000fec0003800000 */
.L_x_276:
[----:B------:R-:W3:Y:S02]  /*9090*/  LDC R0, c[0x0][0x8c4] ;  /* 0x00023100ff007b82 */ /* 0x000ee40000000800 */
.L_x_275:
[----:B------:R-:W4:Y:S01]  /*90a0*/  S2R R15, SR_CTAID.X ;  /* 0x00000000000f7919 */ /* 0x000f220000002500 */
[----:B------:R-:W-:Y:S02]  /*90b0*/  IMAD.MOV.U32 R5, RZ, RZ, RZ ;  /* 0x000000ffff057224 */ /* 0x000fe400078e00ff */
[----:B------:R-:W-:Y:S02]  /*90c0*/  IMAD.MOV.U32 R4, RZ, RZ, 0x1 ;  /* 0x00000001ff047424 */ /* 0x000fe400078e00ff */
[----:B----4-:R-:W-:-:S05]  /*90d0*/  IMAD R15, R15, 0x50, RZ ;  /* 0x000000500f0f7824 */ /* 0x010fca00078e02ff */
[----:B---3-5:R-:W-:Y:S01]  /*90e0*/  ISETP.GE.AND P0, PT, R15, R0, PT ;  /* 0x000000000f00720c */ /* 0x028fe20003f06270 */
[----:B------:R-:W-:-:S03]  /*90f0*/  IMAD.MOV.U32 R0, RZ, RZ, 0x1 ;  /* 0x00000001ff007424 */ /* 0x000fc600078e00ff */
[----:B-1----:R-:W-:-:S04]  /*9100*/  SEL R9, R9, 0xffffffff, !P0 ;  /* 0xffffffff09097807 */ /* 0x002fc80004000000 */
[----:B------:R-:W-:-:S13]  /*9110*/  ISETP.GE.AND P0, PT, R9, RZ, PT ;  /* 0x000000ff0900720c */ /* 0x000fda0003f06270 */
[----:B------:R-:W-:Y:S05]  /*9120*/  @!P0 BRA `(.L_x_277) ;  /* 0x0000001800d48947 */ /* 0x000fea0003800000 */
[----:B------:R-:W1:Y:S01]  /*9130*/  LDC.64 R10, c[0x0][0x770] ;  /* 0x0001dc00ff0a7b82 */ /* 0x000e620000000a00 */
[----:B------:R-:W-:-:S07]  /*9140*/  ULDC.64 UR6, c[0x0][0x208] ;  /* 0x0000820000067ab9 */ /* 0x000fce0000000a00 */
[----:B------:R-:W3:Y:S08]  /*9150*/  LDC.64 R4, c[0x0][0x770] ;  /* 0x0001dc00ff047b82 */ /* 0x000ef00000000a00 */
[----:B------:R-:W4:Y:S01]  /*9160*/  LDC.64 R6, c[0x0][0x778] ;  /* 0x0001de00ff067b82 */ /* 0x000f220000000a00 */
[----:B-1----:R-:W-:-:S07]  /*9170*/  ISETP.NE.U32.AND P1, PT, R10, RZ, PT ;  /* 0x000000ff0a00720c */ /* 0x002fce0003f25070 */
[----:B------:R-:W1:Y:S01]  /*9180*/  LDC.64 R2, c[0x0][0x780] ;  /* 0x0001e000ff027b82 */ /* 0x000e620000000a00 */
[----:B------:R-:W-:Y:S01]  /*9190*/  ISETP.NE.AND.EX P1, PT, R11, RZ, PT, P1 ;  /* 0x000000ff0b00720c */ /* 0x000fe20003f25310 */
[----:B---3--:R-:W-:Y:S01]  /*91a0*/  IMAD.WIDE R4, R9, 0x4, R4 ;  /* 0x0000000409047825 */ /* 0x008fe200078e0204 */
[----:B----4-:R-:W-:-:S11]  /*91b0*/  ISETP.NE.U32.AND P0, PT, R6, RZ, PT ;  /* 0x000000ff0600720c */ /* 0x010fd60003f05070 */
[----:B------:R-:W3:Y:S01]  /*91c0*/  @P1 LDG.E R13, desc[UR6][R4.64] ;  /* 0x00000006040d1981 */ /* 0x000ee2000c1e1900 */
[----:B------:R-:W-:-:S03]  /*91d0*/  ISETP.NE.AND.EX P0, PT, R7, RZ, PT, P0 ;  /* 0x000000ff0700720c */ /* 0x000fc60003f05300 */
[----:B------:R-:W4:Y:S01]  /*91e0*/  @P1 LDG.E R14, desc[UR6][R4.64] ;  /* 0x00000006040e1981 */ /* 0x000f22000c1e1900 */
[----:B-1----:R-:W-:-:S04]  /*91f0*/  ISETP.NE.U32.AND P2, PT, R2, RZ, PT ;  /* 0x000000ff0200720c */ /* 0x002fc80003f45070 */
[----:B------:R-:W-:-:S05]  /*9200*/  ISETP.NE.AND.EX P2, PT, R3, RZ, PT, P2 ;  /* 0x000000ff0300720c */ /* 0x000fca0003f45320 */
[----:B------:R-:W1:Y:S08]  /*9210*/  @P0 LDC.64 R2, c[0x0][0x778] ;  /* 0x0001de00ff020b82 */ /* 0x000e700000000a00 */
[----:B------:R-:W2:Y:S01]  /*9220*/  @P2 LDC.64 R6, c[0x0][0x780] ;  /* 0x0001e000ff062b82 */ /* 0x000ea20000000a00 */
[----:B------:R-:W-:Y:S01]  /*9230*/  IMAD.MOV.U32 R12, RZ, RZ, RZ ;  /* 0x000000ffff0c7224 */ /* 0x000fe200078e00ff */
[----:B------:R-:W-:Y:S01]  /*9240*/  ULDC UR4, c[0x0][0x280] ;  /* 0x0000a00000047ab9 */ /* 0x000fe20000000800 */
[----:B-1----:R-:W-:-:S05]  /*9250*/  @P0 IMAD.WIDE R2, R9, 0x4, R2 ;  /* 0x0000000409020825 */ /* 0x002fca00078e0202 */
[----:B------:R2:W5:Y:S01]  /*9260*/  @P0 LDG.E R12, desc[UR6][R2.64] ;  /* 0x00000006020c0981 */ /* 0x000562000c1e1900 */
[----:B------:R-:W-:Y:S02]  /*9270*/  IMAD.U32 R8, RZ, RZ, UR4 ;  /* 0x00000004ff087e24 */ /* 0x000fe4000f8e00ff */
[----:B--2---:R-:W-:Y:S01]  /*9280*/  @P2 IMAD.WIDE R2, R9, 0x4, R6 ;  /* 0x0000000409022825 */ /* 0x004fe200078e0206 */
[----:B------:R-:W-:-:S04]  /*9290*/  VOTEU.ANY UP0, P1 ;  /* 0x00000000003f7886 */ /* 0x000fc80000800100 */
[----:B------:R1:W5:Y:S02]  /*92a0*/  @P2 LDG.E R8, desc[UR6][R2.64] ;  /* 0x0000000602082981 */ /* 0x000364000c1e1900 */
[----:B-1----:R-:W-:Y:S01]  /*92b0*/  CS2R R2, SRZ ;  /* 0x0000000000027805 */ /* 0x002fe2000001ff00 */
[----:B---3--:R-:W-:-:S05]  /*92c0*/  @P1 IMAD R13, R9, 0x40, R13 ;  /* 0x00000040090d1824 */ /* 0x008fca00078e020d */
[----:B------:R-:W-:-:S04]  /*92d0*/  @P1 SHF.R.S32.HI R6, RZ, 0x1f, R13 ;  /* 0x0000001fff061819 */ /* 0x000fc8000001140d */
[----:B------:R-:W-:-:S04]  /*92e0*/  @P1 LEA.HI R6, R6, R13, RZ, 0x6 ;  /* 0x0000000d06061211 */ /* 0x000fc800078f30ff */
[----:B------:R-:W-:Y:S02]  /*92f0*/  @P1 LOP3.LUT R6, R6, 0xffffffc0, RZ, 0xc0, !PT ;  /* 0xffffffc006061812 */ /* 0x000fe400078ec0ff */
[----:B----4-:R-:W-:Y:S02]  /*9300*/  @P1 R2UR UR4, R14 ;  /* 0x000000000e0412ca */ /* 0x010fe400000e0000 */
        /* <DEDUP_REMOVED lines=9> */
.L_x_278:
        /* <DEDUP_REMOVED lines=8> */
[----:B------:R-:W1:Y:S01]  /*9420*/  LDC.64 R12, c[0x0][0x720] ;  /* 0x0001c800ff0c7b82 */ /* 0x000e620000000a00 */
[----:B------:R-:W-:Y:S01]  /*9430*/  ISETP.NE.U32.AND P1, PT, R10, RZ, PT ;  /* 0x000000ff0a00720c */ /* 0x000fe20003f25070 */
[----:B------:R-:W-:Y:S01]  /*9440*/  UISETP.NE.AND UP0, UPT, UR5, 0x1, UPT ;  /* 0x000000010500788c */ /* 0x000fe2000bf05270 */
[----:B------:R-:W-:Y:S01]  /*9450*/  R2UR UR11, R15 ;  /* 0x000000000f0b72ca */ /* 0x000fe200000e0000 */
[----:B------:R-:W-:Y:S01]  /*9460*/  VOTEU.ANY UP1, P0 ;  /* 0x00000000003f7886 */ /* 0x000fe20000020100 */
[----:B------:R-:W-:Y:S02]  /*9470*/  R2UR UR21, R9 ;  /* 0x00000000091572ca */ /* 0x000fe400000e0000 */
[----:B------:R-:W-:Y:S02]  /*9480*/  ELECT P0, URZ, PT ;  /* 0x00000000003f782f */ /* 0x000fe40003800000 */
[----:B------:R-:W-:Y:S01]  /*9490*/  ISETP.NE.AND.EX P1, PT, R11, RZ, PT, P1 ;  /* 0x000000ff0b00720c */ /* 0x000fe20003f25310 */
[----:B------:R-:W-:Y:S01]  /*94a0*/  UMOV UR12, UR20 ;  /* 0x00000014000c7c82 */ /* 0x000fe20008000000 */
[----:B------:R-:W-:Y:S01]  /*94b0*/  SHF.R.S32.HI R15, RZ, 0x1f, R9 ;  /* 0x0000001fff0f7819 */ /* 0x000fe20000011409 */
[----:B------:R-:W-:-:S02]  /*94c0*/  IMAD.MOV.U32 R5, RZ, RZ, RZ ;  /* 0x000000ffff057224 */ /* 0x000fc400078e00ff */
[----:B------:R-:W-:Y:S01]  /*94d0*/  IMAD.MOV.U32 R4, RZ, RZ, 0x1 ;  /* 0x00000001ff047424 */ /* 0x000fe200078e00ff */
[----:B------:R-:W-:Y:S01]  /*94e0*/  SEL R15, R15, RZ, !P1 ;  /* 0x000000ff0f0f7207 */ /* 0x000fe20004800000 */
[----:B------:R-:W-:Y:S01]  /*94f0*/  @UP0 ULDC UR6, c[0x0][0x2f0] ;  /* 0x0000bc0000060ab9 */ /* 0x000fe20000000800 */
[----:B------:R-:W-:Y:S02]  /*9500*/  UIADD3 UR11, UR11, UR4, URZ ;  /* 0x000000040b0b7290 */ /* 0x000fe4000fffe03f */
[----:B------:R-:W-:Y:S01]  /*9510*/  USEL UR13, UR21, URZ, !UP1 ;  /* 0x0000003f150d7287 */ /* 0x000fe2000c800000 */
[----:B------:R-:W-:Y:S02]  /*9520*/  @UP0 ULDC UR4, c[0x0][0x2ec] ;  /* 0x0000bb0000040ab9 */ /* 0x000fe40000000800 */
[----:B------:R-:W-:Y:S01]  /*9530*/  VOTEU.ANY UP1, P1 ;  /* 0x00000000003f7886 */ /* 0x000fe20000820100 */
[----:B------:R-:W-:Y:S02]  /*9540*/  UIMAD.WIDE.U32 UR4, UR20, UR4, URZ ;  /* 0x00000004140472a5 */ /* 0x000fe4000f8e003f */
[----:B------:R-:W-:Y:S01]  /*9550*/  USEL UR21, UR21, URZ, !UP1 ;  /* 0x0000003f15157287 */ /* 0x000fe2000c800000 */
[----:B-1----:R-:W-:Y:S01]  /*9560*/  IMAD R14, R15, R12, RZ ;  /* 0x0000000c0f0e7224 */ /* 0x002fe200078e02ff */
[----:B------:R-:W-:-:S04]  /*9570*/  @UP0 USHF.R.U32.HI UR12, URZ, UR6, UR5 ;  /* 0x000000063f0c0299 */ /* 0x000fc80008011605 */
[----:B------:R-:W-:Y:S01]  /*9580*/  IMAD R14, R13, UR21, R14 ;  /* 0x000000150d0e7c24 */ /* 0x000fe2000f8e020e */
[----:B------:R-:W-:Y:S07]  /*9590*/  @!P0 BRA `(.L_x_277) ;  /* 0x0000001400b88947 */ /* 0x000fee0003800000 */
[----:B------:R-:W1:Y:S01]  /*95a0*/  S2R R5, SR_CgaCtaId ;  /* 0x0000000000057919 */ /* 0x000e620000008800 */
[----:B------:R-:W-:Y:S01]  /*95b0*/  MOV R0, 0x400 ;  /* 0x0000040000007802 */ /* 0x000fe20000000f00 */
[----:B------:R-:W2:Y:S03]  /*95c0*/  S2R R4, SR_CTAID.Y ;  /* 0x0000000000047919 */ /* 0x000ea60000002600 */
[----:B-1----:R-:W-:Y:S01]  /*95d0*/  LEA R0, R5, R0, 0x18 ;  /* 0x0000000005007211 */ /* 0x002fe200078ec0ff */
[----:B------:R-:W-:-:S05]  /*95e0*/  IMAD.MOV.U32 R5, RZ, RZ, 0x1 ;  /* 0x00000001ff057424 */ /* 0x000fca00078e00ff */
[----:B------:R-:W-:-:S04]  /*95f0*/  SHF.L.U32 R5, R5, 0x1f, RZ ;  /* 0x0000001f05057819 */ /* 0x000fc800000006ff */
[----:B------:R-:W1:Y:S02]  /*9600*/  SYNCS.PHASECHK.TRANS64.TRYWAIT P0, [R0+URZ+0x31820], R5 ;  /* 0x03182005000075a7 */ /* 0x000e64000800017f */
[----:B-12---:R-:W-:Y:S05]  /*9610*/  @!P0 BRA `(.L_x_279) ;  /* 0x0000001800588947 */ /* 0x006fea0003800000 */
.L_x_294:
[----:B------:R-:W2:Y:S01]  /*9620*/  S2R R6, SR_TID.X ;  /* 0x0000000000067919 */ /* 0x000ea20000002100 */
[----:B------:R-:W-:Y:S01]  /*9630*/  IMAD.WIDE.U32 R18, R12, UR21, RZ ;  /* 0x000000150c127c25 */ /* 0x000fe2000f8e00ff */
[----:B------:R-:W-:-:S03]  /*9640*/  SHF.R.S32.HI R4, RZ, 0x1f, R4 ;  /* 0x0000001fff047819 */ /* 0x000fc60000011404 */
[----:B------:R-:W-:Y:S01]  /*9650*/  IMAD.IADD R7, R19, 0x1, R14 ;  /* 0x0000000113077824 */ /* 0x000fe200078e020e */
[----:B--2---:R-:W-:-:S04]  /*9660*/  LOP3.LUT R6, R6, 0x7f, RZ, 0xc0, !PT ;  /* 0x0000007f06067812 */ /* 0x004fc800078ec0ff */
[----:B------:R-:W-:Y:S01]  /*9670*/  ISETP.NE.AND P0, PT, R6, RZ, PT ;  /* 0x000000ff0600720c */ /* 0x000fe20003f05270 */
[----:B------:R-:W-:-:S12]  /*9680*/  IMAD.MOV.U32 R6, RZ, RZ, 0x1 ;  /* 0x00000001ff067424 */ /* 0x000fd800078e00ff */
[----:B------:R-:W-:Y:S05]  /*9690*/  @P0 BRA `(.L_x_280) ;  /* 0x0000000000180947 */ /* 0x000fea0003800000 */
[----:B------:R-:W2:Y:S01]  /*96a0*/  S2R R9, SR_TID.X ;  /* 0x0000000000097919 */ /* 0x000ea20000002100 */
[----:B-1----:R-:W-:-:S04]  /*96b0*/  IMAD.MOV.U32 R5, RZ, RZ, 0x8100 ;  /* 0x00008100ff057424 */ /* 0x002fc800078e00ff */
[----:B------:R3:W-:Y:S01]  /*96c0*/  SYNCS.ARRIVE.TRANS64 RZ, [R0+URZ+0x31810], R5 ;  /* 0x0318100500ff79a7 */ /* 0x0007e2000800003f */
[----:B--2---:R-:W-:-:S13]  /*96d0*/  LOP3.LUT P1, RZ, R9, 0x1f, RZ, 0xc0, !PT ;  /* 0x0000001f09ff7812 */ /* 0x004fda000782c0ff */
[----:B---3--:R-:W-:Y:S05]  /*96e0*/  @!P1 BRA `(.L_x_280) ;  /* 0x0000000000049947 */ /* 0x008fea0003800000 */
[----:B------:R-:W-:Y:S01]  /*96f0*/  BPT.TRAP 0x1 ;  /* 0x000000040000795c */ /* 0x000fe20000300000 */
.L_x_280:
[----:B------:R-:W2:Y:S01]  /*9700*/  LDC.64 R16, c[0x0][0x198] ;  /* 0x00006600ff107b82 */ /* 0x000ea20000000a00 */
[----:B------:R-:W-:Y:S01]  /*9710*/  R2UR UR8, R0 ;  /* 0x00000000000872ca */ /* 0x000fe200000e0000 */
[----:B------:R-:W-:Y:S01]  /*9720*/  UMOV UR6, 0x0 ;  /* 0x0000000000067882 */ /* 0x000fe20000000000 */
[----:B------:R-:W-:Y:S01]  /*9730*/  UMOV UR7, 0x14f00000 ;  /* 0x14f0000000077882 */ /* 0x000fe20000000000 */
[----:B------:R-:W-:Y:S01]  /*9740*/  UMOV UR50, URZ ;  /* 0x0000003f00327c82 */ /* 0x000fe20008000000 */
[----:B------:R-:W-:Y:S01]  /*9750*/  UMOV UR52, UR20 ;  /* 0x0000001400347c82 */ /* 0x000fe20008000000 */
[----:B------:R-:W-:Y:S01]  /*9760*/  UMOV UR53, UR21 ;  /* 0x0000001500357c82 */ /* 0x000fe20008000000 */
[----:B------:R-:W-:Y:S01]  /*9770*/  UMOV UR34, 0x40 ;  /* 0x0000004000227882 */ /* 0x000fe20000000000 */
[----:B------:R-:W3:Y:S01]  /*9780*/  LDC.64 R10, c[0x0][0x718] ;  /* 0x0001c600ff0a7b82 */ /* 0x000ee20000000a00 */
        /* <DEDUP_REMOVED lines=10> */
[----:B--2---:R-:W-:Y:S01]  /*9830*/  IMAD.MOV.U32 R9, RZ, RZ, R16 ;  /* 0x000000ffff097224 */ /* 0x004fe200078e0010 */
[----:B------:R-:W-:Y:S01]  /*9840*/  UIADD3 UR30, UR8, 0x2c100, URZ ;  /* 0x0002c100081e7890 */ /* 0x000fe2000fffe03f */
[----:B------:R-:W-:Y:S01]  /*9850*/  UMOV UR33, UR49 ;  /* 0x0000003100217c82 */ /* 0x000fe20008000000 */
[----:B------:R-:W-:Y:S01]  /*9860*/  UMOV UR28, UR20 ;  /* 0x00000014001c7c82 */ /* 0x000fe20008000000 */
[----:B------:R-:W-:Y:S01]  /*9870*/  UMOV UR29, UR21 ;  /* 0x00000015001d7c82 */ /* 0x000fe20008000000 */
[----:B------:R-:W-:Y:S01]  /*9880*/  UMOV UR25, UR49 ;  /* 0x0000003100197c82 */ /* 0x000fe20008000000 */
[----:B------:R-:W-:Y:S01]  /*9890*/  UMOV UR18, 0xc0 ;  /* 0x000000c000127882 */ /* 0x000fe20000000000 */
[----:B---3--:R-:W-:Y:S01]  /*98a0*/  IMAD R20, R4, R10, RZ ;  /* 0x0000000a04147224 */ /* 0x008fe200078e02ff */
        /* <DEDUP_REMOVED lines=15> */
[----:B-1----:R-:W-:Y:S01]  /*99a0*/  IMAD.WIDE.U32 R4, R10, UR20, R2 ;  /* 0x000000140a047c25 */ /* 0x002fe2000f8e0002 */
        /* <DEDUP_REMOVED lines=8> */
[----:B------:R-:W1:Y:S02]  /*9a30*/  LDC.64 R12, c[0x0][0x700] ;  /* 0x0001c000ff0c7b82 */ /* 0x000e640000000a00 */
[----:B------:R-:W-:Y:S01]  /*9a40*/  IMAD.IADD R14, R14, 0x1, R5 ;  /* 0x000000010e0e7824 */ /* 0x000fe200078e0205 */
[----:B------:R-:W-:Y:S01]  /*9a50*/  UTMALDG.4D [UR48], [UR4], desc[UR6] ;  /* 0x00000630040075b4 */ /* 0x000fe20008019000 */
[----:B------:R2:W-:Y:S01]  /*9a60*/  UTMALDG.4D [UR32], [UR4], desc[UR6] ;  /* 0x00000620040075b4 */ /* 0x0005e20008019000 */
[----:B------:R3:W-:Y:S01]  /*9a70*/  UTMALDG.4D [UR24], [UR4], desc[UR6] ;  /* 0x00000618040075b4 */ /* 0x0007e20008019000 */
[C---:B-1----:R-:W-:Y:S01]  /*9a80*/  LEA R5, P1, R4.reuse, R12, 0x2 ;  /* 0x0000000c04057211 */ /* 0x042fe200078210ff */
[----:B------:R1:W-:Y:S03]  /*9a90*/  UTMALDG.4D [UR16], [UR4], desc[UR6] ;  /* 0x00000610040075b4 */ /* 0x0003e60008019000 */
[----:B------:R-:W-:-:S02]  /*9aa0*/  LEA.HI.X R14, R4, R13, R14, 0x2, P1 ;  /* 0x0000000d040e7211 */ /* 0x000fc400008f140e */
[----:B------:R-:W-:Y:S01]  /*9ab0*/  R2UR UR14, R5 ;  /* 0x00000000050e72ca */ /* 0x000fe200000e0000 */
[----:B------:R-:W-:Y:S01]  /*9ac0*/  IMAD.MOV.U32 R5, RZ, RZ, 0x14000 ;  /* 0x00014000ff057424 */ /* 0x000fe200078e00ff */
[----:B------:R-:W-:Y:S02]  /*9ad0*/  R2UR UR15, R14 ;  /* 0x000000000e0f72ca */ /* 0x000fe400000e0000 */
[----:B------:R-:W-:Y:S02]  /*9ae0*/  IADD3 R4, P1, R9, 0x2f0, RZ ;  /* 0x000002f009047810 */ /* 0x000fe40007f3e0ff */
[----:B------:R-:W-:Y:S01]  /*9af0*/  MOV R14, UR45 ;  /* 0x0000002d000e7c02 */ /* 0x000fe20008000f00 */
[----:B--2---:R-:W-:Y:S01]  /*9b00*/  UIADD3 UR32, UR8, 0xc800, URZ ;  /* 0x0000c80008207890 */ /* 0x004fe2000fffe03f */
        /* <DEDUP_REMOVED lines=8> */
[----:B---3--:R-:W-:Y:S01]  /*9b90*/  UIADD3 UR24, UR8, 0x2800, URZ ;  /* 0x0000280008187890 */ /* 0x008fe2000fffe03f */
[----:B------:R3:W-:Y:S01]  /*9ba0*/  SYNCS.ARRIVE.TRANS64 RZ, [R0+URZ+0x31800], R5 ;  /* 0x0318000500ff79a7 */ /* 0x0007e2000800003f */
[----:B------:R-:W-:Y:S01]  /*9bb0*/  UMOV UR26, 0x40 ;  /* 0x00000040001a7882 */ /* 0x000fe20000000000 */
[----:B------:R-:W-:Y:S01]  /*9bc0*/  UMOV UR27, UR11 ;  /* 0x0000000b001b7c82 */ /* 0x000fe20008000000 */
[----:B------:R-:W-:Y:S01]  /*9bd0*/  UMOV UR28, UR12 ;  /* 0x0000000c001c7c82 */ /* 0x000fe20008000000 */
[----:B------:R-:W-:Y:S01]  /*9be0*/  UMOV UR29, UR13 ;  /* 0x0000000d001d7c82 */ /* 0x000fe20008000000 */
[----:B-1----:R-:W-:Y:S01]  /*9bf0*/  R2UR UR4, R4 ;  /* 0x00000000040472ca */ /* 0x002fe200000e0000 */
[----:B------:R-:W-:Y:S01]  /*9c00*/  IMAD.X R4, RZ, RZ, R11, P1 ;  /* 0x000000ffff047224 */ /* 0x000fe200008e060b */
[----:B------:R-:W-:Y:S01]  /*9c10*/  UMOV UR7, 0x10000000 ;  /* 0x1000000000077882 */ /* 0x000fe20000000000 */
[----:B------:R-:W-:-:S02]  /*9c20*/  ISETP.GE.AND P1, PT, R8, 0x41, PT ;  /* 0x000000410800780c */ /* 0x000fc40003f26270 */
[----:B---3--:R-:W-:Y:S02]  /*9c30*/  MOV R5, UR43 ;  /* 0x0000002b00057c02 */ /* 0x008fe40008000f00 */
[----:B------:R-:W-:Y:S01]  /*9c40*/  R2UR UR5, R4 ;  /* 0x00000000040572ca */ /* 0x000fe200000e0000 */
[----:B--2---:R-:W-:Y:S01]  /*9c50*/  UIADD3 UR9, UR8, 0x31800, URZ ;  /* 0x0003180008097890 */ /* 0x004fe2000fffe03f */
        /* <DEDUP_REMOVED lines=9> */
[----:B-1----:R-:W-:Y:S01]  /*9cf0*/  UMOV UR10, 0xc0 ;  /* 0x000000c0000a7882 */ /* 0x002fe20000000000 */
[----:B--2---:R-:W-:Y:S01]  /*9d00*/  UIADD3 UR24, UR8, 0xf000, URZ ;  /* 0x0000f00008187890 */ /* 0x004fe2000fffe03f */
[----:B------:R-:W-:Y:S01]  /*9d10*/  UMOV UR26, 0x80 ;  /* 0x00000080001a7882 */ /* 0x000fe20000000000 */
[----:B---3--:R-:W-:Y:S01]  /*9d20*/  R2UR UR45, R14 ;  /* 0x000000000e2d72ca */ /* 0x008fe200000e0000 */
        /* <DEDUP_REMOVED lines=12> */
[----:B----4-:R-:W-:Y:S05]  /*9df0*/  @!P1 BRA `(.L_x_281) ;  /* 0x00000008007c9947 */ /* 0x010fea0003800000 */
[----:B------:R-:W1:Y:S01]  /*9e00*/  LDC.64 R16, c[0x0][0x738] ;  /* 0x0001ce00ff107b82 */ /* 0x000e620000000a00 */
[----:B------:R-:W2:Y:S01]  /*9e10*/  S2R R14, SR_CTAID.Y ;  /* 0x00000000000e7919 */ /* 0x000ea20000002600 */
[----:B------:R-:W-:Y:S02]  /*9e20*/  VIADD R8, R8, 0x3f ;  /* 0x0000003f08087836 */ /* 0x000fe40000000000 */
[----:B-1----:R-:W-:-:S04]  /*9e30*/  IMAD.WIDE.U32 R4, R16, UR21, R2 ;  /* 0x0000001510047c25 */ /* 0x002fc8000f8e0002 */
[----:B------:R-:W-:-:S04]  /*9e40*/  IMAD R16, R15, R16, RZ ;  /* 0x000000100f107224 */ /* 0x000fc800078e02ff */
[----:B------:R-:W-:Y:S01]  /*9e50*/  IMAD R16, R17, UR21, R16 ;  /* 0x0000001511107c24 */ /* 0x000fe2000f8e0210 */
[----:B--2---:R-:W-:-:S03]  /*9e60*/  SHF.R.S32.HI R14, RZ, 0x1f, R14 ;  /* 0x0000001fff0e7819 */ /* 0x004fc6000001140e */
[----:B------:R-:W-:Y:S02]  /*9e70*/  IMAD.IADD R5, R5, 0x1, R16 ;  /* 0x0000000105057824 */ /* 0x000fe400078e0210 */
[----:B------:R-:W1:Y:S02]  /*9e80*/  LDC.64 R16, c[0x0][0x730] ;  /* 0x0001cc00ff107b82 */ /* 0x000e640000000a00 */
[----:B-1----:R-:W-:Y:S02]  /*9e90*/  IMAD R6, R14, R16, RZ ;  /* 0x000000100e067224 */ /* 0x002fe400078e02ff */
[----:B------:R-:W-:Y:S01]  /*9ea0*/  IMAD.WIDE.U32 R4, R16, UR20, R4 ;  /* 0x0000001410047c25 */ /* 0x000fe2000f8e0004 */
[----:B------:R-:W1:Y:S03]  /*9eb0*/  S2R R14, SR_TID.X ;  /* 0x00000000000e7919 */ /* 0x000e660000002100 */
[----:B------:R-:W-:-:S02]  /*9ec0*/  IMAD R6, R17, UR20, R6 ;  /* 0x0000001411067c24 */ /* 0x000fc4000f8e0206 */
[----:B------:R-:W2:Y:S02]  /*9ed0*/  LDC.64 R16, c[0x0][0x728] ;  /* 0x0001ca00ff107b82 */ /* 0x000ea40000000a00 */
[----:B------:R-:W-:Y:S01]  /*9ee0*/  IMAD.IADD R6, R5, 0x1, R6 ;  /* 0x0000000105067824 */ /* 0x000fe200078e0206 */
[----:B--2---:R-:W-:Y:S01]  /*9ef0*/  LEA R5, P1, R4, R16, 0x2 ;  /* 0x0000001004057211 */ /* 0x004fe200078210ff */
        /* <DEDUP_REMOVED lines=15> */
[----:B-1----:R-:W-:Y:S01]  /*9ff0*/  LOP3.LUT R12, R14, 0x1f, RZ, 0xc0, !PT ;  /* 0x0000001f0e0c7812 */ /* 0x002fe200078ec0ff */
[----:B------:R-:W-:Y:S01]  /*a000*/  IMAD.MOV.U32 R14, RZ, RZ, 0x1 ;  /* 0x00000001ff0e7424 */ /* 0x000fe200078e00ff */
[----:B------:R-:W-:Y:S01]  /*a010*/  LEA.HI.SX32 R8, R8, 0xffffffff, 0x1a ;  /* 0xffffffff08087811 */ /* 0x000fe200078fd2ff */
[----:B------:R-:W-:-:S08]  /*a020*/  IMAD.X R10, RZ, RZ, R10, P1 ;  /* 0x000000ffff0a7224 */ /* 0x000fd000008e060a */
.L_x_286:
[----:B------:R-:W-:-:S04]  /*a030*/  SHF.L.U32 R9, R14, 0x1f, RZ ;  /* 0x0000001f0e097819 */ /* 0x000fc800000006ff */
[----:B-1----:R-:W1:Y:S02]  /*a040*/  SYNCS.PHASECHK.TRANS64.TRYWAIT P1, [R0+URZ+0x31838], R9 ;  /* 0x03183809000075a7 */ /* 0x002e64000802017f */
[----:B-12--5:R-:W-:Y:S05]  /*a050*/  @!P1 BRA `(.L_x_282) ;  /* 0x0000000c00dc9947 */ /* 0x026fea0003800000 */
.L_x_295:
[----:B------:R-:W-:Y:S05]  /*a060*/  @P0 BRA `(.L_x_283) ;  /* 0x0000000000140947 */ /* 0x000fea0003800000 */
[----:B------:R-:W-:Y:S01]  /*a070*/  ISETP.NE.AND P1, PT, R12, RZ, PT ;  /* 0x000000ff0c00720c */ /* 0x000fe20003f25270 */
[----:B-1----:R-:W-:-:S04]  /*a080*/  IMAD.MOV.U32 R9, RZ, RZ, 0x8100 ;  /* 0x00008100ff097424 */ /* 0x002fc800078e00ff */
[----:B------:R2:W-:Y:S08]  /*a090*/  SYNCS.ARRIVE.TRANS64 RZ, [R0+URZ+0x31830], R9 ;  /* 0x0318300900ff79a7 */ /* 0x0005f0000800003f */
[----:B------:R-:W-:Y:S05]  /*a0a0*/  @!P1 BRA `(.L_x_283) ;  /* 0x0000000000049947 */ /* 0x000fea0003800000 */
[----:B------:R-:W-:Y:S01]  /*a0b0*/  BPT.TRAP 0x1 ;  /* 0x000000040000795c */ /* 0x000fe20000300000 */
.L_x_283:
[----:B------:R3:W-:Y:S02]  /*a0c0*/  STL.64 [R1+0x8], R2 ;  /* 0x0000080201007387 */ /* 0x0007e40000100a00 */
[----:B---3--:R-:W1:Y:S02]  /*a0d0*/  LDC.64 R2, c[0x0][0x198] ;  /* 0x00006600ff027b82 */ /* 0x008e640000000a00 */
[----:B-12---:R-:W-:-:S05]  /*a0e0*/  IMAD.MOV.U32 R9, RZ, RZ, R2 ;  /* 0x000000ffff097224 */ /* 0x006fca00078e0002 */
[----:B------:R-:W-:-:S04]  /*a0f0*/  IADD3 R11, P1, R9, 0x1f0, RZ ;  /* 0x000001f0090b7810 */ /* 0x000fc80007f3e0ff */
[----:B------:R-:W-:Y:S01]  /*a100*/  R2UR UR6, R11 ;  /* 0x000000000b0672ca */ /* 0x000fe200000e0000 */
[----:B------:R-:W-:Y:S02]  /*a110*/  IMAD.MOV.U32 R11, RZ, RZ, R3 ;  /* 0x000000ffff0b7224 */ /* 0x000fe400078e0003 */
[----:B------:R1:W5:Y:S01]  /*a120*/  LDL.LU.64 R2, [R1+0x8] ;  /* 0x0000080001027983 */ /* 0x0003620000300a00 */
[----:B------:R-:W-:Y:S01]  /*a130*/  R2UR UR14, R0 ;  /* 0x00000000000e72ca */ /* 0x000fe200000e0000 */
[----:B------:R-:W-:Y:S01]  /*a140*/  IMAD.X R19, RZ, RZ, R11, P1 ;  /* 0x000000ffff137224 */ /* 0x000fe200008e060b */
[----:B------:R-:W-:Y:S01]  /*a150*/  R2UR UR19, R13 ;  /* 0x000000000d1372ca */ /* 0x000fe200000e0000 */
[----:B------:R-:W2:Y:S01]  /*a160*/  S2R R12, SR_TID.X ;  /* 0x00000000000c7919 */ /* 0x000ea20000002100 */
        /* <DEDUP_REMOVED lines=31> */
[----:B--2---:R-:W-:-:S04]  /*a360*/  LOP3.LUT R12, R12, 0x7f, RZ, 0xc0, !PT ;  /* 0x0000007f0c0c7812 */ /* 0x004fc800078ec0ff */
[----:B------:R-:W-:Y:S01]  /*a370*/  ISETP.NE.AND P2, PT, R12, RZ, PT ;  /* 0x000000ff0c00720c */ /* 0x000fe20003f45270 */
[----:B------:R1:W-:Y:S01]  /*a380*/  UTMALDG.4D [UR24], [UR6], desc[UR8] ;  /* 0x00000818060075b4 */ /* 0x0003e20008019000 */
[----:B------:R-:W2:Y:S01]  /*a390*/  S2R R12, SR_TID.X ;  /* 0x00000000000c7919 */ /* 0x000ea20000002100 */
[----:B---3--:R-:W-:Y:S02]  /*a3a0*/  UIADD3 UR16, UR14, 0x2a100, URZ ;  /* 0x0002a1000e107890 */ /* 0x008fe4000fffe03f */
[----:B------:R-:W-:Y:S01]  /*a3b0*/  UIADD3 UR14, UR14, 0x2c300, URZ ;  /* 0x0002c3000e0e7890 */ /* 0x000fe2000fffe03f */
[----:B------:R-:W-:-:S06]  /*a3c0*/  UMOV UR18, 0xc0 ;  /* 0x000000c000127882 */ /* 0x000fcc0000000000 */
[----:B------:R1:W-:Y:S02]  /*a3d0*/  UTMALDG.4D [UR16], [UR6], desc[UR8] ;  /* 0x00000810060075b4 */ /* 0x0003e40008019000 */
[----:B------:R1:W-:Y:S01]  /*a3e0*/  UBLKCP.S.G [UR14], [UR4], UR10 ;  /* 0x0000000e040073ba */ /* 0x0003e2000800020a */
[----:B------:R-:W3:Y:S01]  /*a3f0*/  SYNCS.PHASECHK.TRANS64.TRYWAIT P1, [R19+URZ+0x31820], R20 ;  /* 0x03182014130075a7 */ /* 0x000ee2000802017f */
[----:B--2---:R-:W-:Y:S01]  /*a400*/  LOP3.LUT R12, R12, 0x1f, RZ, 0xc0, !PT ;  /* 0x0000001f0c0c7812 */ /* 0x004fe200078ec0ff */
[----:B-1-3--:R-:W-:Y:S06]  /*a410*/  @!P1 BRA `(.L_x_284) ;  /* 0x0000000c00009947 */ /* 0x00afec0003800000 */
.L_x_297:
[----:B------:R-:W-:Y:S01]  /*a420*/  LOP3.LUT R14, R14, 0x1, RZ, 0x3c, !PT ;  /* 0x000000010e0e7812 */ /* 0x000fe200078e3cff */
[----:B------:R-:W-:Y:S06]  /*a430*/  @P2 BRA `(.L_x_285) ;  /* 0x0000000000142947 */ /* 0x000fec0003800000 */
[----:B------:R-:W-:Y:S01]  /*a440*/  ISETP.NE.AND P1, PT, R12, RZ, PT ;  /* 0x000000ff0c00720c */ /* 0x000fe20003f25270 */
[----:B-1----:R-:W-:-:S04]  /*a450*/  IMAD.MOV.U32 R20, RZ, RZ, 0x8100 ;  /* 0x00008100ff147424 */ /* 0x002fc800078e00ff */
[----:B------:R2:W-:Y:S08]  /*a460*/  SYNCS.ARRIVE.TRANS64 RZ, [R19+URZ+0x31810], R20 ;  /* 0x0318101413ff79a7 */ /* 0x0005f0000800003f */
[----:B------:R-:W-:Y:S05]  /*a470*/  @!P1 BRA `(.L_x_285) ;  /* 0x0000000000049947 */ /* 0x000fea0003800000 */
[----:B------:R-:W-:Y:S01]  /*a480*/  BPT.TRAP 0x1 ;  /* 0x000000040000795c */ /* 0x000fe20000300000 */
.L_x_285:
        /* <DEDUP_REMOVED lines=52> */
[----:B---3--:R-:W-:Y:S05]  /*a7d0*/  @!P1 BRA `(.L_x_286) ;  /* 0xfffffff800149947 */ /* 0x008fea000383ffff */
[----:B------:R-:W-:-:S07]  /*a7e0*/  VIADD R5, R16, 0x1 ;  /* 0x0000000110057836 */ /* 0x000fce0000000000 */
.L_x_281:
[----:B------:R-:W3:Y:S01]  /*a7f0*/  S2R R8, SR_CTAID.Y ;  /* 0x0000000000087919 */ /* 0x000ee20000002600 */
[----:B------:R-:W-:Y:S01]  /*a800*/  SHF.L.U32 R7, R14, 0x1f, RZ ;  /* 0x0000001f0e077819 */ /* 0x000fe200000006ff */
[----:B------:R-:W4:Y:S03]  /*a810*/  LDC.64 R16, c[0x0][0x730] ;  /* 0x0001cc00ff107b82 */ /* 0x000f260000000a00 */
[----:B------:R-:W1:Y:S05]  /*a820*/  SYNCS.PHASECHK.TRANS64.TRYWAIT P1, [R0+URZ+0x31838], R7 ;  /* 0x03183807000075a7 */ /* 0x000e6a000802017f */
[----:B------:R-:W2:Y:S01]  /*a830*/  LDC.64 R12, c[0x0][0x738] ;  /* 0x0001ce00ff0c7b82 */ /* 0x000ea20000000a00 */
[----:B----45:R-:W-:Y:S01]  /*a840*/  IMAD.WIDE.U32 R2, R16, UR20, R2 ;  /* 0x0000001410027c25 */ /* 0x030fe2000f8e0002 */
[----:B---3--:R-:W-:-:S05]  /*a850*/  SHF.R.S32.HI R8, RZ, 0x1f, R8 ;  /* 0x0000001fff087819 */ /* 0x008fca0000011408 */
[----:B------:R-:W-:-:S04]  /*a860*/  IMAD R8, R8, R16, RZ ;  /* 0x0000001008087224 */ /* 0x000fc800078e02ff */
[----:B------:R-:W-:-:S04]  /*a870*/  IMAD R17, R17, UR20, R8 ;  /* 0x0000001411117c24 */ /* 0x000fc8000f8e0208 */
[----:B------:R-:W-:Y:S02]  /*a880*/  IMAD.IADD R3, R17, 0x1, R3 ;  /* 0x0000000111037824 */ /* 0x000fe400078e0203 */
[----:B--2---:R-:W-:Y:S02]  /*a890*/  IMAD R8, R15, R12, RZ ;  /* 0x0000000c0f087224 */ /* 0x004fe400078e02ff */
[----:B------:R-:W-:-:S04]  /*a8a0*/  IMAD.WIDE.U32 R2, R12, UR21, R2 ;  /* 0x000000150c027c25 */ /* 0x000fc8000f8e0002 */
[----:B------:R-:W-:Y:S01]  /*a8b0*/  IMAD R13, R13, UR21, R8 ;  /* 0x000000150d0d7c24 */ /* 0x000fe2000f8e0208 */
[----:B-1----:R-:W-:Y:S06]  /*a8c0*/  @!P1 BRA `(.L_x_287) ;  /* 0x0000000400ec9947 */ /* 0x002fec0003800000 */
.L_x_298:
[----:B-1----:R-:W-:Y:S01]  /*a8d0*/  IMAD.IADD R7, R13, 0x1, R3 ;  /* 0x000000010d077824 */ /* 0x002fe200078e0203 */
[----:B------:R-:W-:Y:S06]  /*a8e0*/  @P0 BRA `(.L_x_288) ;  /* 0x0000000000180947 */ /* 0x000fec0003800000 */
[----:B------:R-:W1:Y:S01]  /*a8f0*/  S2R R8, SR_TID.X ;  /* 0x0000000000087919 */ /* 0x000e620000002100 */
[----:B------:R-:W-:-:S04]  /*a900*/  IMAD.MOV.U32 R13, RZ, RZ, 0x8100 ;  /* 0x00008100ff0d7424 */ /* 0x000fc800078e00ff */
[----:B------:R2:W-:Y:S01]  /*a910*/  SYNCS.ARRIVE.TRANS64 RZ, [R0+URZ+0x31830], R13 ;  /* 0x0318300d00ff79a7 */ /* 0x0005e2000800003f */
[----:B-1----:R-:W-:-:S13]  /*a920*/  LOP3.LUT P0, RZ, R8, 0x1f, RZ, 0xc0, !PT ;  /* 0x0000001f08ff7812 */ /* 0x002fda000780c0ff */
[----:B--2---:R-:W-:Y:S05]  /*a930*/  @!P0 BRA `(.L_x_288) ;  /* 0x0000000000048947 */ /* 0x004fea0003800000 */
[----:B------:R-:W-:Y:S01]  /*a940*/  BPT.TRAP 0x1 ;  /* 0x000000040000795c */ /* 0x000fe20000300000 */
.L_x_288:
[----:B------:R-:W1:Y:S01]  /*a950*/  LDC.64 R12, c[0x0][0x728] ;  /* 0x0001ca00ff0c7b82 */ /* 0x000e620000000a00 */
        /* <DEDUP_REMOVED lines=21> */
[C---:B-1----:R-:W-:Y:S01]  /*aab0*/  LEA R12, P0, R2.reuse, R12, 0x2 ;  /* 0x0000000c020c7211 */ /* 0x042fe200078010ff */
        /* <DEDUP_REMOVED lines=27> */
[----:B-1----:R-:W-:Y:S01]  /*ac70*/  NOP ;  /* 0x0000000000007918 */ /* 0x002fe20000000000 */
.L_x_277:
[----:B------:R-:W-:Y:S05]  /*ac80*/  WARPSYNC.ALL ;  /* 0x0000000000007948 */ /* 0x000fea0003800000 */
[----:B------:R-:W-:-:S13]  /*ac90*/  ELECT P0, URZ, PT ;  /* 0x00000000003f782f */ /* 0x000fda0003800000 */
[----:B------:R-:W-:Y:S05]  /*aca0*/  @!P0 BRA `(.L_x_252) ;  /* 0x0000000000708947 */ /* 0x000fea0003800000 */
[----:B------:R-:W-:-:S04]  /*acb0*/  LOP3.LUT R21, R21, 0x2, RZ, 0xfc, !PT ;  /* 0x0000000215157812 */ /* 0x000fc800078efcff */
[----:B------:R-:W-:-:S13]  /*acc0*/  ISETP.NE.AND P1, PT, R21, 0x3, PT ;  /* 0x000000031500780c */ /* 0x000fda0003f25270 */
[----:B------:R-:W-:Y:S05]  /*acd0*/  @!P1 BRA `(.L_x_289) ;  /* 0x0000000000049947 */ /* 0x000fea0003800000 */
[----:B--2---:R-:W-:Y:S01]  /*ace0*/  BPT.TRAP 0x1 ;  /* 0x000000040000795c */ /* 0x004fe20000300000 */
.L_x_289:
[----:B------:R-:W1:Y:S01]  /*acf0*/  S2R R3, SR_CgaCtaId ;  /* 0x0000000000037919 */ /* 0x000e620000008800 */
[----:B------:R-:W-:-:S04]  /*ad00*/  MOV R2, 0x400 ;  /* 0x0000040000027802 */ /* 0x000fc80000000f00 */
[----:B-1----:R-:W-:Y:S02]  /*ad10*/  LEA R7, R3, R2, 0x18 ;  /* 0x0000000203077211 */ /* 0x002fe400078ec0ff */
[----:B------:R-:W-:-:S03]  /*ad20*/  SHF.L.U32 R3, R0, 0x1f, RZ ;  /* 0x0000001f00037819 */ /* 0x000fc600000006ff */
[----:B------:R-:W-:-:S04]  /*ad30*/  VIADD R2, R7, 0x31820 ;  /* 0x0003182007027836 */ /* 0x000fc80000000000 */
[----:B------:R-:W-:-:S04]  /*ad40*/  IMAD R6, R5, 0x8, R2 ;  /* 0x0000000805067824 */ /* 0x000fc800078e0202 */
[----:B------:R-:W1:Y:S02]  /*ad50*/  SYNCS.PHASECHK.TRANS64.TRYWAIT P0, [R6+URZ], R3 ;  /* 0x00000003060075a7 */ /* 0x000e64000800017f */
[----:B-1----:R-:W-:Y:S05]  /*ad60*/  @!P0 BRA `(.L_x_290) ;  /* 0x0000000000d88947 */ /* 0x002fea0003800000 */
.L_x_299:
[----:B------:R-:W-:-:S05]  /*ad70*/  VIADD R5, R5, 0x1 ;  /* 0x0000000105057836 */ /* 0x000fca0000000000 */
[----:B------:R-:W-:-:S04]  /*ad80*/  ISETP.NE.AND P0, PT, R5, 0x2, PT ;  /* 0x000000020500780c */ /* 0x000fc80003f05270 */
[----:B-1----:R-:W-:Y:S02]  /*ad90*/  SEL R3, RZ, 0x1, P0 ;  /* 0x00000001ff037807 */ /* 0x002fe40000000000 */
[----:B------:R-:W-:Y:S02]  /*ada0*/  SEL R5, R5, RZ, P0 ;  /* 0x000000ff05057207 */ /* 0x000fe40000000000 */
[----:B------:R-:W-:-:S03]  /*adb0*/  LOP3.LUT R0, R0, R3, RZ, 0x3c, !PT ;  /* 0x0000000300007212 */ /* 0x000fc600078e3cff */
[----:B------:R-:W-:Y:S01]  /*adc0*/  IMAD R5, R5, 0x8, R2 ;  /* 0x0000000805057824 */ /* 0x000fe200078e0202 */
[----:B------:R-:W-:-:S04]  /*add0*/  SHF.L.U32 R0, R0, 0x1f, RZ ;  /* 0x0000001f00007819 */ /* 0x000fc800000006ff */
[----:B------:R-:W1:Y:S02]  /*ade0*/  SYNCS.PHASECHK.TRANS64.TRYWAIT P0, [R5+URZ], R0 ;  /* 0x00000000050075a7 */ /* 0x000e64000800017f */
[----:B-1----:R-:W-:Y:S05]  /*adf0*/  @!P0 BRA `(.L_x_291) ;  /* 0x0000000000c88947 */ /* 0x002fea0003800000 */
.L_x_300:
[----:B------:R-:W-:Y:S05]  /*ae00*/  @!P1 BRA `(.L_x_292) ;  /* 0x0000000000049947 */ /* 0x000fea0003800000 */
[----:B--2---:R-:W-:Y:S01]  /*ae10*/  BPT.TRAP 0x1 ;  /* 0x000000040000795c */ /* 0x004fe20000300000 */
.L_x_292:
[----:B------:R-:W-:-:S07]  /*ae20*/  SHF.L.U32 R4, R4, 0x1f, RZ ;  /* 0x0000001f04047819 */ /* 0x000fce00000006ff */
.L_x_293:
[----:B---3--:R3:W4:Y:S02]  /*ae30*/  SYNCS.PHASECHK.TRANS64.TRYWAIT P0, [R7+URZ+0x31838], R4 ;  /* 0x03183804070075a7 */ /* 0x008724000800017f */
[----:B----4-:R-:W-:Y:S05]  /*ae40*/  @!P0 NANOSLEEP.SYNCS 0x989680 ;  /* 0x009896800000895d */ /* 0x010fea0003900000 */
[----:B------:R-:W4:Y:S02]  /*ae50*/  @!P0 SYNCS.PHASECHK.TRANS64 P0, [R7+URZ+0x31838], R4 ;  /* 0x03183804070085a7 */ /* 0x000f24000800007f */
[----:B----4-:R-:W-:Y:S05]  /*ae60*/  @!P0 BRA `(.L_x_293) ;  /* 0xfffffffc00f08947 */ /* 0x010fea000383ffff */
.L_x_252:
[----:B--2---:R-:W-:Y:S05]  /*ae70*/  BSYNC B0 ;  /* 0x0000000000007941 */ /* 0x004fea0003800000 */
.L_x_246:
[----:B------:R-:W-:Y:S05]  /*ae80*/  EXIT ;  /* 0x000000000000794d */ /* 0x000fea0003800000 */
.L_x_258:
[----:B-1----:R1:W2:Y:S02]  /*ae90*/  SYNCS.PHASECHK.TRANS64.TRYWAIT P0, [R18+URZ+0x31800], R13 ;  /* 0x0318000d120075a7 */ /* 0x0022a4000800017f */
[----:B--2---:R-:W-:Y:S05]  /*aea0*/  @!P0 NANOSLEEP.SYNCS 0x989680 ;  /* 0x009896800000895d */ /* 0x004fea0003900000 */
[----:B------:R-:W2:Y:S02]  /*aeb0*/  @!P0 SYNCS.PHASECHK.TRANS64 P0, [R18+URZ+0x31800], R13 ;  /* 0x0318000d120085a7 */ /* 0x000ea4000800007f */
[----:B--2---:R-:W-:Y:S05]  /*aec0*/  @!P0 BRA `(.L_x_258) ;  /* 0xfffffffc00f08947 */ /* 0x004fea000383ffff */
[----:B------:R-:W-:Y:S05]  /*aed0*/  BRA `(.L_x_257) ;  /* 0xffffff6000847947 */ /* 0x000fea000383ffff */
.L_x_262:
[----:B--2---:R2:W3:Y:S02]  /*aee0*/  SYNCS.PHASECHK.TRANS64.TRYWAIT P1, [R17+URZ+0x31810], R8 ;  /* 0x03181008110075a7 */ /* 0x0044e4000802017f */
[----:B---3--:R-:W-:Y:S05]  /*aef0*/  @!P1 NANOSLEEP.SYNCS 0x989680 ;  /* 0x009896800000995d */ /* 0x008fea0003900000 */
[----:B------:R-:W3:Y:S02]  /*af00*/  @!P1 SYNCS.PHASECHK.TRANS64 P1, [R17+URZ+0x31810], R8 ;  /* 0x03181008110095a7 */ /* 0x000ee4000802007f */
[----:B---3--:R-:W-:Y:S05]  /*af10*/  @!P1 BRA `(.L_x_262) ;  /* 0xfffffffc00f09947 */ /* 0x008fea000383ffff */
[----:B------:R-:W-:Y:S05]  /*af20*/  BRA `(.L_x_261) ;  /* 0xffffff6800f87947 */ /* 0x000fea000383ffff */
.L_x_266:
[----:B----4-:R4:W1:Y:S02]  /*af30*/  SYNCS.PHASECHK.TRANS64.TRYWAIT P1, [R18+URZ+0x31830], R9 ;  /* 0x03183009120075a7 */ /* 0x010864000802017f */
[----:B-1----:R-:W-:Y:S05]  /*af40*/  @!P1 NANOSLEEP.SYNCS 0x989680 ;  /* 0x009896800000995d */ /* 0x002fea0003900000 */
[----:B------:R-:W1:Y:S02]  /*af50*/  @!P1 SYNCS.PHASECHK.TRANS64 P1, [R18+URZ+0x31830], R9 ;  /* 0x03183009120095a7 */ /* 0x000e64000802007f */
[----:B-1----:R-:W-:Y:S05]  /*af60*/  @!P1 BRA `(.L_x_266) ;  /* 0xfffffffc00f09947 */ /* 0x002fea000383ffff */
[----:B------:R-:W-:Y:S05]  /*af70*/  BRA `(.L_x_265) ;  /* 0xffffff8400f87947 */ /* 0x000fea000383ffff */
.L_x_279:
[----:B-1----:R1:W2:Y:S02]  /*af80*/  SYNCS.PHASECHK.TRANS64.TRYWAIT P0, [R0+URZ+0x31820], R5 ;  /* 0x03182005000075a7 */ /* 0x0022a4000800017f */
[----:B--2---:R-:W-:Y:S05]  /*af90*/  @!P0 NANOSLEEP.SYNCS 0x989680 ;  /* 0x009896800000895d */ /* 0x004fea0003900000 */
[----:B------:R-:W2:Y:S02]  /*afa0*/  @!P0 SYNCS.PHASECHK.TRANS64 P0, [R0+URZ+0x31820], R5 ;  /* 0x03182005000085a7 */ /* 0x000ea4000800007f */
[----:B--2---:R-:W-:Y:S05]  /*afb0*/  @!P0 BRA `(.L_x_279) ;  /* 0xfffffffc00f08947 */ /* 0x004fea000383ffff */
[----:B------:R-:W-:Y:S05]  /*afc0*/  BRA `(.L_x_294) ;  /* 0xffffffe400947947 */ /* 0x000fea000383ffff */
.L_x_282:
[----:B-1----:R1:W2:Y:S02]  /*afd0*/  SYNCS.PHASECHK.TRANS64.TRYWAIT P1, [R0+URZ+0x31838], R9 ;  /* 0x03183809000075a7 */ /* 0x0022a4000802017f */
[----:B--2---:R-:W-:Y:S05]  /*afe0*/  @!P1 NANOSLEEP.SYNCS 0x989680 ;  /* 0x009896800000995d */ /* 0x004fea0003900000 */
[----:B------:R-:W2:Y:S02]  /*aff0*/  @!P1 SYNCS.PHASECHK.TRANS64 P1, [R0+URZ+0x31838], R9 ;  /* 0x03183809000095a7 */ /* 0x000ea4000802007f */
[----:B--2---:R-:W-:Y:S05]  /*b000*/  @!P1 BRA `(.L_x_282) ;  /* 0xfffffffc00f09947 */ /* 0x004fea000383ffff */
[----:B------:R-:W-:Y:S05]  /*b010*/  BRA `(.L_x_295) ;  /* 0xfffffff000107947 */ /* 0x000fea000383ffff */
.L_x_284:
[----:B------:R-:W-:-:S07]  /*b020*/  SHF.L.U32 R20, R6, 0x1f, RZ ;  /* 0x0000001f06147819 */ /* 0x000fce00000006ff */
.L_x_296:
[----:B-1----:R1:W2:Y:S02]  /*b030*/  SYNCS.PHASECHK.TRANS64.TRYWAIT P1, [R19+URZ+0x31820], R20 ;  /* 0x03182014130075a7 */ /* 0x0022a4000802017f */
[----:B--2---:R-:W-:Y:S05]  /*b040*/  @!P1 NANOSLEEP.SYNCS 0x989680 ;  /* 0x009896800000995d */ /* 0x004fea0003900000 */
[----:B------:R-:W2:Y:S02]  /*b050*/  @!P1 SYNCS.PHASECHK.TRANS64 P1, [R19+URZ+0x31820], R20 ;  /* 0x03182014130095a7 */ /* 0x000ea4000802007f */
[----:B--2---:R-:W-:Y:S05]  /*b060*/  @!P1 BRA `(.L_x_296) ;  /* 0xfffffffc00f09947 */ /* 0x004fea000383ffff */
[----:B------:R-:W-:Y:S05]  /*b070*/  BRA `(.L_x_297) ;  /* 0xfffffff000e87947 */ /* 0x000fea000383ffff */
.L_x_287:
[----:B-1----:R1:W2:Y:S02]  /*b080*/  SYNCS.PHASECHK.TRANS64.TRYWAIT P1, [R0+URZ+0x31838], R7 ;  /* 0x03183807000075a7 */ /* 0x0022a4000802017f */
[----:B--2---:R-:W-:Y:S05]  /*b090*/  @!P1 NANOSLEEP.SYNCS 0x989680 ;  /* 0x009896800000995d */ /* 0x004fea0003900000 */
[----:B------:R-:W2:Y:S02]  /*b0a0*/  @!P1 SYNCS.PHASECHK.TRANS64 P1, [R0+URZ+0x31838], R7 ;  /* 0x03183807000095a7 */ /* 0x000ea4000802007f */
[----:B--2---:R-:W-:Y:S05]  /*b0b0*/  @!P1 BRA `(.L_x_287) ;  /* 0xfffffffc00f09947 */ /* 0x004fea000383ffff */
[----:B------:R-:W-:Y:S05]  /*b0c0*/  BRA `(.L_x_298) ;  /* 0xfffffff800007947 */ /* 0x000fea000383ffff */
.L_x_290:
[----:B-1----:R1:W3:Y:S02]  /*b0d0*/  SYNCS.PHASECHK.TRANS64.TRYWAIT P0, [R6+URZ], R3 ;  /* 0x00000003060075a7 */ /* 0x0022e4000800017f */
[----:B---3--:R-:W-:Y:S05]  /*b0e0*/  @!P0 NANOSLEEP.SYNCS 0x989680 ;  /* 0x009896800000895d */ /* 0x008fea0003900000 */
[----:B------:R-:W3:Y:S02]  /*b0f0*/  @!P0 SYNCS.PHASECHK.TRANS64 P0, [R6+URZ], R3 ;  /* 0x00000003060085a7 */ /* 0x000ee4000800007f */
[----:B---3--:R-:W-:Y:S05]  /*b100*/  @!P0 BRA `(.L_x_290) ;  /* 0xfffffffc00f08947 */ /* 0x008fea000383ffff */
[----:B------:R-:W-:Y:S05]  /*b110*/  BRA `(.L_x_299) ;  /* 0xfffffffc00147947 */ /* 0x000fea000383ffff */
.L_x_291:
[----:B-1----:R1:W3:Y:S02]  /*b120*/  SYNCS.PHASECHK.TRANS64.TRYWAIT P0, [R5+URZ], R0 ;  /* 0x00000000050075a7 */ /* 0x0022e4000800017f */
[----:B---3--:R-:W-:Y:S05]  /*b130*/  @!P0 NANOSLEEP.SYNCS 0x989680 ;  /* 0x009896800000895d */ /* 0x008fea0003900000 */
[----:B------:R-:W3:Y:S02]  /*b140*/  @!P0 SYNCS.PHASECHK.TRANS64 P0, [R5+URZ], R0 ;  /* 0x00000000050085a7 */ /* 0x000ee4000800007f */
[----:B---3--:R-:W-:Y:S05]  /*b150*/  @!P0 BRA `(.L_x_291) ;  /* 0xfffffffc00f08947 */ /* 0x008fea000383ffff */
[----:B------:R-:W-:Y:S05]  /*b160*/  BRA `(.L_x_300) ;  /* 0xfffffffc00247947 */ /* 0x000fea000383ffff */
.L_x_301:
        /* <DEDUP_REMOVED lines=9> */
.L_x_1148:


//--------------------- .text._ZN7cutlass13device_kernelIN5flash11enable_sm90INS1_16FlashAttnBwdSm90INS1_25CollectiveMainloopBwdSm90ILi2ELi1ELi1EN4cute5tupleIJNS5_1CILi1EEES8_S8_EEENS6_IJNS7_ILi64EEENS7_ILi80EEENS7_ILi256EEEEEENS_10bfloat16_tEfNS_4arch4Sm90ELb0ELb1ELb0ELb0ELb0ELb0ELb1ELb1ELi2ELi1ELi1ELi1ELb0EEENS1_21CollectiveEpilogueBwdISD_SE_SG_Li256ELb0ELb1ELi2EEENS1_19SingleTileSchedulerILb0ELb0ELb0ELi80EEEEEEEEEvNT_6ParamsE --------------------------
	.section	.text._ZN7cutlass13device_kernelIN5flash11enable_sm90INS1_16FlashAttnBwdSm90INS1_25CollectiveMainloopBwdSm90ILi2ELi1ELi1EN4cute5tupleIJNS5_1CILi1EEES8_S8_EEENS6_IJNS7_ILi64EEENS7_ILi80EEENS7_ILi256EEEEEENS_10bfloat16_tEfNS_4arch4Sm90ELb0ELb1ELb0ELb0ELb0ELb0ELb1ELb1ELi2ELi1ELi1ELi1ELb0EEENS1_21CollectiveEpilogueBwdISD_SE_SG_Li256ELb0ELb1ELi2EEENS1_19SingleTileSchedulerILb0ELb0ELb0ELi80EEEEEEEEEvNT_6ParamsE,"ax",@progbits
	.align	128
.text._ZN7cutlass13device_kernelIN5flash11enable_sm90INS1_16FlashAttnBwdSm90INS1_25CollectiveMainloopBwdSm90ILi2ELi1ELi1EN4cute5tupleIJNS5_1CILi1EEES8_S8_EEENS6_IJNS7_ILi64EEENS7_ILi80EEENS7_ILi256EEEEEENS_10bfloat16_tEfNS_4arch4Sm90ELb0ELb1ELb0ELb0ELb0ELb0ELb1ELb1ELi2ELi1ELi1ELi1ELb0EEENS1_21CollectiveEpilogueBwdISD_SE_SG_Li256ELb0ELb1ELi2EEENS1_19SingleTileSchedulerILb0ELb0ELb0ELi80EEEEEEEEEvNT_6ParamsE:
        .type           _ZN7cutlass13device_kernelIN5flash11enable_sm90INS1_16FlashAttnBwdSm90INS1_25CollectiveMainloopBwdSm90ILi2ELi1ELi1EN4cute5tupleIJNS5_1CILi1EEES8_S8_EEENS6_IJNS7_ILi64EEENS7_ILi80EEENS7_ILi256EEEEEENS_10bfloat16_tEfNS_4arch4Sm90ELb0ELb1ELb0ELb0ELb0ELb0ELb1ELb1ELi2ELi1ELi1ELi1ELb0EEENS1_21CollectiveEpilogueBwdISD_SE_SG_Li256ELb0ELb1ELi2EEENS1_19SingleTileSchedulerILb0ELb0ELb0ELi80EEEEEEEEEvNT_6ParamsE,@function
        .size           _ZN7cutlass13device_kernelIN5flash11enable_sm90INS1_16FlashAttnBwdSm90INS1_25CollectiveMainloopBwdSm90ILi2ELi1ELi1EN4cute5tupleIJNS5_1CILi1EEES8_S8_EEENS6_IJNS7_ILi64EEENS7_ILi80EEENS7_ILi256EEEEEENS_10bfloat16_tEfNS_4arch4Sm90ELb0ELb1ELb0ELb0ELb0ELb0ELb1ELb1ELi2ELi1ELi1ELi1ELb0EEENS1_21CollectiveEpilogueBwdISD_SE_SG_Li256ELb0ELb1ELi2EEENS1_19SingleTileSchedulerILb0ELb0ELb0ELi80EEEEEEEEEvNT_6ParamsE,(.L_x_1149 - _ZN7cutlass13device_kernelIN5flash11enable_sm90INS1_16FlashAttnBwdSm90INS1_25CollectiveMainloopBwdSm90ILi2ELi1ELi1EN4cute5tupleIJNS5_1CILi1EEES8_S8_EEENS6_IJNS7_ILi64EEENS7_ILi80EEENS7_ILi256EEEEEENS_10bfloat16_tEfNS_4arch4Sm90ELb0ELb1ELb0ELb0ELb0ELb0ELb1ELb1ELi2ELi1ELi1ELi1ELb0EEENS1_21CollectiveEpilogueBwdISD_SE_SG_Li256ELb0ELb1ELi2EEENS1_19SingleTileSchedulerILb0ELb0ELb0ELi80EEEEEEEEEvNT_6ParamsE)
        .other          _ZN7cutlass13device_kernelIN5flash11enable_sm90INS1_16FlashAttnBwdSm90INS1_25CollectiveMainloopBwdSm90ILi2ELi1ELi1EN4cute5tupleIJNS5_1CILi1EEES8_S8_EEENS6_IJNS7_ILi64EEENS7_ILi80EEENS7_ILi256EEEEEENS_10bfloat16_tEfNS_4arch4Sm90ELb0ELb1ELb0ELb0ELb0ELb0ELb1ELb1ELi2ELi1ELi1ELi1ELb0EEENS1_21CollectiveEpilogueBwdISD_SE_SG_Li256ELb0ELb1ELi2EEENS1_19SingleTileSchedulerILb0ELb0ELb0ELi80EEEEEEEEEvNT_6ParamsE,@"STO_CUDA_ENTRY STV_DEFAULT"
_ZN7cutlass13device_kernelIN5flash11enable_sm90INS1_16FlashAttnBwdSm90INS1_25CollectiveMainloopBwdSm90ILi2ELi1ELi1EN4cute5tupleIJNS5_1CILi1EEES8_S8_EEENS6_IJNS7_ILi64EEENS7_ILi80EEENS7_ILi256EEEEEENS_10bfloat16_tEfNS_4arch4Sm90ELb0ELb1ELb0ELb0ELb0ELb0ELb1ELb1ELi2ELi1ELi1ELi1ELb0EEENS1_21CollectiveEpilogueBwdISD_SE_SG_Li256ELb0ELb1ELi2EEENS1_19SingleTileSchedulerILb0ELb0ELb0ELi80EEEEEEEEEvNT_6ParamsE:
[----:B------:R-:W1:Y:S02]  /*0000*/  LDC R1, c[0x0][0x28] ;  /* 0x00000a00ff017b82 */ /* 0x000e640000000800 */
[----:B-1----:R-:W-:Y:S01]  /*0010*/  VIADD R1, R1, 0xfffffff8 ;  /* 0xfffffff801017836 */ /* 0x002fe20000000000 */
[----:B------:R-:W1:Y:S01]  /*0020*/  S2R R21, SR_TID.X ;  /* 0x0000000000157919 */ /* 0x000e620000002100 */
[----:B------:R-:W-:Y:S01]  /*0030*/  ELECT P0, URZ, PT ;  /* 0x00000000003f782f */ /* 0x000fe20003800000 */
[----:B------:R-:W-:Y:S01]  /*0040*/  BSSY B0, `(.L_x_302) ;  /* 0x000001a000007945 */ /* 0x000fe20003800000 */
[----:B-1----:R-:W-:-:S05]  /*0050*/  SHF.R.U32.HI R2, RZ, 0x5, R21 ;  /* 0x00000005ff027819 */ /* 0x002fca0000011615 */
[----:B------:R-:W1:Y:S02]  /*0060*/  SHFL.IDX PT, R0, R2, RZ, 0x1f ;  /* 0x00001fff02007589 */ /* 0x000e6400000e0000 */
[----:B-1----:R-:W-:Y:S02]  /*0070*/  ISETP.EQ.AND P0, PT, R0, RZ, P0 ;  /* 0x000000ff0000720c */ /* 0x002fe40000702270 */
[----:B------:R-:W-:-:S11]  /*0080*/  SHF.R.U32.HI R0, RZ, 0x7, R21 ;  /* 0x00000007ff007819 */ /* 0x000fd60000011615 */
        /* <DEDUP_REMOVED lines=21> */
.L_x_303:
[----:B------:R-:W-:Y:S05]  /*01e0*/  BSYNC B0 ;  /* 0x0000000000007941 */ /* 0x000fea0003800000 */
.L_x_302:
[----:B------:R-:W-:Y:S01]  /*01f0*/  VOTEU.ANY UP0, P0 ;  /* 0x00000000003f7886 */ /* 0x000fe20000000100 */
[----:B------:R-:W1:Y:S01]  /*0200*/  SHFL.IDX PT, R0, R0, RZ, 0x1f ;  /* 0x00001fff00007589 */ /* 0x000e6200000e0000 */
[----:B------:R-:W-:Y:S01]  /*0210*/  UMOV UR4, 0x1 ;  /* 0x0000000100047882 */ /* 0x000fe20000000000 */
[----:B------:R-:W-:Y:S02]  /*0220*/  VOTEU.ANY UP1, P0 ;  /* 0x00000000003f7886 */ /* 0x000fe40000020100 */
[----:B------:R-:W2:Y:S01]  /*0230*/  @UP0 S2UR UR7, SR_CgaCtaId ;  /* 0x00000000000709c3 */ /* 0x000ea20000008800 */
[----:B------:R-:W-:Y:S01]  /*0240*/  @UP0 UMOV UR6, 0x400 ;  /* 0x0000040000060882 */ /* 0x000fe20000000000 */
[----:B------:R-:W-:-:S04]  /*0250*/  @UP0 UIADD3 UR4, -UR4, 0x100000, URZ ;  /* 0x0010000004040890 */ /* 0x000fc8000fffe13f */
[----:B------:R-:W-:Y:S02]  /*0260*/  @UP0 USHF.L.U32 UR5, UR4, 0xb, URZ ;  /* 0x0000000b04050899 */ /* 0x000fe4000800063f */
[----:B------:R-:W-:Y:S01]  /*0270*/  @UP0 USHF.L.U32 UR4, UR4, 0x1, URZ ;  /* 0x0000000104040899 */ /* 0x000fe2000800063f */
[----:B------:R-:W3:Y:S01]  /*0280*/  SHFL.IDX PT, R3, R2, RZ, 0x1f ;  /* 0x00001fff02037589 */ /* 0x000ee200000e0000 */
[----:B-1----:R-:W-:Y:S01]  /*0290*/  R2UR UR8, R0 ;  /* 0x00000000000872ca */ /* 0x002fe200000e0000 */
[----:B--2---:R-:W-:-:S03]  /*02a0*/  @UP0 ULEA UR6, UR7, UR6, 0x18 ;  /* 0x0000000607060291 */ /* 0x004fc6000f8ec03f */
[----:B------:R-:W-:Y:S01]  /*02b0*/  UMOV UR7, 0x1 ;  /* 0x0000000100077882 */ /* 0x000fe20000000000 */
[----:B---3--:R-:W-:-:S08]  /*02c0*/  ISETP.NE.AND P1, PT, R3, RZ, PT ;  /* 0x000000ff0300720c */ /* 0x008fd00003f25270 */
[----:B------:R-:W-:Y:S01]  /*02d0*/  UISETP.NE.AND UP0, UPT, UR8, URZ, UPT ;  /* 0x0000003f0800728c */ /* 0x000fe2000bf05270 */
[----:B------:R-:W1:Y:S02]  /*02e0*/  FENCE.VIEW.ASYNC.S ;  /* 0x00000000000073c6 */ /* 0x000e640000000000 */
[----:B-1----:R1:W2:Y:S02]  /*02f0*/  @UP1 SYNCS.EXCH.64 URZ, [UR6+0x31800], UR4 ;  /* 0x03180004063f15b2 */ /* 0x0022a40008000100 */
[----:B-1----:R-:W-:-:S06]  /*0300*/  USEL UR4, UR7, 0x2, !UP0 ;  /* 0x0000000207047887 */ /* 0x002fcc000c000000 */
[----:B------:R-:W-:-:S05]  /*0310*/  IMAD.U32 R0, RZ, RZ, UR4 ;  /* 0x00000004ff007e24 */ /* 0x000fca000f8e00ff */
[----:B------:R1:W-:Y:S01]  /*0320*/  STL [R1], R0 ;  /* 0x0000000001007387 */ /* 0x0003e20000100800 */
[----:B------:R-:W-:Y:S05]  /*0330*/  @P1 BRA `(.L_x_304) ;  /* 0x0000000000481947 */ /* 0x000fea0003800000 */
[----:B------:R-:W3:Y:S01]  /*0340*/  S2UR UR5, SR_CgaCtaId ;  /* 0x00000000000579c3 */ /* 0x000ee20000008800 */
[----:B------:R-:W-:Y:S01]  /*0350*/  UMOV UR4, 0x400 ;  /* 0x0000040000047882 */ /* 0x000fe20000000000 */
[----:B------:R-:W-:Y:S01]  /*0360*/  UMOV UR6, 0x1 ;  /* 0x0000000100067882 */ /* 0x000fe20000000000 */
[----:B------:R-:W-:Y:S01]  /*0370*/  UMOV UR9, 0x100 ;  /* 0x0000010000097882 */ /* 0x000fe20000000000 */
[----:B------:R-:W-:-:S04]  /*0380*/  UIADD3 UR6, -UR6, 0x100000, URZ ;  /* 0x0010000006067890 */ /* 0x000fc8000fffe13f */
[----:B------:R-:W-:Y:S02]  /*0390*/  USHF.L.U32 UR7, UR6, 0xb, URZ ;  /* 0x0000000b06077899 */ /* 0x000fe4000800063f */
[----:B------:R-:W-:Y:S01]  /*03a0*/  USHF.L.U32 UR6, UR6, 0x1, URZ ;  /* 0x0000000106067899 */ /* 0x000fe2000800063f */
[----:B------:R-:W-:Y:S01]  /*03b0*/  ELECT P0, URZ, PT ;  /* 0x00000000003f782f */ /* 0x000fe20003800000 */
[----:B---3--:R-:W-:Y:S02]  /*03c0*/  ULEA UR8, UR5, UR4, 0x18 ;  /* 0x0000000405087291 */ /* 0x008fe4000f8ec03f */
[----:B------:R-:W-:-:S04]  /*03d0*/  UIADD3 UR4, -UR9, 0x100000, URZ ;  /* 0x0010000009047890 */ /* 0x000fc8000fffe13f */
[----:B------:R-:W-:Y:S02]  /*03e0*/  USHF.L.U32 UR5, UR4, 0xb, URZ ;  /* 0x0000000b04057899 */ /* 0x000fe4000800063f */
[----:B------:R-:W-:Y:S01]  /*03f0*/  USHF.L.U32 UR4, UR4, 0x1, URZ ;  /* 0x0000000104047899 */ /* 0x000fe2000800063f */
[----:B------:R-:W3:Y:S03]  /*0400*/  FENCE.VIEW.ASYNC.S ;  /* 0x00000000000073c6 */ /* 0x000ee60000000000 */
[----:B---3--:R3:W4:Y:S08]  /*0410*/  SYNCS.EXCH.64 URZ, [UR8+0x31810], UR6 ;  /* 0x03181006083f75b2 */ /* 0x0087300008000100 */
[----:B------:R3:W1:Y:S01]  /*0420*/  SYNCS.EXCH.64 URZ, [UR8+0x31820], UR4 ;  /* 0x03182004083f75b2 */ /* 0x0006620008000100 */
[----:B------:R3:W1:Y:S01]  /*0430*/  SYNCS.EXCH.64 URZ, [UR8+0x31818], UR6 ;  /* 0x03181806083f75b2 */ /* 0x0006620008000100 */
[----:B------:R3:W1:Y:S01]  /*0440*/  SYNCS.EXCH.64 URZ, [UR8+0x31828], UR4 ;  /* 0x03182804083f75b2 */ /* 0x0006620008000100 */
[----:B------:R-:W-:Y:S01]  /*0450*/  NOP ;  /* 0x0000000000007918 */ /* 0x000fe20000000000 */
.L_x_304:
[----:B-1----:R-:W1:Y:S01]  /*0460*/  SHFL.IDX PT, R0, R2, RZ, 0x1f ;  /* 0x00001fff02007589 */ /* 0x002e6200000e0000 */
[----:B------:R-:W-:Y:S01]  /*0470*/  NOP ;  /* 0x0000000000007918 */ /* 0x000fe20000000000 */
[----:B-1----:R-:W-:-:S13]  /*0480*/  ISETP.NE.AND P0, PT, R0, RZ, PT ;  /* 0x000000ff0000720c */ /* 0x002fda0003f05270 */
[----:B------:R-:W-:Y:S05]  /*0490*/  @P0 BRA `(.L_x_305) ;  /* 0x0000000000400947 */ /* 0x000fea0003800000 */
[----:B---3--:R-:W1:Y:S01]  /*04a0*/  S2UR UR5, SR_CgaCtaId ;  /* 0x00000000000579c3 */ /* 0x008e620000008800 */
        /* <DEDUP_REMOVED lines=12> */
[----:B-1----:R1:W3:Y:S08]  /*0570*/  SYNCS.EXCH.64 URZ, [UR8+0x31830], UR4 ;  /* 0x03183004083f75b2 */ /* 0x0022f00008000100 */
[----:B------:R1:W1:Y:S01]  /*0580*/  SYNCS.EXCH.64 URZ, [UR8+0x31838], UR6 ;  /* 0x03183806083f75b2 */ /* 0x0002620008000100 */
[----:B------:R-:W-:Y:S01]  /*0590*/  NOP ;  /* 0x0000000000007918 */ /* 0x000fe20000000000 */
.L_x_305:
[----:B------:R-:W-:Y:S01]  /*05a0*/  PLOP3.LUT P0, PT, PT, PT, UP0, 0x80, 0x0 ;  /* 0x000000000000781c */ /* 0x000fe20003f0f008 */
[----:B------:R-:W-:Y:S01]  /*05b0*/  NOP ;  /* 0x0000000000007918 */ /* 0x000fe20000000000 */
[----:B------:R-:W-:Y:S01]  /*05c0*/  LOP3.LUT R0, R21, 0x7f, RZ, 0xc0, !PT ;  /* 0x0000007f15007812 */ /* 0x000fe200078ec0ff */
[----:B-1234-:R-:W-:Y:S10]  /*05d0*/  BAR.SYNC.DEFER_BLOCKING 0x0 ;  /* 0x0000000000007b1d */ /* 0x01eff40000010000 */
[----:B------:R-:W-:Y:S05]  /*05e0*/  @!P0 BRA `(.L_x_306) ;  /* 0x000000cc00a48947 */ /* 0x000fea0003800000 */
.L_x_307:
[----:B------:R-:W-:-:S08]  /*05f0*/  NOP ;  /* 0x0000000000007918 */ /* 0x000fd00000000000 */
[----:B------:R-:W1:Y:S02]  /*0600*/  USETMAXREG.TRY_ALLOC.CTAPOOL UP0, 0xf0 ;  /* 0x000000f0000079c8 */ /* 0x000e640008000600 */
[----:B-1----:R-:W-:-:S13]  /*0610*/  PLOP3.LUT P0, PT, PT, PT, UP0, 0x80, 0x0 ;  /* 0x000000000000781c */ /* 0x002fda0003f0f008 */
[----:B------:R-:W-:Y:S05]  /*0620*/  @!P0 BRA `(.L_x_307) ;  /* 0xfffffffc00f08947 */ /* 0x000fea000383ffff */
[----:B------:R-:W1:Y:S02]  /*0630*/  S2UR UR4, SR_CTAID.Z ;  /* 0x00000000000479c3 */ /* 0x000e640000002700 */
[----:B-1----:R-:W-:-:S13]  /*0640*/  ISETP.LE.AND P0, PT, RZ, UR4, PT ;  /* 0x00000004ff007c0c */ /* 0x002fda000bf03270 */
[----:B------:R-:W-:Y:S05]  /*0650*/  @!P0 EXIT ;  /* 0x000000000000894d */ /* 0x000fea0003800000 */
[----:B------:R-:W1:Y:S01]  /*0660*/  S2R R13, SR_CTAID.X ;  /* 0x00000000000d7919 */ /* 0x000e620000002500 */
[----:B------:R-:W2:Y:S01]  /*0670*/  LDC R232, c[0x0][0x280] ;  /* 0x0000a000ffe87b82 */ /* 0x000ea20000000800 */
[----:B------:R-:W-:Y:S01]  /*0680*/  ULDC UR7, c[0x0][0x290] ;  /* 0x0000a40000077ab9 */ /* 0x000fe20000000800 */
[----:B------:R-:W-:Y:S02]  /*0690*/  PLOP3.LUT P0, PT, PT, PT, PT, 0x80, 0x0 ;  /* 0x000000000000781c */ /* 0x000fe40003f0f070 */
[----:B------:R-:W-:Y:S02]  /*06a0*/  CS2R R134, SRZ ;  /* 0x0000000000867805 */ /* 0x000fe4000001ff00 */
[----:B------:R-:W-:Y:S02]  /*06b0*/  CS2R R132, SRZ ;  /* 0x0000000000847805 */ /* 0x000fe4000001ff00 */
[----:B------:R-:W-:Y:S02]  /*06c0*/  CS2R R130, SRZ ;  /* 0x0000000000827805 */ /* 0x000fe4000001ff00 */
[----:B------:R-:W-:-:S02]  /*06d0*/  CS2R R128, SRZ ;  /* 0x0000000000807805 */ /* 0x000fc4000001ff00 */
[----:B------:R-:W-:Y:S01]  /*06e0*/  CS2R R94, SRZ ;  /* 0x00000000005e7805 */ /* 0x000fe2000001ff00 */
[----:B------:R-:W3:Y:S01]  /*06f0*/  LDC R2, c[0x0][0x74c] ;  /* 0x0001d300ff027b82 */ /* 0x000ee20000000800 */
        /* <DEDUP_REMOVED lines=15> */
[----:B--2---:R-:W-:Y:S01]  /*07f0*/  VIADD R0, R232, 0x3f ;  /* 0x0000003fe8007836 */ /* 0x004fe20000000000 */
[----:B------:R-:W-:Y:S02]  /*0800*/  CS2R R78, SRZ ;  /* 0x00000000004e7805 */ /* 0x000fe4000001ff00 */
[----:B------:R-:W-:-:S02]  /*0810*/  CS2R R76, SRZ ;  /* 0x00000000004c7805 */ /* 0x000fc4000001ff00 */
[----:B------:R-:W-:Y:S02]  /*0820*/  CS2R R74, SRZ ;  /* 0x00000000004a7805 */ /* 0x000fe4000001ff00 */
[----:B------:R-:W-:Y:S02]  /*0830*/  CS2R R72, SRZ ;  /* 0x0000000000487805 */ /* 0x000fe4000001ff00 */
[----:B------:R-:W-:Y:S02]  /*0840*/  CS2R R110, SRZ ;  /* 0x00000000006e7805 */ /* 0x000fe4000001ff00 */
[----:B------:R-:W-:Y:S01]  /*0850*/  CS2R R108, SRZ ;  /* 0x00000000006c7805 */ /* 0x000fe2000001ff00 */
[C---:B-1----:R-:W-:Y:S01]  /*0860*/  IMAD R3, R13.reuse, 0x50, R232 ;  /* 0x000000500d037824 */ /* 0x042fe200078e02e8 */
[----:B------:R-:W-:Y:S02]  /*0870*/  ISETP.GE.AND P1, PT, R13, RZ, PT ;  /* 0x000000ff0d00720c */ /* 0x000fe40003f26270 */
[----:B------:R-:W-:-:S02]  /*0880*/  CS2R R106, SRZ ;  /* 0x00000000006a7805 */ /* 0x000fc4000001ff00 */
[----:B------:R-:W-:Y:S02]  /*0890*/  CS2R R104, SRZ ;  /* 0x0000000000687805 */ /* 0x000fe4000001ff00 */
[----:B------:R-:W-:Y:S02]  /*08a0*/  CS2R R70, SRZ ;  /* 0x0000000000467805 */ /* 0x000fe4000001ff00 */
[----:B---3--:R-:W-:Y:S02]  /*08b0*/  IADD3 R2, R3, -UR7, -R2 ;  /* 0x8000000703027c10 */ /* 0x008fe4000fffe802 */
[----:B------:R-:W-:Y:S02]  /*08c0*/  CS2R R68, SRZ ;  /* 0x0000000000447805 */ /* 0x000fe4000001ff00 */
[----:B------:R-:W-:Y:S02]  /*08d0*/  SHF.R.S32.HI R3, RZ, 0x1f, R0 ;  /* 0x0000001fff037819 */ /* 0x000fe40000011400 */
[----:B------:R-:W-:-:S02]  /*08e0*/  CS2R R66, SRZ ;  /* 0x0000000000427805 */ /* 0x000fc4000001ff00 */
[----:B------:R-:W-:Y:S02]  /*08f0*/  SHF.R.S32.HI R5, RZ, 0x1f, R2 ;  /* 0x0000001fff057819 */ /* 0x000fe40000011402 */
[----:B------:R-:W-:Y:S02]  /*0900*/  CS2R R64, SRZ ;  /* 0x0000000000407805 */ /* 0x000fe4000001ff00 */
[----:B------:R-:W-:Y:S02]  /*0910*/  LEA.HI R3, R3, R0, RZ, 0x6 ;  /* 0x0000000003037211 */ /* 0x000fe400078f30ff */
[----:B------:R-:W-:Y:S02]  /*0920*/  CS2R R102, SRZ ;  /* 0x0000000000667805 */ /* 0x000fe4000001ff00 */
[----:B------:R-:W-:Y:S02]  /*0930*/  LEA.HI R5, R5, R2, RZ, 0x6 ;  /* 0x0000000205057211 */ /* 0x000fe400078f30ff */
[----:B------:R-:W-:-:S02]  /*0940*/  CS2R R100, SRZ ;  /* 0x0000000000647805 */ /* 0x000fc4000001ff00 */
[----:B------:R-:W-:Y:S02]  /*0950*/  CS2R R98, SRZ ;  /* 0x0000000000627805 */ /* 0x000fe4000001ff00 */
[----:B------:R-:W-:Y:S02]  /*0960*/  CS2R R96, SRZ ;  /* 0x0000000000607805 */ /* 0x000fe4000001ff00 */
[----:B------:R-:W-:Y:S02]  /*0970*/  SHF.R.S32.HI R5, RZ, 0x6, R5 ;  /* 0x00000006ff057819 */ /* 0x000fe40000011405 */
        /* <DEDUP_REMOVED lines=41> */
[----:B------:R-:W-:Y:S02]  /*0c10*/  VIMNMX R5, RZ, R5, !PT ;  /* 0x00000005ff057248 */ /* 0x000fe40007fe0100 */
[----:B------:R-:W-:Y:S01]  /*0c20*/  SHF.R.S32.HI R234, RZ, 0x6, R3 ;  /* 0x00000006ffea7819 */ /* 0x000fe20000011403 */
[----:B------:R-:W-:Y:S06]  /*0c30*/  @!P1 BRA `(.L_x_308) ;  /* 0x0000000000249947 */ /* 0x000fec0003800000 */
[----:B------:R-:W1:Y:S01]  /*0c40*/  LDC R3, c[0x0][0x290] ;  /* 0x0000a400ff037b82 */ /* 0x000e620000000800 */
[----:B------:R-:W-:-:S07]  /*0c50*/  IMAD R0, R13, 0x50, R232 ;  /* 0x000000500d007824 */ /* 0x000fce00078e02e8 */
[----:B------:R-:W2:Y:S01]  /*0c60*/  LDC R7, c[0x0][0x748] ;  /* 0x0001d200ff077b82 */ /* 0x000ea20000000800 */
[----:B-1----:R-:W-:-:S05]  /*0c70*/  IADD3 R0, -R3, 0x8f, R0 ;  /* 0x0000008f03007810 */ /* 0x002fca0007ffe100 */
[----:B--2---:R-:W-:-:S05]  /*0c80*/  IMAD.IADD R0, R0, 0x1, R7 ;  /* 0x0000000100007824 */ /* 0x004fca00078e0207 */
[----:B------:R-:W-:-:S04]  /*0c90*/  SHF.R.S32.HI R3, RZ, 0x1f, R0 ;  /* 0x0000001fff037819 */ /* 0x000fc80000011400 */
[----:B------:R-:W-:-:S04]  /*0ca0*/  LEA.HI R3, R3, R0, RZ, 0x6 ;  /* 0x0000000003037211 */ /* 0x000fc800078f30ff */
[----:B------:R-:W-:-:S04]  /*0cb0*/  SHF.R.S32.HI R3, RZ, 0x6, R3 ;  /* 0x00000006ff037819 */ /* 0x000fc80000011403 */
[----:B------:R-:W-:-:S07]  /*0cc0*/  VIMNMX R234, R234, R3, PT ;  /* 0x00000003eaea7248 */ /* 0x000fce0003fe0100 */
.L_x_308:
[----:B------:R-:W-:Y:S01]  /*0cd0*/  ISETP.GT.AND P1, PT, R234, R5, PT ;  /* 0x00000005ea00720c */ /* 0x000fe20003f24270 */
[----:B------:R-:W-:Y:S01]  /*0ce0*/  ULDC.64 UR60, c[0x0][0x208] ;  /* 0x00008200003c7ab9 */ /* 0x000fe20000000a00 */
[----:B------:R-:W-:Y:S02]  /*0cf0*/  CS2R R140, SRZ ;  /* 0x00000000008c7805 */ /* 0x000fe4000001ff00 */
[----:B------:R-:W-:Y:S02]  /*0d00*/  CS2R R138, SRZ ;  /* 0x00000000008a7805 */ /* 0x000fe4000001ff00 */
[----:B------:R-:W-:-:S07]  /*0d10*/  CS2R R136, SRZ ;  /* 0x0000000000887805 */ /* 0x000fce000001ff00 */
[----:B------:R-:W-:Y:S05]  /*0d20*/  @!P1 BRA `(.L_x_309) ;  /* 0x0000009c00689947 */ /* 0x000fea0003800000 */
[----:B------:R-:W1:Y:S01]  /*0d30*/  S2R R0, SR_CgaCtaId ;  /* 0x0000000000007919 */ /* 0x000e620000008800 */
[----:B------:R-:W-:Y:S01]  /*0d40*/  MOV R17, 0x400 ;  /* 0x0000040000117802 */ /* 0x000fe20000000f00 */
[----:B------:R-:W-:Y:S01]  /*0d50*/  VIADD R21, R21, 0xffffff80 ;  /* 0xffffff8015157836 */ /* 0x000fe20000000000 */
[----:B------:R-:W-:Y:S02]  /*0d60*/  SHF.L.U32 R8, RZ, 0x1f, RZ ;  /* 0x0000001fff087819 */ /* 0x000fe400000006ff */
[----:B-1----:R-:W-:Y:S02]  /*0d70*/  LEA R17, R0, R17, 0x18 ;  /* 0x0000001100117211 */ /* 0x002fe400078ec0ff */
[----:B------:R-:W-:Y:S02]  /*0d80*/  SHF.R.S32.HI R0, RZ, 0x1f, R21 ;  /* 0x0000001fff007819 */ /* 0x000fe40000011415 */
[----:B------:R-:W1:Y:S02]  /*0d90*/  SYNCS.PHASECHK.TRANS64.TRYWAIT P0, [R17+URZ+0x31800], R8 ;  /* 0x03180008110075a7 */ /* 0x000e64000800017f */
[----:B------:R-:W-:-:S02]  /*0da0*/  LEA.HI R2, R0, R21, RZ, 0x7 ;  /* 0x0000001500027211 */ /* 0x000fc400078f38ff */
[CC--:B------:R-:W-:Y:S02]  /*0db0*/  LEA.HI R4, R0.reuse, R21.reuse, RZ, 0x5 ;  /* 0x0000001500047211 */ /* 0x0c0fe400078f28ff */
[----:B------:R-:W-:Y:S02]  /*0dc0*/  SHF.R.S32.HI R3, RZ, 0x7, R2 ;  /* 0x00000007ff037819 */ /* 0x000fe40000011402 */
[----:B------:R-:W-:Y:S02]  /*0dd0*/  LEA.HI R6, R0, R21, RZ, 0x4 ;  /* 0x0000001500067211 */ /* 0x000fe400078f20ff */
[--C-:B------:R-:W-:Y:S02]  /*0de0*/  SHF.R.S32.HI R0, RZ, 0x5, R4.reuse ;  /* 0x00000005ff007819 */ /* 0x100fe40000011404 */
[----:B------:R-:W-:Y:S02]  /*0df0*/  SHF.R.S32.HI R7, RZ, 0x1f, R4 ;  /* 0x0000001fff077819 */ /* 0x000fe40000011404 */
[----:B------:R2:W3:Y:S02]  /*0e00*/  SHFL.IDX PT, R4, R3, RZ, 0x1f ;  /* 0x00001fff03047589 */ /* 0x0004e400000e0000 */
[----:B-123--:R-:W-:Y:S05]  /*0e10*/  @P0 BRA `(.L_x_310) ;  /* 0x0000000000080947 */ /* 0x00efea0003800000 */
[----:B------:R-:W1:Y:S02]  /*0e20*/  SYNCS.PHASECHK.TRANS64.TRYWAIT P0, [R17+URZ+0x31800], R8 ;  /* 0x03180008110075a7 */ /* 0x000e64000800017f */
[----:B-1----:R-:W-:Y:S05]  /*0e30*/  @!P0 BRA `(.L_x_311) ;  /* 0x000000e000608947 */ /* 0x002fea0003800000 */
.L_x_310:
[----:B------:R-:W2:Y:S01]  /*0e40*/  LDL R9, [R1] ;  /* 0x0000000001097983 */ /* 0x000ea20000100800 */
[----:B------:R-:W-:Y:S01]  /*0e50*/  LOP3.LUT R2, R2, 0xffffff80, RZ, 0xc0, !PT ;  /* 0xffffff8002027812 */ /* 0x000fe200078ec0ff */
[----:B------:R-:W3:Y:S01]  /*0e60*/  S2UR UR5, SR_CTAID.Y ;  /* 0x00000000000579c3 */ /* 0x000ee20000002600 */
[----:B------:R-:W-:Y:S01]  /*0e70*/  LOP3.LUT R6, R6, 0xffffff0, RZ, 0xc0, !PT ;  /* 0x0ffffff006067812 */ /* 0x000fe200078ec0ff */
[----:B------:R-:W-:Y:S01]  /*0e80*/  IMAD R13, R13, -0x50, RZ ;  /* 0xffffffb00d0d7824 */ /* 0x000fe200078e02ff */
[----:B------:R-:W-:Y:S01]  /*0e90*/  LEA.HI R7, R7, R0, RZ, 0x2 ;  /* 0x0000000007077211 */ /* 0x000fe200078f10ff */
[----:B------:R-:W-:Y:S01]  /*0ea0*/  IMAD.IADD R2, R21, 0x1, -R2 ;  /* 0x0000000115027824 */ /* 0x000fe200078e0a02 */
[----:B-1----:R-:W-:Y:S01]  /*0eb0*/  LEA.HI R8, R3, R3, RZ, 0x1 ;  /* 0x0000000303087211 */ /* 0x002fe200078f08ff */
[----:B------:R-:W-:Y:S01]  /*0ec0*/  IMAD.IADD R6, R21, 0x1, -R6 ;  /* 0x0000000115067824 */ /* 0x000fe200078e0a06 */
[----:B------:R-:W-:Y:S01]  /*0ed0*/  CS2R R134, SRZ ;  /* 0x0000000000867805 */ /* 0x000fe2000001ff00 */
[----:B------:R-:W1:Y:S01]  /*0ee0*/  LDC.64 R20, c[0x0][0x2d8] ;  /* 0x0000b600ff147b82 */ /* 0x000e620000000a00 */
[----:B------:R-:W-:Y:S01]  /*0ef0*/  LOP3.LUT R8, R8, 0x1ffffffe, RZ, 0xc0, !PT ;  /* 0x1ffffffe08087812 */ /* 0x000fe200078ec0ff */
[C---:B------:R-:W-:Y:S01]  /*0f00*/  IMAD R15, R3.reuse, 0x40, R6 ;  /* 0x00000040030f7824 */ /* 0x040fe200078e0206 */
[----:B------:R-:W-:Y:S01]  /*0f10*/  CS2R R132, SRZ ;  /* 0x0000000000847805 */ /* 0x000fe2000001ff00 */
[C---:B------:R-:W-:Y:S01]  /*0f20*/  IMAD R14, R3.reuse, 0x800, R2 ;  /* 0x00000800030e7824 */ /* 0x040fe200078e0202 */
[----:B------:R-:W-:Y:S01]  /*0f30*/  CS2R R130, SRZ ;  /* 0x0000000000827805 */ /* 0x000fe2000001ff00 */
[----:B------:R-:W-:Y:S01]  /*0f40*/  IMAD.IADD R12, R3, 0x1, -R8 ;  /* 0x00000001030c7824 */ /* 0x000fe200078e0a08 */
[----:B------:R-:W-:Y:S01]  /*0f50*/  CS2R R128, SRZ ;  /* 0x0000000000807805 */ /* 0x000fe2000001ff00 */
[----:B------:R-:W4:Y:S01]  /*0f60*/  LDC.64 R230, c[0x0][0x2e0] ;  /* 0x0000b800ffe67b82 */ /* 0x000f220000000a00 */
[----:B------:R-:W-:Y:S01]  /*0f70*/  IMAD.MOV.U32 R19, RZ, RZ, RZ ;  /* 0x000000ffff137224 */ /* 0x000fe200078e00ff */
[----:B------:R-:W-:-:S02]  /*0f80*/  CS2R R126, SRZ ;  /* 0x00000000007e7805 */ /* 0x000fc4000001ff00 */
[----:B------:R-:W-:Y:S02]  /*0f90*/  CS2R R124, SRZ ;  /* 0x00000000007c7805 */ /* 0x000fe4000001ff00 */
[----:B------:R-:W-:Y:S02]  /*0fa0*/  CS2R R122, SRZ ;  /* 0x00000000007a7805 */ /* 0x000fe4000001ff00 */
[----:B------:R-:W-:Y:S02]  /*0fb0*/  CS2R R120, SRZ ;  /* 0x0000000000787805 */ /* 0x000fe4000001ff00 */
[----:B------:R-:W-:Y:S02]  /*0fc0*/  CS2R R118, SRZ ;  /* 0x0000000000767805 */ /* 0x000fe4000001ff00 */
[----:B------:R-:W-:Y:S01]  /*0fd0*/  CS2R R116, SRZ ;  /* 0x0000000000747805 */ /* 0x000fe2000001ff00 */
[----:B---3--:R-:W-:Y:S01]  /*0fe0*/  USHF.R.S32.HI UR6, URZ, 0x1f, UR5 ;  /* 0x0000001f3f067899 */ /* 0x008fe20008011405 */
        /* <DEDUP_REMOVED lines=70> */
[----:B--2---:R-:W-:Y:S02]  /*1450*/  R2UR UR8, R9 ;  /* 0x00000000090872ca */ /* 0x004fe400000e0000 */
[----:B------:R-:W-:Y:S02]  /*1460*/  LOP3.LUT R9, R7, 0xfffffc, RZ, 0xc0, !PT ;  /* 0x00fffffc07097812 */ /* 0x000fe400078ec0ff */
[----:B------:R-:W-:-:S03]  /*1470*/  SHF.R.S32.HI R7, RZ, 0x1f, R2 ;  /* 0x0000001fff077819 */ /* 0x000fc60000011402 */
[----:B------:R-:W-:Y:S01]  /*1480*/  IMAD.IADD R10, R0, 0x1, -R9 ;  /* 0x00000001000a7824 */ /* 0x000fe200078e0a09 */
[CC--:B------:R-:W-:Y:S02]  /*1490*/  LEA.HI R0, R7.reuse, R2.reuse, RZ, 0x2 ;  /* 0x0000000207007211 */ /* 0x0c0fe400078f10ff */
[----:B------:R-:W-:Y:S01]  /*14a0*/  LEA.HI R7, R7, R2, RZ, 0x5 ;  /* 0x0000000207077211 */ /* 0x000fe200078f28ff */
[----:B------:R-:W-:Y:S01]  /*14b0*/  IMAD R10, R10, 0x10, R15 ;  /* 0x000000100a0a7824 */ /* 0x000fe200078e020f */
[--C-:B------:R-:W-:Y:S02]  /*14c0*/  SHF.R.S32.HI R6, RZ, 0x2, R0.reuse ;  /* 0x00000002ff067819 */ /* 0x100fe40000011400 */
[----:B------:R-:W-:Y:S02]  /*14d0*/  LOP3.LUT R9, R0, 0x7ffffffc, RZ, 0xc0, !PT ;  /* 0x7ffffffc00097812 */ /* 0x000fe400078ec0ff */
[----:B------:R-:W-:Y:S02]  /*14e0*/  SHF.R.S32.HI R3, RZ, 0x1f, R0 ;  /* 0x0000001fff037819 */ /* 0x000fe40000011400 */
[----:B------:R-:W-:Y:S01]  /*14f0*/  LEA.HI R0, R4, R4, RZ, 0x1 ;  /* 0x0000000404007211 */ /* 0x000fe200078f08ff */
[----:B------:R-:W-:Y:S01]  /*1500*/  IMAD.IADD R11, R2, 0x1, -R9 ;  /* 0x00000001020b7824 */ /* 0x000fe200078e0a09 */
[----:B------:R-:W-:Y:S01]  /*1510*/  LEA.HI R8, R3, R6, RZ, 0x3 ;  /* 0x0000000603087211 */ /* 0x000fe200078f18ff */
[----:B------:R-:W-:Y:S01]  /*1520*/  IMAD.SHL.U32 R2, R14, 0x4, RZ ;  /* 0x000000040e027824 */ /* 0x000fe200078e00ff */
[----:B------:R-:W-:Y:S01]  /*1530*/  LOP3.LUT R3, R0, 0xfffffffe, RZ, 0xc0, !PT ;  /* 0xfffffffe00037812 */ /* 0x000fe200078ec0ff */
[----:B-1----:R-:W-:Y:S01]  /*1540*/  IMAD R0, R20, UR6, RZ ;  /* 0x0000000614007c24 */ /* 0x002fe2000f8e02ff */
[----:B------:R-:W-:Y:S01]  /*1550*/  LOP3.LUT R9, R8, 0xfffffff8, RZ, 0xc0, !PT ;  /* 0xfffffff808097812 */ /* 0x000fe200078ec0ff */
[----:B------:R-:W-:Y:S01]  /*1560*/  IMAD R11, R12, 0x4, R11 ;  /* 0x000000040c0b7824 */ /* 0x000fe200078e020b */
[----:B------:R-:W-:Y:S01]  /*1570*/  SHF.R.S32.HI R7, RZ, 0x5, R7 ;  /* 0x00000005ff077819 */ /* 0x000fe20000011407 */
[----:B------:R-:W-:Y:S01]  /*1580*/  IMAD.IADD R4, R4, 0x1, -R3 ;  /* 0x0000000104047824 */ /* 0x000fe200078e0a03 */
[----:B------:R-:W-:Y:S01]  /*1590*/  SHF.R.S32.HI R3, RZ, 0x1f, R2 ;  /* 0x0000001fff037819 */ /* 0x000fe20000011402 */
[----:B------:R-:W-:-:S02]  /*15a0*/  IMAD.IADD R18, R6, 0x1, -R9 ;  /* 0x0000000106127824 */ /* 0x000fc400078e0a09 */
[----:B------:R-:W-:Y:S01]  /*15b0*/  IMAD R9, R21, UR5, R0 ;  /* 0x0000000515097c24 */ /* 0x000fe2000f8e0200 */
[----:B------:R-:W-:Y:S01]  /*15c0*/  IADD3.X R0, R13, UR7, RZ, PT, !PT ;  /* 0x000000070d007c10 */ /* 0x000fe2000bffe4ff */
[----:B------:R-:W-:Y:S01]  /*15d0*/  IMAD.WIDE.U32 R2, R20, UR5, R2 ;  /* 0x0000000514027c25 */ /* 0x000fe2000f8e0002 */
[----:B------:R-:W-:-:S03]  /*15e0*/  USHF.R.S32.HI UR5, URZ, 0x1f, UR4 ;  /* 0x0000001f3f057899 */ /* 0x000fc60008011404 */
[----:B------:R-:W-:Y:S02]  /*15f0*/  IMAD.IADD R3, R3, 0x1, R9 ;  /* 0x0000000103037824 */ /* 0x000fe400078e0209 */
[----:B------:R-:W-:Y:S02]  /*1600*/  IMAD.SHL.U32 R229, R11, 0x2, RZ ;  /* 0x000000020be57824 */ /* 0x000fe400078e00ff */
[----:B----4-:R-:W-:Y:S02]  /*1610*/  IMAD R6, R230, UR5, RZ ;  /* 0x00000005e6067c24 */ /* 0x010fe4000f8e02ff */
[----:B------:R-:W-:Y:S01]  /*1620*/  IMAD R18, R7, 0x10, R18 ;  /* 0x0000001007127824 */ /* 0x000fe200078e0212 */
[----:B------:R-:W-:Y:S01]  /*1630*/  IADD3 R232, R0, -R232, -R229 ;  /* 0x800000e800e87210 */ /* 0x000fe20007ffe8e5 */
[----:B------:R-:W-:Y:S01]  /*1640*/  IMAD R235, R231, UR4, R6 ;  /* 0x00000004e7eb7c24 */ /* 0x000fe2000f8e0206 */
[----:B------:R-:W-:Y:S01]  /*1650*/  IADD3 R233, -R229, UR7, R13 ;  /* 0x00000007e5e97c10 */ /* 0x000fe2000fffe10d */
[----:B------:R-:W-:Y:S01]  /*1660*/  IMAD.WIDE.U32 R230, R230, UR4, R2 ;  /* 0x00000004e6e67c25 */ /* 0x000fe2000f8e0002 */
[----:B------:R-:W-:-:S03]  /*1670*/  ULOP3.LUT UR4, UR8, 0x1, URZ, 0xfc, !UPT ;  /* 0x0000000108047892 */ /* 0x000fc6000f8efc3f */
[----:B------:R-:W-:Y:S02]  /*1680*/  IMAD.SHL.U32 R0, R10, 0x8, RZ ;  /* 0x000000080a007824 */ /* 0x000fe400078e00ff */
[----:B------:R-:W-:Y:S02]  /*1690*/  IMAD.MOV.U32 R3, RZ, RZ, R5 ;  /* 0x000000ffff037224 */ /* 0x000fe400078e0005 */
[----:B------:R-:W-:Y:S01]  /*16a0*/  IMAD.U32 R236, RZ, RZ, UR4 ;  /* 0x00000004ffec7e24 */ /* 0x000fe2000f8e00ff */
[----:B------:R-:W-:Y:S01]  /*16b0*/  UMOV UR4, URZ ;  /* 0x0000003f00047c82 */ /* 0x000fe20008000000 */
[----:B------:R-:W-:Y:S02]  /*16c0*/  IMAD.MOV.U32 R2, RZ, RZ, RZ ;  /* 0x000000ffff027224 */ /* 0x000fe400078e00ff */
[----:B------:R-:W-:Y:S02]  /*16d0*/  IMAD R0, R0, 0x2, R17 ;  /* 0x0000000200007824 */ /* 0x000fe400078e0211 */
[----:B------:R-:W-:-:S02]  /*16e0*/  IMAD.IADD R229, R13, 0x1, -R229 ;  /* 0x000000010de57824 */ /* 0x000fc400078e0ae5 */
[----:B------:R-:W-:Y:S02]  /*16f0*/  IMAD.IADD R235, R231, 0x1, R235 ;  /* 0x00000001e7eb7824 */ /* 0x000fe400078e02eb */
[----:B------:R-:W-:-:S07]  /*1700*/  IMAD.U32 R228, RZ, RZ, UR4 ;  /* 0x00000004ffe47e24 */ /* 0x000fce000f8e00ff */
.L_x_330:
[----:B------:R-:W-:-:S13]  /*1710*/  R2UR UR4, R236 ;  /* 0x00000000ec0472ca */ /* 0x000fda00000e0000 */
[----:B------:R-:W-:-:S06]  /*1720*/  UISETP.NE.AND UP2, UPT, UR4, 0x3, UPT ;  /* 0x000000030400788c */ /* 0x000fcc000bf45270 */
[----:B------:R-:W-:-:S13]  /*1730*/  PLOP3.LUT P0, PT, PT, PT, UP2, 0x40, 0x0 ;  /* 0x000000000000781c */ /* 0x000fda0003f0e828 */
[----:B-1----:R-:W-:Y:S05]  /*1740*/  @P0 BRA `(.L_x_312) ;  /* 0x0000000000040947 */ /* 0x002fea0003800000 */
[----:B------:R-:W-:Y:S01]  /*1750*/  BPT.TRAP 0x1 ;  /* 0x000000040000795c */ /* 0x000fe20000300000 */
.L_x_312:
[----:B------:R-:W-:Y:S01]  /*1760*/  PLOP3.LUT P1, PT, PT, PT, UP2, 0x40, 0x0 ;  /* 0x000000000000781c */ /* 0x000fe20003f2e828 */
[----:B------:R-:W-:Y:S01]  /*1770*/  IMAD R16, R2, 0x8, R17 ;  /* 0x0000000802107824 */ /* 0x000fe200078e0211 */
[----:B------:R-:W-:-:S04]  /*1780*/  SHF.L.U32 R9, R19, 0x1f, RZ ;  /* 0x0000001f13097819 */ /* 0x000fc800000006ff */
[----:B------:R1:W2:Y:S07]  /*1790*/  SYNCS.PHASECHK.TRANS64.TRYWAIT P0, [R16+URZ+0x31810], R9 ;  /* 0x03181009100075a7 */ /* 0x0002ae000800017f */
[----:B------:R-:W-:Y:S05]  /*17a0*/  @P1 BRA `(.L_x_313) ;  /* 0x0000000000041947 */ /* 0x000fea0003800000 */
[----:B------:R-:W-:Y:S01]  /*17b0*/  BPT.TRAP 0x1 ;  /* 0x000000040000795c */ /* 0x000fe20000300000 */
.L_x_313:
[----:B------:R-:W-:Y:S02]  /*17c0*/  VIADD R6, R17, 0x14100 ;  /* 0x0001410011067836 */ /* 0x000fe40000000000 */
[----:B------:R-:W-:-:S03]  /*17d0*/  IMAD R5, R4, 0x400, R17 ;  /* 0x0000040004057824 */ /* 0x000fc600078e0211 */
[----:B------:R-:W-:Y:S02]  /*17e0*/  SHF.R.U32.HI R6, RZ, 0x4, R6 ;  /* 0x00000004ff067819 */ /* 0x000fe40000011606 */
[----:B------:R-:W-:Y:S02]  /*17f0*/  SHF.R.U32.HI R7, RZ, 0x4, R5 ;  /* 0x00000004ff077819 */ /* 0x000fe40000011605 */
[----:B------:R-:W-:Y:S02]  /*1800*/  LOP3.LUT R6, R6, 0x3fff, RZ, 0xc0, !PT ;  /* 0x00003fff06067812 */ /* 0x000fe400078ec0ff */
[----:B------:R-:W-:Y:S02]  /*1810*/  LOP3.LUT R7, R7, 0x3fff, RZ, 0xc0, !PT ;  /* 0x00003fff07077812 */ /* 0x000fe400078ec0ff */
[----:B------:R-:W-:Y:S02]  /*1820*/  LOP3.LUT R11, R6, 0x10000, RZ, 0xfc, !PT ;  /* 0x00010000060b7812 */ /* 0x000fe400078efcff */
[----:B------:R-:W-:-:S03]  /*1830*/  LOP3.LUT R6, R7, 0x10000, RZ, 0xfc, !PT ;  /* 0x0001000007067812 */ /* 0x000fc600078efcff */
[----:B------:R-:W-:Y:S01]  /*1840*/  IMAD R7, R2, 0x800, R11 ;  /* 0x0000080002077824 */ /* 0x000fe200078e020b */
[----:B--2---:R-:W-:Y:S06]  /*1850*/  @P0 BRA `(.L_x_314) ;  /* 0x0000000000080947 */ /* 0x004fec0003800000 */
[----:B------:R-:W2:Y:S02]  /*1860*/  SYNCS.PHASECHK.TRANS64.TRYWAIT P0, [R16+URZ+0x31810], R9 ;  /* 0x03181009100075a7 */ /* 0x000ea4000800017f */
[----:B--2---:R-:W-:Y:S05]  /*1870*/  @!P0 BRA `(.L_x_315) ;  /* 0x000000d400e48947 */ /* 0x004fea0003800000 */
.L_x_314:
[C---:B------:R-:W-:Y:S01]  /*1880*/  R2UR UR6, R6.reuse ;  /* 0x00000000060672ca */ /* 0x040fe200000e0000 */
[----:B------:R-:W-:Y:S01]  /*1890*/  WARPGROUP.ARRIVE ;  /* 0x00000000000079c5 */ /* 0x000fe20000000000 */
[----:B------:R-:W-:Y:S01]  /*18a0*/  R2UR UR4, R7 ;  /* 0x00000000070472ca */ /* 0x000fe200000e0000 */
[----:B------:R-:W-:Y:S01]  /*18b0*/  UMOV UR7, 0x40000000 ;  /* 0x4000000000077882 */ /* 0x000fe20000000000 */
[----:B------:R-:W-:Y:S01]  /*18c0*/  UMOV UR5, 0x40000040 ;  /* 0x4000004000057882 */ /* 0x000fe20000000000 */
[C---:B------:R-:W-:Y:S01]  /*18d0*/  VIADD R8, R6.reuse, 0x80 ;  /* 0x0000008006087836 */ /* 0x040fe20000000000 */
[----:B------:R-:W-:Y:S01]  /*18e0*/  PLOP3.LUT P0, PT, PT, PT, UP2, 0x40, 0x0 ;  /* 0x000000000000781c */ /* 0x000fe20003f0e828 */
        /* <DEDUP_REMOVED lines=560> */
[----:B------:R-:W-:-:S04]  /*3bf0*/  IMAD R6, R2, 0x40, R18 ;  /* 0x0000004002067824 */ /* 0x000fc800078e0212 */
[----:B------:R-:W-:Y:S01]  /*3c00*/  IMAD R7, R6, 0x4, R17 ;  /* 0x0000000406077824 */ /* 0x000fe200078e0211 */
        /* <DEDUP_REMOVED lines=26> */
[----:B------:R-:W-:Y:S05]  /*3db0*/  @P0 BRA `(.L_x_316) ;  /* 0x0000000000040947 */ /* 0x000fea0003800000 */
[----:B------:R-:W-:Y:S01]  /*3dc0*/  BPT.TRAP 0x1 ;  /* 0x000000040000795c */ /* 0x000fe20000300000 */
.L_x_316:
[----:B------:R-:W-:Y:S02]  /*3dd0*/  R2UR UR4, R228 ;  /* 0x00000000e40472ca */ /* 0x000fe400000e0000 */
[----:B------:R-:W-:-:S11]  /*3de0*/  PLOP3.LUT P1, PT, PT, PT, UP2, 0x40, 0x0 ;  /* 0x000000000000781c */ /* 0x000fd60003f2e828 */
[----:B------:R-:W-:-:S05]  /*3df0*/  IMAD.U32 R10, RZ, RZ, UR4 ;  /* 0x00000004ff0a7e24 */ /* 0x000fca000f8e00ff */
[----:B------:R-:W-:-:S04]  /*3e00*/  SHF.L.U32 R10, R10, 0x1f, RZ ;  /* 0x0000001f0a0a7819 */ /* 0x000fc800000006ff */
[----:B------:R4:W1:Y:S01]  /*3e10*/  SYNCS.PHASECHK.TRANS64.TRYWAIT P0, [R17+URZ+0x31830], R10 ;  /* 0x0318300a110075a7 */ /* 0x000862000800017f */
[----:B------:R-:W-:Y:S05]  /*3e20*/  @P1 BRA `(.L_x_317) ;  /* 0x0000000000041947 */ /* 0x000fea0003800000 */
[----:B------:R-:W-:Y:S01]  /*3e30*/  BPT.TRAP 0x1 ;  /* 0x000000040000795c */ /* 0x000fe20000300000 */
.L_x_317:
[----:B------:R-:W-:Y:S02]  /*3e40*/  VIADD R5, R5, 0xa000 ;  /* 0x0000a00005057836 */ /* 0x000fe40000000000 */
[----:B-1----:R-:W-:-:S03]  /*3e50*/  VIADD R7, R17, 0x24100 ;  /* 0x0002410011077836 */ /* 0x002fc60000000000 */
[----:B------:R-:W-:Y:S02]  /*3e60*/  SHF.R.U32.HI R5, RZ, 0x4, R5 ;  /* 0x00000004ff057819 */ /* 0x000fe40000011605 */
[----:B------:R-:W-:Y:S02]  /*3e70*/  SHF.R.U32.HI R7, RZ, 0x4, R7 ;  /* 0x00000004ff077819 */ /* 0x000fe40000011607 */
[----:B------:R-:W-:Y:S02]  /*3e80*/  LOP3.LUT R5, R5, 0x3fff, RZ, 0xc0, !PT ;  /* 0x00003fff05057812 */ /* 0x000fe400078ec0ff */
[----:B------:R-:W-:Y:S02]  /*3e90*/  LOP3.LUT R7, R7, 0x3fff, RZ, 0xc0, !PT ;  /* 0x00003fff07077812 */ /* 0x000fe400078ec0ff */
[----:B------:R-:W-:Y:S02]  /*3ea0*/  LOP3.LUT R5, R5, 0x10000, RZ, 0xfc, !PT ;  /* 0x0001000005057812 */ /* 0x000fe400078efcff */
[----:B------:R-:W-:Y:S01]  /*3eb0*/  LOP3.LUT R7, R7, 0x10000, RZ, 0xfc, !PT ;  /* 0x0001000007077812 */ /* 0x000fe200078efcff */
[----:B------:R-:W-:Y:S06]  /*3ec0*/  @P0 BRA `(.L_x_318) ;  /* 0x0000000000080947 */ /* 0x000fec0003800000 */
[----:B------:R-:W1:Y:S02]  /*3ed0*/  SYNCS.PHASECHK.TRANS64.TRYWAIT P0, [R17+URZ+0x31830], R10 ;  /* 0x0318300a110075a7 */ /* 0x000e64000800017f */
[----:B-1----:R-:W-:Y:S05]  /*3ee0*/  @!P0 BRA `(.L_x_319) ;  /* 0x000000b0005c8947 */ /* 0x002fea0003800000 */
.L_x_318:
[----:B------:R-:W-:Y:S01]  /*3ef0*/  R2UR UR4, R7 ;  /* 0x00000000070472ca */ /* 0x000fe200000e0000 */
[----:B------:R-:W-:Y:S01]  /*3f00*/  WARPGROUP.ARRIVE ;  /* 0x00000000000079c5 */ /* 0x000fe20000000000 */
[C---:B------:R-:W-:Y:S01]  /*3f10*/  R2UR UR6, R5.reuse ;  /* 0x00000000050672ca */ /* 0x040fe200000e0000 */
[----:B------:R-:W-:Y:S01]  /*3f20*/  UMOV UR5, 0x40000040 ;  /* 0x4000004000057882 */ /* 0x000fe20000000000 */
[----:B------:R-:W-:Y:S01]  /*3f30*/  UMOV UR7, 0x40000000 ;  /* 0x4000000000077882 */ /* 0x000fe20000000000 */
[C---:B------:R-:W-:Y:S02]  /*3f40*/  VIADD R9, R5.reuse, 0x80 ;  /* 0x0000008005097836 */ /* 0x040fe40000000000 */
[----:B----4-:R-:W-:Y:S02]  /*3f50*/  VIADD R10, R5, 0x100 ;  /* 0x00000100050a7836 */ /* 0x010fe40000000000 */
[----:B------:R-:W-:Y:S01]  /*3f60*/  IMAD R15, R3, 0x40, R18 ;  /* 0x00000040030f7824 */ /* 0x000fe200078e0212 */
[----:B------:R-:W-:Y:S01]  /*3f70*/  R2UR UR8, R9 ;  /* 0x00000000090872ca */ /* 0x000fe200000e0000 */
[C---:B------:R-:W-:Y:S01]  /*3f80*/  VIADD R9, R5.reuse, 0x180 ;  /* 0x0000018005097836 */ /* 0x040fe20000000000 */
[----:B------:R-:W-:Y:S01]  /*3f90*/  R2UR UR9, R10 ;  /* 0x000000000a0972ca */ /* 0x000fe200000e0000 */
[----:B------:R-:W-:-:S02]  /*3fa0*/  VIADD R10, R5, 0x200 ;  /* 0x00000200050a7836 */ /* 0x000fc40000000000 */
[----:B------:R-:W-:Y:S01]  /*3fb0*/  HGMMA.64x8x16.F32.BF16 R44, gdesc[UR4], RZ, !UPT, gsb0 ;  /* 0x00000000042c79f0 */ /* 0x000fe2000c0018ff */
[----:B------:R-:W-:Y:S01]  /*3fc0*/  UMOV UR7, 0x40000000 ;  /* 0x4000000000077882 */ /* 0x000fe20000000000 */
[----:B------:R-:W-:Y:S01]  /*3fd0*/  R2UR UR10, R9 ;  /* 0x00000000090a72ca */ /* 0x000fe200000e0000 */
[----:B------:R-:W-:Y:S01]  /*3fe0*/  VIADD R9, R5, 0x2 ;  /* 0x0000000205097836 */ /* 0x000fe20000000000 */
[----:B------:R-:W-:-:S04]  /*3ff0*/  R2UR UR11, R10 ;  /* 0x000000000a0b72ca */ /* 0x000fc800000e0000 */
        /* <DEDUP_REMOVED lines=546> */
[C---:B------:R-:W-:Y:S02]  /*6220*/  VIADD R7, R5.reuse, 0x906 ;  /* 0x0000090605077836 */ /* 0x040fe40000000000 */
[----:B------:R-:W-:-:S03]  /*6230*/  VIADD R5, R5, 0x986 ;  /* 0x0000098605057836 */ /* 0x000fc60000000000 */
[----:B------:R-:W-:Y:S02]  /*6240*/  R2UR UR10, R7 ;  /* 0x00000000070a72ca */ /* 0x000fe400000e0000 */
        /* <DEDUP_REMOVED lines=24> */
[----:B------:R-:W-:Y:S01]  /*63d0*/  ULDC UR6, c[0x0][0x750] ;  /* 0x0001d40000067ab9 */ /* 0x000fe20000000800 */
[----:B------:R-:W-:Y:S01]  /*63e0*/  ULDC.64 UR4, c[0x0][0x748] ;  /* 0x0001d20000047ab9 */ /* 0x000fe20000000a00 */
[----:B------:R-:W-:Y:S01]  /*63f0*/  UISETP.GE.AND UP1, UPT, UR6, 0x1, UPT ;  /* 0x000000010600788c */ /* 0x000fe2000bf26270 */
[----:B------:R-:W-:Y:S01]  /*6400*/  VIADD R12, R232, UR5 ;  /* 0x00000005e80c7c36 */ /* 0x000fe20008000000 */
[----:B------:R-:W-:-:S04]  /*6410*/  ULOP3.LUT UR4, URZ, UR4, URZ, 0x33, !UPT ;  /* 0x000000043f047292 */ /* 0x000fc8000f8e333f */
[----:B------:R-:W-:Y:S02]  /*6420*/  PLOP3.LUT P0, PT, PT, PT, UP1, 0x40, 0x0 ;  /* 0x000000000000781c */ /* 0x000fe40003f0e818 */
[----:B------:R-:W-:Y:S01]  /*6430*/  VIADD R10, R232, UR4 ;  /* 0x00000004e80a7c36 */ /* 0x000fe20008000000 */
[----:B------:R-:W-:-:S03]  /*6440*/  VIADDMNMX R20, R15, R12, R233, PT ;  /* 0x0000000c0f147246 */ /* 0x000fc600038001e9 */
[----:B------:R-:W-:Y:S01]  /*6450*/  IMAD.IADD R14, R15, 0x1, R10 ;  /* 0x000000010f0e7824 */ /* 0x000fe200078e020a */
[----:B------:R-:W-:-:S06]  /*6460*/  WARPGROUP.DEPBAR.LE gsb0, 0x0 ;  /* 0x00008000000079c5 */ /* 0x000fcc0000010000 */
[----:B------:R-:W-:Y:S05]  /*6470*/  @P0 BRA `(.L_x_320) ;  /* 0x0000000000640947 */ /* 0x000fea0003800000 */
[----:B------:R-:W1:Y:S01]  /*6480*/  LDC R22, c[0x0][0x280] ;  /* 0x0000a000ff167b82 */ /* 0x000e620000000800 */
[----:B------:R-:W-:Y:S01]  /*6490*/  ULDC UR4, c[0x0][0x290] ;  /* 0x0000a40000047ab9 */ /* 0x000fe20000000800 */
[----:B------:R-:W-:Y:S01]  /*64a0*/  BSSY B0, `(.L_x_321) ;  /* 0x0000013000007945 */ /* 0x000fe20003800000 */
[----:B-1----:R-:W-:-:S04]  /*64b0*/  IADD3 R22, R15, UR4, -R22 ;  /* 0x000000040f167c10 */ /* 0x002fc8000fffe816 */
[----:B------:R-:W-:-:S13]  /*64c0*/  ISETP.GT.AND P0, PT, R22, -0x1, PT ;  /* 0xffffffff1600780c */ /* 0x000fda0003f04270 */
[----:B------:R-:W-:Y:S05]  /*64d0*/  @P0 BRA `(.L_x_322) ;  /* 0x0000000000240947 */ /* 0x000fea0003800000 */
[----:B------:R-:W-:Y:S01]  /*64e0*/  UISETP.NE.AND UP0, UPT, UR6, 0x1, UPT ;  /* 0x000000010600788c */ /* 0x000fe2000bf05270 */
[----:B------:R-:W-:-:S05]  /*64f0*/  LOP3.LUT R22, RZ, R22, RZ, 0x33, !PT ;  /* 0x00000016ff167212 */ /* 0x000fca00078e33ff */
[----:B------:R-:W-:-:S05]  /*6500*/  PLOP3.LUT P0, PT, PT, PT, UP0, 0x80, 0x0 ;  /* 0x000000000000781c */ /* 0x000fca0003f0f008 */
[----:B------:R-:W-:-:S08]  /*6510*/  @UP0 ULDC UR4, c[0x0][0x754] ;  /* 0x0001d50000040ab9 */ /* 0x000fd00000000800 */
[----:B------:R-:W-:Y:S01]  /*6520*/  @P0 IMAD.HI.U32 R5, R22, UR4, RZ ;  /* 0x0000000416050c27 */ /* 0x000fe2000f8e00ff */
[----:B------:R-:W-:-:S04]  /*6530*/  @UP0 ULDC UR4, c[0x0][0x758] ;  /* 0x0001d60000040ab9 */ /* 0x000fc80000000800 */
[----:B------:R-:W-:-:S04]  /*6540*/  @P0 SHF.R.U32.HI R22, RZ, UR4, R5 ;  /* 0x00000004ff160c19 */ /* 0x000fc80008011605 */
[----:B------:R-:W-:Y:S01]  /*6550*/  LOP3.LUT R22, RZ, R22, RZ, 0x33, !PT ;  /* 0x00000016ff167212 */ /* 0x000fe200078e33ff */
[----:B------:R-:W-:Y:S06]  /*6560*/  BRA `(.L_x_323) ;  /* 0x0000000000187947 */ /* 0x000fec0003800000 */
.L_x_322:
[----:B------:R-:W-:-:S06]  /*6570*/  UISETP.NE.AND UP0, UPT, UR6, 0x1, UPT ;  /* 0x000000010600788c */ /* 0x000fcc000bf05270 */
[----:B------:R-:W-:-:S05]  /*6580*/  PLOP3.LUT P0, PT, PT, PT, UP0, 0x80, 0x0 ;  /* 0x000000000000781c */ /* 0x000fca0003f0f008 */
[----:B------:R-:W-:-:S08]  /*6590*/  @UP0 ULDC UR4, c[0x0][0x754] ;  /* 0x0001d50000040ab9 */ /* 0x000fd00000000800 */
[----:B------:R-:W-:Y:S01]  /*65a0*/  @P0 IMAD.HI.U32 R5, R22, UR4, RZ ;  /* 0x0000000416050c27 */ /* 0x000fe2000f8e00ff */
[----:B------:R-:W-:-:S04]  /*65b0*/  @UP0 ULDC UR4, c[0x0][0x758] ;  /* 0x0001d60000040ab9 */ /* 0x000fc80000000800 */
[----:B------:R-:W-:-:S07]  /*65c0*/  @P0 SHF.R.U32.HI R22, RZ, UR4, R5 ;  /* 0x00000004ff160c19 */ /* 0x000fce0008011605 */
.L_x_323:
[----:B------:R-:W-:Y:S05]  /*65d0*/  BSYNC B0 ;  /* 0x0000000000007941 */ /* 0x000fea0003800000 */
.L_x_321:
[----:B------:R-:W-:-:S05]  /*65e0*/  IMAD R5, R22, UR6, R229 ;  /* 0x0000000616057c24 */ /* 0x000fca000f8e02e5 */
[----:B------:R-:W-:Y:S02]  /*65f0*/  VIMNMX R14, R14, R5, !PT ;  /* 0x000000050e0e7248 */ /* 0x000fe40007fe0100 */
[----:B------:R-:W-:-:S07]  /*6600*/  VIADDMNMX R20, R5, UR6, R20, PT ;  /* 0x0000000605147c46 */ /* 0x000fce000b800114 */
.L_x_320:
[----:B------:R-:W1:Y:S01]  /*6610*/  S2R R224, SR_CTAID.X ;  /* 0x0000000000e07919 */ /* 0x000e620000002500 */
[----:B------:R-:W-:-:S04]  /*6620*/  VIADD R15, R15, 0x8 ;  /* 0x000000080f0f7836 */ /* 0x000fc80000000000 */
[----:B------:R-:W-:Y:S01]  /*6630*/  IMAD.IADD R23, R10, 0x1, R15 ;  /* 0x000000010a177824 */ /* 0x000fe200078e020f */
[----:B------:R-:W-:Y:S01]  /*6640*/  VIADDMNMX R22, R15, R12, R233, PT ;  /* 0x0000000c0f167246 */ /* 0x000fe200038001e9 */
[----:B-1----:R-:W-:-:S05]  /*6650*/  IMAD R224, R224, -0x50, RZ ;  /* 0xffffffb0e0e07824 */ /* 0x002fca00078e02ff */
[C---:B------:R-:W-:Y:S02]  /*6660*/  ISETP.GE.AND P0, PT, R224.reuse, 0x1, PT ;  /* 0x00000001e000780c */ /* 0x040fe40003f06270 */
[----:B------:R-:W-:Y:S02]  /*6670*/  ISETP.GE.AND P1, PT, R224, 0x2, PT ;  /* 0x00000002e000780c */ /* 0x000fe40003f26270 */
[----:B------:R-:W-:Y:S02]  /*6680*/  ISETP.GT.AND P4, PT, R14, RZ, !P0 ;  /* 0x000000ff0e00720c */ /* 0x000fe40004784270 */
[----:B------:R-:W-:Y:S02]  /*6690*/  ISETP.GE.AND P2, PT, R224, 0x11, PT ;  /* 0x00000011e000780c */ /* 0x000fe40003f46270 */
[----:B------:R-:W-:Y:S02]  /*66a0*/  ISETP.GT.AND P5, PT, R14, 0x1, !P1 ;  /* 0x000000010e00780c */ /* 0x000fe40004fa4270 */
[----:B------:R-:W-:-:S02]  /*66b0*/  ISETP.LT.OR P4, PT, R20, 0x1, P4 ;  /* 0x000000011400780c */ /* 0x000fc40002781670 */
[----:B------:R-:W-:Y:S02]  /*66c0*/  ISETP.GT.AND P6, PT, R14, 0x10, !P2 ;  /* 0x000000100e00780c */ /* 0x000fe400057c4270 */
[----:B------:R-:W-:Y:S02]  /*66d0*/  ISETP.LT.OR P5, PT, R20, 0x2, P5 ;  /* 0x000000021400780c */ /* 0x000fe40002fa1670 */
[----:B------:R-:W-:Y:S02]  /*66e0*/  ISETP.GE.AND P3, PT, R224, 0x12, PT ;  /* 0x00000012e000780c */ /* 0x000fe40003f66270 */
[----:B------:R-:W-:Y:S02]  /*66f0*/  FSEL R7, R24, -INF , !P4 ;  /* 0xff80000018077808 */ /* 0x000fe40006000000 */
[----:B------:R-:W-:Y:S02]  /*6700*/  ISETP.LT.OR P6, PT, R20, 0x11, P6 ;  /* 0x000000111400780c */ /* 0x000fe400037c1670 */
[----:B------:R-:W-:-:S02]  /*6710*/  FSEL R25, R25, -INF , !P5 ;  /* 0xff80000019197808 */ /* 0x000fc40006800000 */
[----:B------:R-:W-:Y:S02]  /*6720*/  ISETP.GE.AND P4, PT, R224, 0x21, PT ;  /* 0x00000021e000780c */ /* 0x000fe40003f86270 */
[----:B------:R-:W-:Y:S02]  /*6730*/  ISETP.GT.AND P5, PT, R14, 0x11, !P3 ;  /* 0x000000110e00780c */ /* 0x000fe40005fa4270 */
[----:B------:R-:W-:Y:S02]  /*6740*/  FSEL R11, R28, -INF , !P6 ;  /* 0xff8000001c0b7808 */ /* 0x000fe40007000000 */
[----:B------:R-:W-:Y:S02]  /*6750*/  ISETP.GT.AND P6, PT, R14, 0x20, !P4 ;  /* 0x000000200e00780c */ /* 0x000fe400067c4270 */
[C---:B------:R-:W-:Y:S02]  /*6760*/  ISETP.LT.OR P5, PT, R20.reuse, 0x12, P5 ;  /* 0x000000121400780c */ /* 0x040fe40002fa1670 */
[----:B------:R-:W-:-:S02]  /*6770*/  ISETP.LT.OR P6, PT, R20, 0x21, P6 ;  /* 0x000000211400780c */ /* 0x000fc400037c1670 */
[----:B------:R-:W-:Y:S02]  /*6780*/  FSEL R29, R29, -INF , !P5 ;  /* 0xff8000001d1d7808 */ /* 0x000fe40006800000 */
[----:B------:R-:W-:Y:S02]  /*6790*/  ISETP.GE.AND P5, PT, R224, 0x22, PT ;  /* 0x00000022e000780c */ /* 0x000fe40003fa6270 */
[----:B------:R-:W-:Y:S02]  /*67a0*/  FSEL R9, R32, -INF , !P6 ;  /* 0xff80000020097808 */ /* 0x000fe40007000000 */
[----:B------:R-:W-:-:S04]  /*67b0*/  ISETP.GT.AND P6, PT, R14, 0x21, !P5 ;  /* 0x000000210e00780c */ /* 0x000fc80006fc4270 */
[----:B------:R-:W-:-:S04]  /*67c0*/  ISETP.LT.OR P6, PT, R20, 0x22, P6 ;  /* 0x000000221400780c */ /* 0x000fc800037c1670 */
[----:B------:R-:W-:Y:S02]  /*67d0*/  FSEL R33, R33, -INF , !P6 ;  /* 0xff80000021217808 */ /* 0x000fe40007000000 */
[----:B------:R-:W-:-:S04]  /*67e0*/  ISETP.GE.AND P6, PT, R224, 0x31, PT ;  /* 0x00000031e000780c */ /* 0x000fc80003fc6270 */
        /* <DEDUP_REMOVED lines=15> */
[----:B------:R-:W-:-:S13]  /*68e0*/  PLOP3.LUT P6, PT, PT, PT, UP1, 0x40, 0x0 ;  /* 0x000000000000781c */ /* 0x000fda0003fce818 */
        /* <DEDUP_REMOVED lines=12> */
[----:B------:R-:W-:Y:S01]  /*69b0*/  PLOP3.LUT P6, PT, PT, PT, UP0, 0x80, 0x0 ;  /* 0x000000000000781c */ /* 0x000fe20003fcf008 */
[----:B------:R-:W-:-:S12]  /*69c0*/  @UP0 ULDC UR4, c[0x0][0x758] ;  /* 0x0001d60000040ab9 */ /* 0x000fd80000000800 */
[----:B------:R-:W-:-:S04]  /*69d0*/  @P6 SHF.R.U32.HI R10, RZ, UR4, R12 ;  /* 0x00000004ff0a6c19 */ /* 0x000fc8000801160c */
[----:B------:R-:W-:Y:S01]  /*69e0*/  LOP3.LUT R10, RZ, R10, RZ, 0x33, !PT ;  /* 0x0000000aff0a7212 */ /* 0x000fe200078e33ff */
[----:B------:R-:W-:Y:S06]  /*69f0*/  BRA `(.L_x_327) ;  /* 0x00000000001c7947 */ /* 0x000fec0003800000 */
.L_x_326:
[----:B------:R-:W-:-:S06]  /*6a00*/  UISETP.NE.AND UP0, UPT, UR6, 0x1, UPT ;  /* 0x000000010600788c */ /* 0x000fcc000bf05270 */
[----:B------:R-:W-:-:S05]  /*6a10*/  PLOP3.LUT P6, PT, PT, PT, UP0, 0x80, 0x0 ;  /* 0x000000000000781c */ /* 0x000fca0003fcf008 */
[----:B------:R-:W-:-:S08]  /*6a20*/  @UP0 ULDC UR4, c[0x0][0x754] ;  /* 0x0001d50000040ab9 */ /* 0x000fd00000000800 */
[----:B------:R-:W-:Y:S01]  /*6a30*/  @P6 IMAD.HI.U32 R12, R10, UR4, RZ ;  /* 0x000000040a0c6c27 */ /* 0x000fe2000f8e00ff */
[----:B------:R-:W-:Y:S01]  /*6a40*/  PLOP3.LUT P6, PT, PT, PT, UP0, 0x80, 0x0 ;  /* 0x000000000000781c */ /* 0x000fe20003fcf008 */
[----:B------:R-:W-:-:S12]  /*6a50*/  @UP0 ULDC UR4, c[0x0][0x758] ;  /* 0x0001d60000040ab9 */ /* 0x000fd80000000800 */
[----:B------:R-:W-:-:S07]  /*6a60*/  @P6 SHF.R.U32.HI R10, RZ, UR4, R12 ;  /* 0x00000004ff0a6c19 */ /* 0x000fce000801160c */
.L_x_327:
[----:B------:R-:W-:Y:S05]  /*6a70*/  BSYNC B0 ;  /* 0x0000000000007941 */ /* 0x000fea0003800000 */
.L_x_325:
[----:B------:R-:W-:-:S05]  /*6a80*/  IMAD R10, R10, UR6, R229 ;  /* 0x000000060a0a7c24 */ /* 0x000fca000f8e02e5 */
[----:B------:R-:W-:Y:S02]  /*6a90*/  VIMNMX R23, R23, R10, !PT ;  /* 0x0000000a17177248 */ /* 0x000fe40007fe0100 */
[----:B------:R-:W-:-:S07]  /*6aa0*/  VIADDMNMX R22, R10, UR6, R22, PT ;  /* 0x000000060a167c46 */ /* 0x000fce000b800116 */
.L_x_324:
[C---:B------:R-:W-:Y:S01]  /*6ab0*/  ISETP.GT.AND P3, PT, R23.reuse, 0x11, !P3 ;  /* 0x000000111700780c */ /* 0x040fe20005f64270 */
[----:B------:R-:W-:Y:S01]  /*6ac0*/  ULDC UR4, c[0x0][0x744] ;  /* 0x0001d10000047ab9 */ /* 0x000fe20000000800 */
[C---:B------:R-:W-:Y:S01]  /*6ad0*/  ISETP.GT.AND P2, PT, R23.reuse, 0x10, !P2 ;  /* 0x000000101700780c */ /* 0x040fe20005744270 */
[----:B------:R-:W-:Y:S01]  /*6ae0*/  IMAD R32, R18, 0x4, R17 ;  /* 0x0000000412207824 */ /* 0x000fe200078e0211 */
[----:B------:R-:W-:Y:S01]  /*6af0*/  ISETP.GT.AND P4, PT, R23, 0x20, !P4 ;  /* 0x000000201700780c */ /* 0x000fe20006784270 */
[--C-:B--2---:R-:W-:Y:S01]  /*6b00*/  FFMA.FTZ R10, R5, UR4, -R8.reuse ;  /* 0x00000004050a7c23 */ /* 0x104fe20008010808 */
[C---:B------:R-:W-:Y:S01]  /*6b10*/  ISETP.LT.OR P3, PT, R22.reuse, 0x12, P3 ;  /* 0x000000121600780c */ /* 0x040fe20001f61670 */
[--C-:B------:R-:W-:Y:S01]  /*6b20*/  FFMA.FTZ R7, R7, UR4, -R8.reuse ;  /* 0x0000000407077c23 */ /* 0x100fe20008010808 */
[C---:B------:R-:W-:Y:S01]  /*6b30*/  ISETP.LT.OR P2, PT, R22.reuse, 0x11, P2 ;  /* 0x000000111600780c */ /* 0x040fe20001741670 */
[--C-:B------:R-:W-:Y:S01]  /*6b40*/  FFMA.FTZ R20, R25, UR4, -R8.reuse ;  /* 0x0000000419147c23 */ /* 0x100fe20008010808 */
[----:B------:R-:W-:Y:S01]  /*6b50*/  ISETP.LT.OR P4, PT, R22, 0x21, P4 ;  /* 0x000000211600780c */ /* 0x000fe20002781670 */
[--C-:B------:R-:W-:Y:S01]  /*6b60*/  FFMA.FTZ R11, R11, UR4, -R8.reuse ;  /* 0x000000040b0b7c23 */ /* 0x100fe20008010808 */
[----:B------:R-:W-:Y:S01]  /*6b70*/  ISETP.GE.AND P6, PT, R224, 0x32, PT ;  /* 0x00000032e000780c */ /* 0x000fe20003fc6270 */
[--C-:B------:R-:W-:Y:S01]  /*6b80*/  FFMA.FTZ R14, R29, UR4, -R8.reuse ;  /* 0x000000041d0e7c23 */ /* 0x100fe20008010808 */
[----:B------:R-:W-:Y:S01]  /*6b90*/  FSEL R31, R31, -INF , !P3 ;  /* 0xff8000001f1f7808 */ /* 0x000fe20005800000 */
[--C-:B------:R-:W-:Y:S01]  /*6ba0*/  FFMA.FTZ R9, R9, UR4, -R8.reuse ;  /* 0x0000000409097c23 */ /* 0x100fe20008010808 */
[----:B------:R-:W-:Y:S01]  /*6bb0*/  FSEL R15, R30, -INF , !P2 ;  /* 0xff8000001e0f7808 */ /* 0x000fe20005000000 */
[--C-:B------:R-:W-:Y:S01]  /*6bc0*/  FFMA.FTZ R12, R33, UR4, -R8.reuse ;  /* 0x00000004210c7c23 */ /* 0x100fe20008010808 */
[----:B------:R-:W-:Y:S01]  /*6bd0*/  FSEL R21, R34, -INF , !P4 ;  /* 0xff80000022157808 */ /* 0x000fe20006000000 */
[--C-:B------:R-:W-:Y:S01]  /*6be0*/  FFMA.FTZ R5, R37, UR4, -R8.reuse ;  /* 0x0000000425057c23 */ /* 0x100fe20008010808 */
[C---:B------:R-:W-:Y:S01]  /*6bf0*/  ISETP.GT.AND P3, PT, R23.reuse, 0x31, !P6 ;  /* 0x000000311700780c */ /* 0x040fe20007764270 */
[----:B------:R-:W1:Y:S01]  /*6c00*/  LDS R30, [R32+0x2c300] ;  /* 0x02c30000201e7984 */ /* 0x000e620000000800 */
[C---:B------:R-:W-:Y:S01]  /*6c10*/  ISETP.GE.AND P2, PT, R224.reuse, 0x31, PT ;  /* 0x00000031e000780c */ /* 0x040fe20003f46270 */
[----:B------:R-:W2:Y:S01]  /*6c20*/  MUFU.EX2 R7, R7 ;  /* 0x0000000700077308 */ /* 0x000ea20000000800 */
[C---:B------:R-:W-:Y:S01]  /*6c30*/  ISETP.GE.AND P4, PT, R224.reuse, 0x41, PT ;  /* 0x00000041e000780c */ /* 0x040fe20003f86270 */
[----:B------:R-:W-:Y:S01]  /*6c40*/  UMOV UR57, 0x40000040 ;  /* 0x4000004000397882 */ /* 0x000fe20000000000 */
[----:B------:R-:W-:Y:S01]  /*6c50*/  ISETP.GE.AND P6, PT, R224, 0x42, PT ;  /* 0x00000042e000780c */ /* 0x000fe20003fc6270 */
[----:B------:R-:W-:Y:S01]  /*6c60*/  UMOV UR59, 0x40 ;  /* 0x00000040003b7882 */ /* 0x000fe20000000000 */
[C---:B------:R-:W-:Y:S01]  /*6c70*/  ISETP.GT.AND P0, PT, R23.reuse, RZ, !P0 ;  /* 0x000000ff1700720c */ /* 0x040fe20004704270 */
[----:B------:R-:W-:Y:S01]  /*6c80*/  UMOV UR9, UR57 ;  /* 0x0000003900097c82 */ /* 0x000fe20008000000 */
[C---:B------:R-:W-:Y:S01]  /*6c90*/  ISETP.GT.AND P1, PT, R23.reuse, 0x1, !P1 ;  /* 0x000000011700780c */ /* 0x040fe20004f24270 */
[----:B------:R-:W-:Y:S01]  /*6ca0*/  MUFU.EX2 R20, R20 ;  /* 0x0000001400147308 */ /* 0x000fe20000000800 */
[C---:B------:R-:W-:Y:S01]  /*6cb0*/  ISETP.GT.AND P5, PT, R23.reuse, 0x21, !P5 ;  /* 0x000000211700780c */ /* 0x040fe20006fa4270 */
[----:B------:R-:W-:Y:S01]  /*6cc0*/  UMOV UR11, 0x40 ;  /* 0x00000040000b7882 */ /* 0x000fe20000000000 */
[C---:B------:R-:W-:Y:S01]  /*6cd0*/  ISETP.GT.AND P2, PT, R23.reuse, 0x30, !P2 ;  /* 0x000000301700780c */ /* 0x040fe20005744270 */
[----:B------:R-:W-:Y:S01]  /*6ce0*/  UMOV UR13, UR57 ;  /* 0x00000039000d7c82 */ /* 0x000fe20008000000 */
[C---:B------:R-:W-:Y:S01]  /*6cf0*/  ISETP.GT.AND P4, PT, R23.reuse, 0x40, !P4 ;  /* 0x000000401700780c */ /* 0x040fe20006784270 */
[----:B------:R-:W-:Y:S01]  /*6d00*/  UMOV UR15, 0x40 ;  /* 0x00000040000f7882 */ /* 0x000fe20000000000 */
[----:B------:R-:W-:Y:S01]  /*6d10*/  ISETP.GT.AND P6, PT, R23, 0x41, !P6 ;  /* 0x000000411700780c */ /* 0x000fe200077c4270 */
[--C-:B------:R-:W-:Y:S01]  /*6d20*/  FFMA.FTZ R23, R13, UR4, -R8.reuse ;  /* 0x000000040d177c23 */ /* 0x100fe20008010808 */
[C---:B------:R-:W-:Y:S01]  /*6d30*/  ISETP.LT.OR P0, PT, R22.reuse, 0x1, P0 ;  /* 0x000000011600780c */ /* 0x040fe20000701670 */
[----:B------:R-:W-:Y:S01]  /*6d40*/  FFMA.FTZ R13, R41, UR4, -R8 ;  /* 0x00000004290d7c23 */ /* 0x000fe20008010808 */
[C---:B------:R-:W-:Y:S01]  /*6d50*/  ISETP.LT.OR P1, PT, R22.reuse, 0x2, P1 ;  /* 0x000000021600780c */ /* 0x040fe20000f21670 */
[----:B------:R4:W-:Y:S01]  /*6d60*/  MUFU.EX2 R8, R23 ;  /* 0x0000001700087308 */ /* 0x0009e20000000800 */
[C---:B------:R-:W-:Y:S01]  /*6d70*/  ISETP.LT.OR P5, PT, R22.reuse, 0x22, P5 ;  /* 0x000000221600780c */ /* 0x040fe20002fa1670 */
[----:B------:R-:W-:Y:S01]  /*6d80*/  UMOV UR17, UR57 ;  /* 0x0000003900117c82 */ /* 0x000fe20008000000 */
[C---:B------:R-:W-:Y:S01]  /*6d90*/  ISETP.LT.OR P2, PT, R22.reuse, 0x31, P2 ;  /* 0x000000311600780c */ /* 0x040fe20001741670 */
[----:B------:R-:W-:Y:S01]  /*6da0*/  UMOV UR19, 0x40 ;  /* 0x0000004000137882 */ /* 0x000fe20000000000 */
[C---:B------:R-:W-:Y:S01]  /*6db0*/  ISETP.LT.OR P3, PT, R22.reuse, 0x32, P3 ;  /* 0x000000321600780c */ /* 0x040fe20001f61670 */
[----:B------:R-:W-:Y:S01]  /*6dc0*/  UMOV UR49, 0x40000040 ;  /* 0x4000004000317882 */ /* 0x000fe20000000000 */
[----:B------:R-:W-:Y:S01]  /*6dd0*/  ISETP.LT.OR P4, PT, R22, 0x41, P4 ;  /* 0x000000411600780c */ /* 0x000fe20002781670 */
[----:B------:R-:W5:Y:S01]  /*6de0*/  MUFU.EX2 R12, R12 ;  /* 0x0000000c000c7308 */ /* 0x000f620000000800 */
[----:B----4-:R-:W-:Y:S01]  /*6df0*/  FSEL R23, R26, -INF , !P0 ;  /* 0xff8000001a177808 */ /* 0x010fe20004000000 */
[----:B------:R-:W-:Y:S01]  /*6e00*/  UMOV UR51, 0x40 ;  /* 0x0000004000337882 */ /* 0x000fe20000000000 */
[----:B------:R-:W4:Y:S01]  /*6e10*/  LDS R26, [R32+0x2c320] ;  /* 0x02c32000201a7984 */ /* 0x000f220000000800 */
[----:B------:R-:W-:Y:S01]  /*6e20*/  ISETP.LT.OR P6, PT, R22, 0x42, P6 ;  /* 0x000000421600780c */ /* 0x000fe200037c1670 */
[----:B------:R-:W-:Y:S01]  /*6e30*/  VIADD R22, R17, 0x2c500 ;  /* 0x0002c50011167836 */ /* 0x000fe20000000000 */
[----:B------:R-:W-:Y:S01]  /*6e40*/  FSEL R27, R27, -INF , !P1 ;  /* 0xff8000001b1b7808 */ /* 0x000fe20004800000 */
[----:B---3--:R-:W-:Y:S01]  /*6e50*/  FFMA.FTZ R34, R23, UR4, -R6 ;  /* 0x0000000417227c23 */ /* 0x008fe20008010806 */
[----:B------:R-:W-:Y:S01]  /*6e60*/  FSEL R35, R35, -INF , !P5 ;  /* 0xff80000023237808 */ /* 0x000fe20006800000 */
[----:B------:R-:W3:Y:S01]  /*6e70*/  MUFU.EX2 R9, R9 ;  /* 0x0000000900097308 */ /* 0x000ee20000000800 */
[----:B------:R-:W-:Y:S01]  /*6e80*/  SHF.R.U32.HI R24, RZ, 0x4, R22 ;  /* 0x00000004ff187819 */ /* 0x000fe20000011616 */
[--C-:B------:R-:W-:Y:S01]  /*6e90*/  FFMA.FTZ R22, R15, UR4, -R6.reuse ;  /* 0x000000040f167c23 */ /* 0x100fe20008010806 */
[--C-:B------:R-:W-:Y:S01]  /*6ea0*/  FFMA.FTZ R25, R27, UR4, -R6.reuse ;  /* 0x000000041b197c23 */ /* 0x100fe20008010806 */
[----:B------:R-:W-:Y:S01]  /*6eb0*/  FSEL R29, R38, -INF , !P2 ;  /* 0xff800000261d7808 */ /* 0x000fe20005000000 */
[--C-:B------:R-:W-:Y:S01]  /*6ec0*/  FFMA.FTZ R36, R35, UR4, -R6.reuse ;  /* 0x0000000423247c23 */ /* 0x100fe20008010806 */
[----:B------:R-:W-:Y:S01]  /*6ed0*/  LOP3.LUT R15, R24, 0x3fff, RZ, 0xc0, !PT ;  /* 0x00003fff180f7812 */ /* 0x000fe200078ec0ff */
[--C-:B------:R-:W-:Y:S01]  /*6ee0*/  FFMA.FTZ R24, R31, UR4, -R6.reuse ;  /* 0x000000041f187c23 */ /* 0x100fe20008010806 */
[----:B------:R-:W-:Y:S01]  /*6ef0*/  FSEL R27, R42, -INF , !P4 ;  /* 0xff8000002a1b7808 */ /* 0x000fe20006000000 */
[--C-:B------:R-:W-:Y:S01]  /*6f00*/  FFMA.FTZ R35, R29, UR4, -R6.reuse ;  /* 0x000000041d237c23 */ /* 0x100fe20008010806 */
[----:B------:R-:W-:Y:S01]  /*6f10*/  FSEL R39, R39, -INF , !P3 ;  /* 0xff80000027277808 */ /* 0x000fe20005800000 */
[--C-:B------:R-:W-:Y:S01]  /*6f20*/  FFMA.FTZ R31, R21, UR4, -R6.reuse ;  /* 0x00000004151f7c23 */ /* 0x100fe20008010806 */
[----:B------:R-:W-:Y:S01]  /*6f30*/  FSEL R43, R43, -INF , !P6 ;  /* 0xff8000002b2b7808 */ /* 0x000fe20007000000 */
[--C-:B------:R-:W-:Y:S01]  /*6f40*/  FFMA.FTZ R28, R27, UR4, -R6.reuse ;  /* 0x000000041b1c7c23 */ /* 0x100fe20008010806 */
[----:B------:R-:W-:Y:S01]  /*6f50*/  LOP3.LUT R15, R15, 0x80000, RZ, 0xfc, !PT ;  /* 0x000800000f0f7812 */ /* 0x000fe200078efcff */
[--C-:B------:R-:W-:Y:S01]  /*6f60*/  FFMA.FTZ R29, R39, UR4, -R6.reuse ;  /* 0x00000004271d7c23 */ /* 0x100fe20008010806 */
[----:B------:R-:W-:Y:S01]  /*6f70*/  MUFU.EX2 R25, R25 ;  /* 0x0000001900197308 */ /* 0x000fe20000000800 */
[----:B------:R-:W-:Y:S01]  /*6f80*/  FFMA.FTZ R27, R43, UR4, -R6 ;  /* 0x000000042b1b7c23 */ /* 0x000fe20008010806 */
[----:B-1----:R-:W-:Y:S01]  /*6f90*/  FADD.FTZ R44, R44, -R30 ;  /* 0x8000001e2c2c7221 */ /* 0x002fe20000010000 */
[----:B------:R-:W-:-:S02]  /*6fa0*/  VIADD R6, R15, 0x80 ;  /* 0x000000800f067836 */ /* 0x000fc40000000000 */
[--C-:B------:R-:W-:Y:S01]  /*6fb0*/  FADD.FTZ R53, R53, -R30.reuse ;  /* 0x8000001e35357221 */ /* 0x100fe20000010000 */
[--C-:B------:R-:W-:Y:S01]  /*6fc0*/  FADD.FTZ R52, R52, -R30.reuse ;  /* 0x8000001e34347221 */ /* 0x100fe20000010000 */
[----:B--2---:R-:W-:Y:S01]  /*6fd0*/  FMUL.FTZ R44, R7, R44 ;  /* 0x0000002c072c7220 */ /* 0x004fe20000410000 */
[--C-:B------:R-:W-:Y:S01]  /*6fe0*/  FADD.FTZ R45, R45, -R30.reuse ;  /* 0x8000001e2d2d7221 */ /* 0x100fe20000010000 */
[----:B------:R-:W1:Y:S01]  /*6ff0*/  MUFU.EX2 R34, R34 ;  /* 0x0000002200227308 */ /* 0x000e620000000800 */
[----:B------:R-:W-:Y:S01]  /*7000*/  R2UR UR4, R6 ;  /* 0x00000000060472ca */ /* 0x000fe200000e0000 */
[----:B------:R-:W-:Y:S02]  /*7010*/  VIADD R6, R15, 0x100 ;  /* 0x000001000f067836 */ /* 0x000fe40000000000 */
[C---:B-----5:R-:W-:Y:S01]  /*7020*/  FMUL.FTZ R53, R12.reuse, R53 ;  /* 0x000000350c357220 */ /* 0x060fe20000410000 */
[----:B---3--:R-:W-:Y:S01]  /*7030*/  FMUL.FTZ R52, R9, R52 ;  /* 0x0000003409347220 */ /* 0x008fe20000410000 */
[----:B------:R-:W-:Y:S01]  /*7040*/  F2FP.BF16.F32.PACK_AB R12, R12, R9 ;  /* 0x000000090c0c723e */ /* 0x000fe200000010ff */
[----:B------:R-:W-:Y:S01]  /*7050*/  FADD.FTZ R48, R48, -R30 ;  /* 0x8000001e30307221 */ /* 0x000fe20000010000 */
[----:B------:R-:W-:Y:S01]  /*7060*/  R2UR UR5, R6 ;  /* 0x00000000060572ca */ /* 0x000fe200000e0000 */
[----:B------:R2:W3:Y:S01]  /*7070*/  MUFU.EX2 R21, R22 ;  /* 0x0000001600157308 */ /* 0x0004e20000000800 */
[----:B------:R-:W-:-:S02]  /*7080*/  VIADD R6, R15, 0x180 ;  /* 0x000001800f067836 */ /* 0x000fc40000000000 */
[----:B----4-:R-:W-:Y:S01]  /*7090*/  FADD.FTZ R37, R46, -R26 ;  /* 0x8000001a2e257221 */ /* 0x010fe20000010000 */
[--C-:B------:R-:W-:Y:S01]  /*70a0*/  FADD.FTZ R49, R49, -R30.reuse ;  /* 0x8000001e31317221 */ /* 0x100fe20000010000 */
[--C-:B------:R-:W-:Y:S01]  /*70b0*/  FADD.FTZ R32, R217, -R30.reuse ;  /* 0x8000001ed9207221 */ /* 0x100fe20000010000 */
[----:B------:R-:W-:Y:S01]  /*70c0*/  FADD.FTZ R33, R220, -R30 ;  /* 0x8000001edc217221 */ /* 0x000fe20000010000 */
[----:B------:R-:W-:Y:S01]  /*70d0*/  R2UR UR6, R6 ;  /* 0x00000000060672ca */ /* 0x000fe200000e0000 */
[--C-:B------:R-:W-:Y:S01]  /*70e0*/  FADD.FTZ R50, R50, -R26.reuse ;  /* 0x8000001a32327221 */ /* 0x100fe20000010000 */
[----:B------:R-:W4:Y:S01]  /*70f0*/  MUFU.EX2 R11, R11 ;  /* 0x0000000b000b7308 */ /* 0x000f220000000800 */
[----:B--2---:R-:W-:Y:S01]  /*7100*/  VIADD R22, R15, 0x200 ;  /* 0x000002000f167836 */ /* 0x004fe20000000000 */
[----:B------:R-:W-:Y:S01]  /*7110*/  F2FP.BF16.F32.PACK_AB R6, R20, R7 ;  /* 0x000000071406723e */ /* 0x000fe200000010ff */
[--C-:B------:R-:W-:Y:S01]  /*7120*/  FADD.FTZ R38, R47, -R26.reuse ;  /* 0x8000001a2f267221 */ /* 0x100fe20000010000 */
[----:B-1----:R-:W-:Y:S01]  /*7130*/  F2FP.BF16.F32.PACK_AB R7, R25, R34 ;  /* 0x000000221907723e */ /* 0x002fe200000010ff */
[----:B------:R-:W-:Y:S01]  /*7140*/  BAR.SYNC.DEFER_BLOCKING 0x9, 0x100 ;  /* 0x0244000000007b1d */ /* 0x000fe20000010000 */
[----:B------:R-:W-:Y:S01]  /*7150*/  R2UR UR7, R22 ;  /* 0x00000000160772ca */ /* 0x000fe200000e0000 */
[----:B------:R-:W-:Y:S01]  /*7160*/  FMUL.FTZ R34, R34, R37 ;  /* 0x0000002522227220 */ /* 0x000fe20000410000 */
[--C-:B------:R-:W-:Y:S01]  /*7170*/  FADD.FTZ R51, R51, -R26.reuse ;  /* 0x8000001a33337221 */ /* 0x100fe20000010000 */
[--C-:B------:R-:W-:Y:S01]  /*7180*/  FADD.FTZ R54, R54, -R26.reuse ;  /* 0x8000001a36367221 */ /* 0x100fe20000010000 */
[--C-:B------:R-:W-:Y:S01]  /*7190*/  FADD.FTZ R55, R55, -R26.reuse ;  /* 0x8000001a37377221 */ /* 0x100fe20000010000 */
[----:B------:R-:W1:Y:S01]  /*71a0*/  MUFU.EX2 R14, R14 ;  /* 0x0000000e000e7308 */ /* 0x000e620000000800 */
[--C-:B------:R-:W-:Y:S01]  /*71b0*/  FADD.FTZ R218, R218, -R26.reuse ;  /* 0x8000001adada7221 */ /* 0x100fe20000010000 */
[--C-:B------:R-:W-:Y:S01]  /*71c0*/  FADD.FTZ R219, R219, -R26.reuse ;  /* 0x8000001adbdb7221 */ /* 0x100fe20000010000 */
[--C-:B------:R-:W-:Y:S01]  /*71d0*/  FADD.FTZ R222, R222, -R26.reuse ;  /* 0x8000001adede7221 */ /* 0x100fe20000010000 */
[----:B------:R-:W-:Y:S01]  /*71e0*/  FADD.FTZ R26, R223, -R26 ;  /* 0x8000001adf1a7221 */ /* 0x000fe20000010000 */
[----:B------:R-:W-:Y:S01]  /*71f0*/  FMUL.FTZ R45, R20, R45 ;  /* 0x0000002d142d7220 */ /* 0x000fe20000410000 */
[----:B------:R-:W-:Y:S01]  /*7200*/  FMUL.FTZ R33, R8, R33 ;  /* 0x0000002108217220 */ /* 0x000fe20000410000 */
[----:B---3--:R-:W-:Y:S01]  /*7210*/  FMUL.FTZ R50, R21, R50 ;  /* 0x0000003215327220 */ /* 0x008fe20000410000 */
[----:B------:R-:W-:Y:S01]  /*7220*/  MUFU.EX2 R10, R10 ;  /* 0x0000000a000a7308 */ /* 0x000fe20000000800 */
[----:B----4-:R-:W-:Y:S01]  /*7230*/  FMUL.FTZ R48, R11, R48 ;  /* 0x000000300b307220 */ /* 0x010fe20000410000 */
[----:B------:R-:W-:Y:S01]  /*7240*/  FMUL.FTZ R25, R25, R38 ;  /* 0x0000002619197220 */ /* 0x000fe20000410000 */
[----:B------:R-:W-:Y:S01]  /*7250*/  F2FP.BF16.F32.PACK_AB R52, R53, R52 ;  /* 0x000000343534723e */ /* 0x000fe200000010ff */
[----:B------:R-:W-:Y:S01]  /*7260*/  UMOV UR10, UR4 ;  /* 0x00000004000a7c82 */ /* 0x000fe20008000000 */
[----:B------:R-:W-:Y:S01]  /*7270*/  R2UR UR58, R15 ;  /* 0x000000000f3a72ca */ /* 0x000fe200000e0000 */
[----:B------:R-:W-:Y:S01]  /*7280*/  UMOV UR14, UR5 ;  /* 0x00000005000e7c82 */ /* 0x000fe20008000000 */
[----:B------:R-:W-:Y:S01]  /*7290*/  F2FP.BF16.F32.PACK_AB R25, R25, R34 ;  /* 0x000000221919723e */ /* 0x000fe200000010ff */
[----:B------:R-:W2:Y:S01]  /*72a0*/  MUFU.EX2 R13, R13 ;  /* 0x0000000d000d7308 */ /* 0x000ea20000000800 */
[C---:B-1----:R-:W-:Y:S01]  /*72b0*/  F2FP.BF16.F32.PACK_AB R20, R14.reuse, R11 ;  /* 0x0000000b0e14723e */ /* 0x042fe200000010ff */
[----:B------:R-:W-:Y:S01]  /*72c0*/  STSM.16.M88.2 [R0+0x2c500], R6 ;  /* 0x02c5000600007844 */ /* 0x000fe20000000100 */
[----:B------:R-:W-:Y:S01]  /*72d0*/  FMUL.FTZ R49, R14, R49 ;  /* 0x000000310e317220 */ /* 0x000fe20000410000 */
[----:B------:R-:W-:Y:S01]  /*72e0*/  UMOV UR18, UR6 ;  /* 0x0000000600127c82 */ /* 0x000fe20008000000 */
[----:B------:R-:W-:Y:S01]  /*72f0*/  UMOV UR53, UR49 ;  /* 0x0000003100357c82 */ /* 0x000fe20008000000 */
[----:B------:R-:W-:Y:S01]  /*7300*/  UMOV UR55, 0x40 ;  /* 0x0000004000377882 */ /* 0x000fe20000000000 */
[----:B------:R-:W-:Y:S01]  /*7310*/  UMOV UR45, UR49 ;  /* 0x00000031002d7c82 */ /* 0x000fe20008000000 */
[----:B------:R-:W1:Y:S01]  /*7320*/  MUFU.EX2 R24, R24 ;  /* 0x0000001800187308 */ /* 0x000e620000000800 */
[----:B------:R-:W-:Y:S01]  /*7330*/  F2FP.BF16.F32.PACK_AB R48, R49, R48 ;  /* 0x000000303130723e */ /* 0x000fe200000010ff */
[----:B------:R-:W-:Y:S01]  /*7340*/  UMOV UR47, 0x40 ;  /* 0x00000040002f7882 */ /* 0x000fe20000000000 */
[----:B------:R-:W-:Y:S01]  /*7350*/  UMOV UR29, 0x40000040 ;  /* 0x40000040001d7882 */ /* 0x000fe20000000000 */
[----:B------:R-:W-:Y:S01]  /*7360*/  UMOV UR31, 0x40 ;  /* 0x00000040001f7882 */ /* 0x000fe20000000000 */
[----:B------:R-:W-:Y:S01]  /*7370*/  UMOV UR41, UR29 ;  /* 0x0000001d00297c82 */ /* 0x000fe20008000000 */
[----:B------:R-:W-:Y:S01]  /*7380*/  UMOV UR43, 0x40 ;  /* 0x00000040002b7882 */ /* 0x000fe20000000000 */
[----:B------:R-:W-:Y:S01]  /*7390*/  UMOV UR37, UR29 ;  /* 0x0000001d00257c82 */ /* 0x000fe20008000000 */
[----:B------:R-:W3:Y:S01]  /*73a0*/  MUFU.EX2 R5, R5 ;  /* 0x0000000500057308 */ /* 0x000ee20000000800 */
[----:B--2---:R-:W-:Y:S01]  /*73b0*/  F2FP.BF16.F32.PACK_AB R8, R13, R8 ;  /* 0x000000080d08723e */ /* 0x004fe200000010ff */
[----:B------:R-:W-:Y:S01]  /*73c0*/  UMOV UR39, 0x40 ;  /* 0x0000004000277882 */ /* 0x000fe20000000000 */
[----:B------:R-:W-:Y:S01]  /*73d0*/  UMOV UR33, UR29 ;  /* 0x0000001d00217c82 */ /* 0x000fe20008000000 */
[----:B------:R-:W-:Y:S01]  /*73e0*/  UMOV UR35, 0x40 ;  /* 0x0000004000237882 */ /* 0x000fe20000000000 */
[----:B------:R-:W-:Y:S01]  /*73f0*/  UMOV UR25, UR29 ;  /* 0x0000001d00197c82 */ /* 0x000fe20008000000 */
[----:B------:R-:W-:Y:S01]  /*7400*/  UMOV UR27, 0x40 ;  /* 0x00000040001b7882 */ /* 0x000fe20000000000 */
[----:B------:R-:W-:Y:S01]  /*7410*/  UMOV UR21, 0x40000040 ;  /* 0x4000004000157882 */ /* 0x000fe20000000000 */
[----:B------:R2:W4:Y:S01]  /*7420*/  MUFU.EX2 R23, R31 ;  /* 0x0000001f00177308 */ /* 0x0005220000000800 */
[C---:B-1----:R-:W-:Y:S01]  /*7430*/  F2FP.BF16.F32.PACK_AB R21, R24.reuse, R21 ;  /* 0x000000151815723e */ /* 0x042fe200000010ff */
[----:B------:R-:W-:Y:S01]  /*7440*/  FMUL.FTZ R51, R24, R51 ;  /* 0x0000003318337220 */ /* 0x000fe20000410000 */
[----:B------:R-:W-:Y:S01]  /*7450*/  F2FP.BF16.F32.PACK_AB R24, R45, R44 ;  /* 0x0000002c2d18723e */ /* 0x000fe200000010ff */
[----:B------:R-:W-:Y:S01]  /*7460*/  UMOV UR23, 0x40 ;  /* 0x0000004000177882 */ /* 0x000fe20000000000 */
[----:B------:R-:W-:Y:S01]  /*7470*/  VIADD R14, R15, 0xb0 ;  /* 0x000000b00f0e7836 */ /* 0x000fe20000000000 */
[----:B------:R1:W-:Y:S01]  /*7480*/  STSM.16.M88.2 [R0+0x2cd00], R20 ;  /* 0x02cd001400007844 */ /* 0x0003e20000000100 */
[----:B------:R-:W-:Y:S01]  /*7490*/  F2FP.BF16.F32.PACK_AB R49, R51, R50 ;  /* 0x000000323331723e */ /* 0x000fe200000010ff */
[----:B------:R-:W5:Y:S01]  /*74a0*/  MUFU.EX2 R22, R36 ;  /* 0x0000002400167308 */ /* 0x000f620000000800 */
[--C-:B--2---:R-:W-:Y:S01]  /*74b0*/  FADD.FTZ R31, R216, -R30.reuse ;  /* 0x8000001ed81f7221 */ /* 0x104fe20000010000 */
[----:B------:R-:W-:Y:S01]  /*74c0*/  FADD.FTZ R30, R221, -R30 ;  /* 0x8000001edd1e7221 */ /* 0x000fe20000010000 */
[----:B---3--:R-:W-:-:S02]  /*74d0*/  FMUL.FTZ R32, R5, R32 ;  /* 0x0000002005207220 */ /* 0x008fc40000410000 */
[----:B------:R-:W-:Y:S01]  /*74e0*/  FMUL.FTZ R31, R10, R31 ;  /* 0x0000001f0a1f7220 */ /* 0x000fe20000410000 */
[----:B------:R-:W-:Y:S01]  /*74f0*/  FMUL.FTZ R30, R13, R30 ;  /* 0x0000001e0d1e7220 */ /* 0x000fe20000410000 */
[----:B------:R-:W-:Y:S01]  /*7500*/  F2FP.BF16.F32.PACK_AB R10, R5, R10 ;  /* 0x0000000a050a723e */ /* 0x000fe200000010ff */
[----:B------:R-:W2:Y:S01]  /*7510*/  MUFU.EX2 R35, R35 ;  /* 0x0000002300237308 */ /* 0x000ea20000000800 */
[----:B----4-:R-:W-:Y:S01]  /*7520*/  FMUL.FTZ R54, R23, R54 ;  /* 0x0000003617367220 */ /* 0x010fe20000410000 */
[----:B------:R-:W-:Y:S01]  /*7530*/  F2FP.BF16.F32.PACK_AB R32, R32, R31 ;  /* 0x0000001f2020723e */ /* 0x000fe200000010ff */
[----:B-1----:R-:W-:Y:S01]  /*7540*/  VIADD R20, R15, 0x130 ;  /* 0x000001300f147836 */ /* 0x002fe20000000000 */
[----:B------:R-:W-:-:S04]  /*7550*/  F2FP.BF16.F32.PACK_AB R30, R30, R33 ;  /* 0x000000211e1e723e */ /* 0x000fc800000010ff */
[----:B------:R-:W1:Y:S01]  /*7560*/  MUFU.EX2 R36, R29 ;  /* 0x0000001d00247308 */ /* 0x000e620000000800 */
[C---:B-----5:R-:W-:Y:S01]  /*7570*/  F2FP.BF16.F32.PACK_AB R13, R22.reuse, R23 ;  /* 0x00000017160d723e */ /* 0x060fe200000010ff */
[----:B------:R-:W-:Y:S01]  /*7580*/  FMUL.FTZ R55, R22, R55 ;  /* 0x0000003716377220 */ /* 0x000fe20000410000 */
[----:B------:R-:W-:-:S03]  /*7590*/  IMAD R22, R4, 0x2000, R17 ;  /* 0x0000200004167824 */ /* 0x000fc600078e0211 */
[----:B------:R-:W-:Y:S01]  /*75a0*/  STSM.16.M88.2 [R0+0x2d500], R12 ;  /* 0x02d5000c00007844 */ /* 0x000fe20000000100 */
[----:B------:R-:W-:Y:S01]  /*75b0*/  VIADD R6, R22, 0x24100 ;  /* 0x0002410016067836 */ /* 0x000fe20000000000 */
[----:B------:R-:W3:Y:S01]  /*75c0*/  MUFU.EX2 R9, R27 ;  /* 0x0000001b00097308 */ /* 0x000ee20000000800 */
[----:B--2---:R-:W-:Y:S01]  /*75d0*/  FMUL.FTZ R218, R35, R218 ;  /* 0x000000da23da7220 */ /* 0x004fe20000410000 */
[----:B------:R-:W-:Y:S02]  /*75e0*/  F2FP.BF16.F32.PACK_AB R53, R55, R54 ;  /* 0x000000363735723e */ /* 0x000fe400000010ff */
[----:B------:R-:W-:-:S04]  /*75f0*/  SHF.R.U32.HI R6, RZ, 0x4, R6 ;  /* 0x00000004ff067819 */ /* 0x000fc80000011606 */
[----:B------:R-:W2:Y:S01]  /*7600*/  MUFU.EX2 R37, R28 ;  /* 0x0000001c00257308 */ /* 0x000ea20000000800 */
[C---:B-1----:R-:W-:Y:S01]  /*7610*/  F2FP.BF16.F32.PACK_AB R11, R36.reuse, R35 ;  /* 0x00000023240b723e */ /* 0x042fe200000010ff */
[----:B------:R-:W-:Y:S01]  /*7620*/  FMUL.FTZ R219, R36, R219 ;  /* 0x000000db24db7220 */ /* 0x000fe20000410000 */
[----:B------:R-:W-:Y:S01]  /*7630*/  LOP3.LUT R23, R6, 0x3fff, RZ, 0xc0, !PT ;  /* 0x00003fff06177812 */ /* 0x000fe200078ec0ff */
[----:B------:R-:W-:Y:S02]  /*7640*/  VIADD R6, R15, 0x10 ;  /* 0x000000100f067836 */ /* 0x000fe40000000000 */
[----:B------:R-:W-:Y:S01]  /*7650*/  STSM.16.M88.2 [R0+0x2dd00], R10 ;  /* 0x02dd000a00007844 */ /* 0x000fe20000000100 */
[----:B------:R-:W-:Y:S01]  /*7660*/  R2UR UR56, R23 ;  /* 0x00000000173872ca */ /* 0x000fe200000e0000 */
[----:B---3--:R-:W-:Y:S01]  /*7670*/  FMUL.FTZ R5, R9, R26 ;  /* 0x0000001a09057220 */ /* 0x008fe20000410000 */
[----:B------:R-:W-:Y:S02]  /*7680*/  F2FP.BF16.F32.PACK_AB R33, R219, R218 ;  /* 0x000000dadb21723e */ /* 0x000fe400000010ff */
[----:B------:R-:W-:Y:S01]  /*7690*/  R2UR UR50, R6 ;  /* 0x00000000063272ca */ /* 0x000fe200000e0000 */
[----:B------:R-:W-:Y:S01]  /*76a0*/  VIADD R6, R15, 0x110 ;  /* 0x000001100f067836 */ /* 0x000fe20000000000 */
[----:B--2---:R-:W-:Y:S01]  /*76b0*/  F2FP.BF16.F32.PACK_AB R9, R9, R37 ;  /* 0x000000250909723e */ /* 0x004fe200000010ff */
[----:B------:R-:W-:-:S03]  /*76c0*/  FMUL.FTZ R222, R37, R222 ;  /* 0x000000de25de7220 */ /* 0x000fc60000410000 */
[----:B------:R-:W-:-:S03]  /*76d0*/  R2UR UR5, R6 ;  /* 0x00000000060572ca */ /* 0x000fc600000e0000 */
[----:B------:R-:W-:Y:S01]  /*76e0*/  UMOV UR8, UR56 ;  /* 0x0000003800087c82 */ /* 0x000fe20008000000 */
[----:B------:R-:W-:Y:S01]  /*76f0*/  UMOV UR12, UR56 ;  /* 0x00000038000c7c82 */ /* 0x000fe20008000000 */
[----:B------:R1:W-:Y:S01]  /*7700*/  STSM.16.M88.2 [R0+0x2e500], R8 ;  /* 0x02e5000800007844 */ /* 0x0003e20000000100 */
[----:B------:R-:W-:Y:S01]  /*7710*/  F2FP.BF16.F32.PACK_AB R31, R5, R222 ;  /* 0x000000de051f723e */ /* 0x000fe200000010ff */
[----:B------:R-:W-:Y:S01]  /*7720*/  UMOV UR16, UR56 ;  /* 0x0000003800107c82 */ /* 0x000fe20008000000 */
[----:B------:R-:W-:Y:S01]  /*7730*/  VIADD R5, R23, 0x80 ;  /* 0x0000008017057836 */ /* 0x000fe20000000000 */
[----:B------:R-:W-:Y:S01]  /*7740*/  @!PT LDS RZ, [RZ] ;  /* 0x00000000fffff984 */ /* 0x000fe20000000800 */
[----:B------:R-:W-:Y:S01]  /*7750*/  @!PT LDS RZ, [RZ] ;  /* 0x00000000fffff984 */ /* 0x000fe20000000800 */
[----:B------:R-:W-:Y:S01]  /*7760*/  @!PT LDS RZ, [RZ] ;  /* 0x00000000fffff984 */ /* 0x000fe20000000800 */
[----:B------:R-:W-:Y:S01]  /*7770*/  @!PT LDS RZ, [RZ] ;  /* 0x00000000fffff984 */ /* 0x000fe20000000800 */
[----:B------:R2:W-:Y:S06]  /*7780*/  MEMBAR.ALL.CTA ;  /* 0x0000000000007992 */ /* 0x0005ec0000008000 */
[----:B--2---:R-:W2:Y:S01]  /*7790*/  FENCE.VIEW.ASYNC.S ;  /* 0x00000000000073c6 */ /* 0x004ea20000000000 */
[----:B------:R-:W-:Y:S01]  /*77a0*/  VIADD R6, R15, 0x210 ;  /* 0x000002100f067836 */ /* 0x000fe20000000000 */
[----:B------:R-:W-:Y:S01]  /*77b0*/  R2UR UR48, R5 ;  /* 0x00000000053072ca */ /* 0x000fe200000e0000 */
[----:B------:R-:W-:-:S03]  /*77c0*/  VIADD R5, R15, 0x90 ;  /* 0x000000900f057836 */ /* 0x000fc60000000000 */
[----:B------:R-:W-:Y:S01]  /*77d0*/  R2UR UR46, R6 ;  /* 0x00000000062e72ca */ /* 0x000fe200000e0000 */
[----:B------:R-:W-:Y:S01]  /*77e0*/  VIADD R6, R15, 0x20 ;  /* 0x000000200f067836 */ /* 0x000fe20000000000 */
[----:B-1----:R-:W-:Y:S02]  /*77f0*/  MOV R8, UR59 ;  /* 0x0000003b00087c02 */ /* 0x002fe40008000f00 */
[----:B------:R-:W-:Y:S01]  /*7800*/  R2UR UR4, R5 ;  /* 0x00000000050472ca */ /* 0x000fe200000e0000 */
[C---:B------:R-:W-:Y:S01]  /*7810*/  VIADD R5, R15.reuse, 0x190 ;  /* 0x000001900f057836 */ /* 0x040fe20000000000 */
[----:B------:R-:W-:Y:S02]  /*7820*/  MOV R9, UR58 ;  /* 0x0000003a00097c02 */ /* 0x000fe40008000f00 */
[----:B------:R-:W-:Y:S01]  /*7830*/  R2UR UR30, R6 ;  /* 0x00000000061e72ca */ /* 0x000fe200000e0000 */
[----:B------:R-:W-:Y:S01]  /*7840*/  VIADD R6, R15, 0x120 ;  /* 0x000001200f067836 */ /* 0x000fe20000000000 */
[----:B------:R-:W-:Y:S01]  /*7850*/  R2UR UR54, R5 ;  /* 0x00000000053672ca */ /* 0x000fe200000e0000 */
[----:B------:R-:W-:Y:S01]  /*7860*/  UMOV UR52, UR48 ;  /* 0x0000003000347c82 */ /* 0x000fe20008000000 */
[----:B------:R-:W-:Y:S01]  /*7870*/  UMOV UR44, UR48 ;  /* 0x00000030002c7c82 */ /* 0x000fe20008000000 */
[----:B------:R-:W-:Y:S01]  /*7880*/  VIADD R5, R23, 0x100 ;  /* 0x0000010017057836 */ /* 0x000fe20000000000 */
[----:B------:R-:W-:Y:S01]  /*7890*/  R2UR UR38, R6 ;  /* 0x00000000062672ca */ /* 0x000fe200000e0000 */
[----:B------:R-:W-:Y:S01]  /*78a0*/  VIADD R6, R15, 0x220 ;  /* 0x000002200f067836 */ /* 0x000fe20000000000 */
[----:B--2---:R-:W-:Y:S02]  /*78b0*/  BAR.SYNC.DEFER_BLOCKING 0x9, 0x100 ;  /* 0x0244000000007b1d */ /* 0x004fe40000010000 */
[----:B------:R-:W-:Y:S01]  /*78c0*/  R2UR UR28, R5 ;  /* 0x00000000051c72ca */ /* 0x000fe200000e0000 */
[C---:B------:R-:W-:Y:S01]  /*78d0*/  VIADD R5, R15.reuse, 0xa0 ;  /* 0x000000a00f057836 */ /* 0x040fe20000000000 */
[----:B------:R-:W-:Y:S01]  /*78e0*/  R2UR UR26, R6 ;  /* 0x00000000061a72ca */ /* 0x000fe200000e0000 */
[----:B------:R-:W-:-:S03]  /*78f0*/  VIADD R6, R15, 0x30 ;  /* 0x000000300f067836 */ /* 0x000fc60000000000 */
[----:B------:R-:W-:Y:S01]  /*7900*/  R2UR UR42, R5 ;  /* 0x00000000052a72ca */ /* 0x000fe200000e0000 */
[----:B------:R-:W-:Y:S01]  /*7910*/  VIADD R5, R15, 0x1a0 ;  /* 0x000001a00f057836 */ /* 0x000fe20000000000 */
[----:B------:R-:W-:Y:S01]  /*7920*/  R2UR UR22, R6 ;  /* 0x00000000061672ca */ /* 0x000fe200000e0000 */
[----:B------:R-:W-:-:S03]  /*7930*/  VIADD R6, R17, 0x2ed00 ;  /* 0x0002ed0011067836 */ /* 0x000fc60000000000 */
[----:B------:R-:W-:Y:S01]  /*7940*/  R2UR UR34, R5 ;  /* 0x00000000052272ca */ /* 0x000fe200000e0000 */
[----:B------:R-:W-:Y:S01]  /*7950*/  UMOV UR40, UR28 ;  /* 0x0000001c00287c82 */ /* 0x000fe20008000000 */
[----:B------:R-:W-:Y:S01]  /*7960*/  UMOV UR36, UR28 ;  /* 0x0000001c00247c82 */ /* 0x000fe20008000000 */
[----:B------:R-:W-:Y:S01]  /*7970*/  UMOV UR32, UR28 ;  /* 0x0000001c00207c82 */ /* 0x000fe20008000000 */
[----:B------:R-:W-:Y:S01]  /*7980*/  UMOV UR24, UR28 ;  /* 0x0000001c00187c82 */ /* 0x000fe20008000000 */
[----:B------:R-:W-:Y:S01]  /*7990*/  VIADD R5, R23, 0x180 ;  /* 0x0000018017057836 */ /* 0x000fe20000000000 */
[----:B------:R-:W-:-:S04]  /*79a0*/  SHF.R.U32.HI R6, RZ, 0x4, R6 ;  /* 0x00000004ff067819 */ /* 0x000fc80000011606 */
[----:B------:R-:W-:Y:S01]  /*79b0*/  R2UR UR20, R5 ;  /* 0x00000000051472ca */ /* 0x000fe200000e0000 */
[----:B------:R-:W-:Y:S01]  /*79c0*/  STSM.16.M88.2 [R0+0x2ed00], R24 ;  /* 0x02ed001800007844 */ /* 0x000fe20000000100 */
[----:B------:R-:W-:Y:S01]  /*79d0*/  IMAD R5, R4, 0x2800, R17 ;  /* 0x0000280004057824 */ /* 0x000fe200078e0211 */
[----:B------:R-:W-:Y:S02]  /*79e0*/  LOP3.LUT R216, R6, 0x3fff, RZ, 0xc0, !PT ;  /* 0x00003fff06d87812 */ /* 0x000fe400078ec0ff */
[----:B------:R-:W-:Y:S02]  /*79f0*/  STSM.16.M88.2 [R0+0x2f500], R48 ;  /* 0x02f5003000007844 */ /* 0x000fe40000000100 */
[----:B------:R-:W-:Y:S02]  /*7a00*/  SHF.R.U32.HI R5, RZ, 0x4, R5 ;  /* 0x00000004ff057819 */ /* 0x000fe40000011605 */
[----:B------:R-:W-:Y:S01]  /*7a10*/  STSM.16.M88.2 [R0+0x2fd00], R52 ;  /* 0x02fd003400007844 */ /* 0x000fe20000000100 */
[----:B------:R-:W-:-:S02]  /*7a20*/  LOP3.LUT R6, R216, 0x400000, RZ, 0xfc, !PT ;  /* 0x00400000d8067812 */ /* 0x000fc400078efcff */
[----:B------:R-:W-:Y:S01]  /*7a30*/  LOP3.LUT R5, R5, 0x3fff, RZ, 0xc0, !PT ;  /* 0x00003fff05057812 */ /* 0x000fe200078ec0ff */
[----:B------:R-:W-:Y:S04]  /*7a40*/  STSM.16.M88.2 [R0+0x30500], R32 ;  /* 0x0305002000007844 */ /* 0x000fe80000000100 */
        /* <DEDUP_REMOVED lines=32> */
[----:B------:R-:W-:Y:S01]  /*7c50*/  MOV R217, UR58 ;  /* 0x0000003a00d97c02 */ /* 0x000fe20008000f00 */
[----:B------:R-:W-:Y:S01]  /*7c60*/  UMOV UR58, UR6 ;  /* 0x00000006003a7c82 */ /* 0x000fe20008000000 */
[----:B------:R-:W-:Y:S01]  /*7c70*/  MOV R7, UR59 ;  /* 0x0000003b00077c02 */ /* 0x000fe20008000f00 */
[----:B------:R-:W-:Y:S01]  /*7c80*/  UMOV UR59, UR7 ;  /* 0x00000007003b7c82 */ /* 0x000fe20008000000 */
[----:B------:R-:W-:Y:S01]  /*7c90*/  MOV R11, UR58 ;  /* 0x0000003a000b7c02 */ /* 0x000fe20008000f00 */
[----:B------:R-:W-:Y:S01]  /*7ca0*/  UMOV UR58, UR10 ;  /* 0x0000000a003a7c82 */ /* 0x000fe20008000000 */
[----:B------:R-:W-:Y:S01]  /*7cb0*/  R2UR UR10, R14 ;  /* 0x000000000e0a72ca */ /* 0x000fe200000e0000 */
[----:B------:R-:W-:Y:S01]  /*7cc0*/  UMOV UR4, UR20 ;  /* 0x0000001400047c82 */ /* 0x000fe20008000000 */
[----:B------:R-:W-:Y:S01]  /*7cd0*/  MOV R10, UR59 ;  /* 0x0000003b000a7c02 */ /* 0x000fe20008000f00 */
[----:B------:R-:W-:Y:S01]  /*7ce0*/  UMOV UR59, UR11 ;  /* 0x0000000b003b7c82 */ /* 0x000fe20008000000 */
[----:B------:R-:W-:Y:S01]  /*7cf0*/  UMOV UR11, 0x40 ;  /* 0x00000040000b7882 */ /* 0x000fe20000000000 */
[----:B------:R-:W-:Y:S01]  /*7d00*/  R2UR UR6, R20 ;  /* 0x00000000140672ca */ /* 0x000fe200000e0000 */
[----:B------:R-:W-:Y:S01]  /*7d10*/  UMOV UR7, 0x40 ;  /* 0x0000004000077882 */ /* 0x000fe20000000000 */
[C---:B------:R-:W-:Y:S01]  /*7d20*/  VIADD R14, R15.reuse, 0x1b0 ;  /* 0x000001b00f0e7836 */ /* 0x040fe20000000000 */
[----:B------:R-:W-:Y:S01]  /*7d30*/  MOV R12, UR59 ;  /* 0x0000003b000c7c02 */ /* 0x000fe20008000f00 */
[----:B------:R-:W-:Y:S01]  /*7d40*/  VIADD R15, R15, 0x230 ;  /* 0x000002300f0f7836 */ /* 0x000fe20000000000 */
[----:B------:R-:W-:Y:S01]  /*7d50*/  MOV R221, UR58 ;  /* 0x0000003a00dd7c02 */ /* 0x000fe20008000f00 */
[----:B------:R-:W-:Y:S01]  /*7d60*/  UMOV UR59, 0x8 ;  /* 0x00000008003b7882 */ /* 0x000fe20000000000 */
[----:B------:R-:W-:Y:S01]  /*7d70*/  R2UR UR14, R14 ;  /* 0x000000000e0e72ca */ /* 0x000fe200000e0000 */
[----:B------:R-:W-:-:S02]  /*7d80*/  VIADD R14, R5, 0x80 ;  /* 0x00000080050e7836 */ /* 0x000fc40000000000 */
[----:B------:R-:W-:Y:S01]  /*7d90*/  IMAD.U32 R21, RZ, RZ, UR59 ;  /* 0x0000003bff157e24 */ /* 0x000fe2000f8e00ff */
        /* <DEDUP_REMOVED lines=15> */
[----:B------:R-:W-:Y:S01]  /*7e90*/  MOV R218, UR57 ;  /* 0x0000003900da7c02 */ /* 0x000fe20008000f00 */
[----:B------:R-:W-:Y:S01]  /*7ea0*/  UMOV UR57, UR13 ;  /* 0x0000000d00397c82 */ /* 0x000fe20008000000 */
[----:B------:R-:W-:Y:S01]  /*7eb0*/  UMOV UR12, UR20 ;  /* 0x00000014000c7c82 */ /* 0x000fe20008000000 */
[----:B------:R-:W-:Y:S01]  /*7ec0*/  UMOV UR13, UR21 ;  /* 0x00000015000d7c82 */ /* 0x000fe20008000000 */
[----:B------:R-:W-:-:S02]  /*7ed0*/  MOV R220, UR56 ;  /* 0x0000003800dc7c02 */ /* 0x000fc40008000f00 */
[----:B------:R-:W-:Y:S01]  /*7ee0*/  MOV R13, UR57 ;  /* 0x00000039000d7c02 */ /* 0x000fe20008000f00 */
[----:B------:R-:W-:Y:S01]  /*7ef0*/  UMOV UR57, 0x40000040 ;  /* 0x4000004000397882 */ /* 0x000fe20000000000 */
[----:B------:R-:W-:Y:S02]  /*7f00*/  WARPGROUP.DEPBAR.LE gsb0, 0x0 ;  /* 0x00008000000079c5 */ /* 0x000fe40000010000 */
[----:B------:R-:W-:-:S06]  /*7f10*/  WARPGROUP.ARRIVE ;  /* 0x00000000000079c5 */ /* 0x000fcc0000000000 */
[----:B------:R-:W-:Y:S01]  /*7f20*/  HGMMA.64x16x16.F32.BF16 R168, gdesc[UR16].tnspA.tnspB, R168, gsb0 ;  /* 0x6020000010a879f0 */ /* 0x000fe200080018a8 */
[----:B------:R-:W-:Y:S01]  /*7f30*/  R2UR UR16, R5 ;  /* 0x00000000051072ca */ /* 0x000fe200000e0000 */
[----:B------:R-:W-:Y:S01]  /*7f40*/  UMOV UR17, UR21 ;  /* 0x0000001500117c82 */ /* 0x000fe20008000000 */
[----:B------:R-:W-:Y:S01]  /*7f50*/  R2UR UR18, R15 ;  /* 0x000000000f1272ca */ /* 0x000fe200000e0000 */
[----:B------:R-:W-:Y:S01]  /*7f60*/  UMOV UR19, 0x40 ;  /* 0x0000004000137882 */ /* 0x000fe20000000000 */
[----:B------:R-:W-:-:S09]  /*7f70*/  VIADD R15, R6, 0x80 ;  /* 0x00000080060f7836 */ /* 0x000fd20000000000 */
        /* <DEDUP_REMOVED lines=15> */
[----:B------:R-:W-:Y:S02]  /*8070*/  UMOV UR29, 0x40000040 ;  /* 0x40000040001d7882 */ /* 0x000fe40000000000 */
        /* <DEDUP_REMOVED lines=14> */
[----:B------:R-:W-:-:S13]  /*8160*/  R2UR UR24, R6 ;  /* 0x00000000061872ca */ /* 0x000fda00000e0000 */
[----:B------:R-:W-:Y:S02]  /*8170*/  UMOV UR58, UR24 ;  /* 0x00000018003a7c82 */ /* 0x000fe40008000000 */
[----:B------:R-:W-:Y:S01]  /*8180*/  IMAD.U32 R20, RZ, RZ, UR58 ;  /* 0x0000003aff147e24 */ /* 0x000fe2000f8e00ff */
        /* <DEDUP_REMOVED lines=9> */
[----:B------:R-:W-:Y:S02]  /*8220*/  R2UR UR4, R14 ;  /* 0x000000000e0472ca */ /* 0x000fe400000e0000 */
[----:B------:R-:W-:Y:S01]  /*8230*/  R2UR UR5, R15 ;  /* 0x000000000f0572ca */ /* 0x000fe200000e0000 */
[----:B------:R-:W-:Y:S02]  /*8240*/  WARPGROUP.DEPBAR.LE gsb0, 0x0 ;  /* 0x00008000000079c5 */ /* 0x000fe40000010000 */
[----:B------:R-:W-:-:S06]  /*8250*/  WARPGROUP.ARRIVE ;  /* 0x00000000000079c5 */ /* 0x000fcc0000000000 */
[----:B------:R-:W-:Y:S03]  /*8260*/  HGMMA.64x16x16.F32.BF16 R184, gdesc[UR12].tnspA.tnspB, R184, gsb0 ;  /* 0x602000000cb879f0 */ /* 0x000fe600080018b8 */
[----:B------:R-:W-:Y:S02]  /*8270*/  WARPGROUP.DEPBAR.LE gsb0, 0x0 ;  /* 0x00008000000079c5 */ /* 0x000fe40000010000 */
[----:B------:R-:W-:-:S06]  /*8280*/  WARPGROUP.ARRIVE ;  /* 0x00000000000079c5 */ /* 0x000fcc0000000000 */
[----:B------:R-:W-:Y:S03]  /*8290*/  HGMMA.64x16x16.F32.BF16 R200, gdesc[UR16].tnspA.tnspB, R200, gsb0 ;  /* 0x6020000010c879f0 */ /* 0x000fe600080018c8 */
[----:B------:R-:W-:Y:S02]  /*82a0*/  WARPGROUP.DEPBAR.LE gsb0, 0x0 ;  /* 0x00008000000079c5 */ /* 0x000fe40000010000 */
[----:B------:R-:W-:Y:S01]  /*82b0*/  @!PT LDS RZ, [RZ] ;  /* 0x00000000fffff984 */ /* 0x000fe20000000800 */
[----:B------:R-:W-:Y:S01]  /*82c0*/  @!PT LDS RZ, [RZ] ;  /* 0x00000000fffff984 */ /* 0x000fe20000000800 */
[----:B------:R-:W-:Y:S01]  /*82d0*/  @!PT LDS RZ, [RZ] ;  /* 0x00000000fffff984 */ /* 0x000fe20000000800 */
[----:B------:R-:W-:Y:S01]  /*82e0*/  @!PT LDS RZ, [RZ] ;  /* 0x00000000fffff984 */ /* 0x000fe20000000800 */
[----:B------:R2:W-:Y:S06]  /*82f0*/  MEMBAR.ALL.CTA ;  /* 0x0000000000007992 */ /* 0x0005ec0000008000 */
[----:B--2---:R-:W2:Y:S02]  /*8300*/  FENCE.VIEW.ASYNC.S ;  /* 0x00000000000073c6 */ /* 0x004ea40000000000 */
[----:B--2---:R-:W-:Y:S06]  /*8310*/  BAR.SYNC.DEFER_BLOCKING 0x9, 0x100 ;  /* 0x0244000000007b1d */ /* 0x004fec0000010000 */
[----:B-1----:R-:W-:-:S06]  /*8320*/  WARPGROUP.ARRIVE ;  /* 0x00000000000079c5 */ /* 0x002fcc0000000000 */
[----:B------:R-:W-:Y:S01]  /*8330*/  HGMMA.64x64x16.F32.BF16 R24, gdesc[UR56].tnspA, RZ, !UPT, gsb0 ;  /* 0x20e00000381879f0 */ /* 0x000fe2000c0018ff */
[----:B------:R-:W-:Y:S01]  /*8340*/  UMOV UR56, UR4 ;  /* 0x0000000400387c82 */ /* 0x000fe20008000000 */
[----:B------:R-:W-:Y:S01]  /*8350*/  UMOV UR57, 0x40000040 ;  /* 0x4000004000397882 */ /* 0x000fe20000000000 */
[----:B------:R-:W-:Y:S01]  /*8360*/  UMOV UR58, UR5 ;  /* 0x00000005003a7c82 */ /* 0x000fe20008000000 */
[----:B------:R-:W-:Y:S01]  /*8370*/  UMOV UR59, 0x8 ;  /* 0x00000008003b7882 */ /* 0x000fe20000000000 */
[----:B------:R-:W-:Y:S02]  /*8380*/  IMAD.U32 R14, RZ, RZ, UR58 ;  /* 0x0000003aff0e7e24 */ /* 0x000fe4000f8e00ff */
[----:B------:R-:W-:Y:S01]  /*8390*/  IMAD.U32 R15, RZ, RZ, UR59 ;  /* 0x0000003bff0f7e24 */ /* 0x000fe2000f8e00ff */
[----:B------:R-:W-:Y:S02]  /*83a0*/  WARPGROUP.DEPBAR.LE gsb0, 0x0 ;  /* 0x00008000000079c5 */ /* 0x000fe40000010000 */
[----:B------:R-:W-:-:S06]  /*83b0*/  WARPGROUP.ARRIVE ;  /* 0x00000000000079c5 */ /* 0x000fcc0000000000 */
[----:B------:R-:W-:Y:S01]  /*83c0*/  HGMMA.64x64x16.F32.BF16 R24, gdesc[UR56].tnspA, R24, gsb0 ;  /* 0x20e00000381879f0 */ /* 0x000fe20008001818 */
[----:B------:R-:W-:Y:S01]  /*83d0*/  R2UR UR59, R12 ;  /* 0x000000000c3b72ca */ /* 0x000fe200000e0000 */
[----:B------:R-:W-:Y:S01]  /*83e0*/  VIADD R12, R5, 0x100 ;  /* 0x00000100050c7836 */ /* 0x000fe20000000000 */
[----:B------:R-:W-:Y:S01]  /*83f0*/  R2UR UR57, R13 ;  /* 0x000000000d3972ca */ /* 0x000fe200000e0000 */
[----:B------:R-:W-:Y:S01]  /*8400*/  VIADD R13, R6, 0x100 ;  /* 0x00000100060d7836 */ /* 0x000fe20000000000 */
[----:B------:R-:W-:Y:S02]  /*8410*/  R2UR UR58, R221 ;  /* 0x00000000dd3a72ca */ /* 0x000fe400000e0000 */
[----:B------:R-:W-:Y:S02]  /*8420*/  R2UR UR56, R220 ;  /* 0x00000000dc3872ca */ /* 0x000fe400000e0000 */
[----:B------:R-:W-:Y:S02]  /*8430*/  R2UR UR4, R12 ;  /* 0x000000000c0472ca */ /* 0x000fe400000e0000 */
[----:B------:R-:W-:-:S03]  /*8440*/  R2UR UR5, R13 ;  /* 0x000000000d0572ca */ /* 0x000fc600000e0000 */
[----:B------:R-:W-:Y:S01]  /*8450*/  UMOV UR33, UR59 ;  /* 0x0000003b00217c82 */ /* 0x000fe20008000000 */
[----:B------:R-:W-:Y:S01]  /*8460*/  UMOV UR59, 0x8 ;  /* 0x00000008003b7882 */ /* 0x000fe20000000000 */
[----:B------:R-:W-:Y:S01]  /*8470*/  UMOV UR37, UR57 ;  /* 0x0000003900257c82 */ /* 0x000fe20008000000 */
[----:B------:R-:W-:Y:S01]  /*8480*/  UMOV UR57, 0x40000040 ;  /* 0x4000004000397882 */ /* 0x000fe20000000000 */
[----:B------:R-:W-:Y:S01]  /*8490*/  UMOV UR32, UR58 ;  /* 0x0000003a00207c82 */ /* 0x000fe20008000000 */
[----:B------:R-:W-:Y:S01]  /*84a0*/  IMAD.U32 R13, RZ, RZ, UR59 ;  /* 0x0000003bff0d7e24 */ /* 0x000fe2000f8e00ff */
[----:B------:R-:W-:Y:S02]  /*84b0*/  UMOV UR36, UR56 ;  /* 0x0000003800247c82 */ /* 0x000fe40008000000 */
[----:B------:R-:W-:Y:S02]  /*84c0*/  UMOV UR56, UR4 ;  /* 0x0000000400387c82 */ /* 0x000fe40008000000 */
[----:B------:R-:W-:-:S02]  /*84d0*/  UMOV UR58, UR5 ;  /* 0x00000005003a7c82 */ /* 0x000fc40008000000 */
[----:B------:R-:W-:Y:S01]  /*84e0*/  IMAD.U32 R12, RZ, RZ, UR58 ;  /* 0x0000003aff0c7e24 */ /* 0x000fe2000f8e00ff */
[----:B------:R-:W-:Y:S02]  /*84f0*/  WARPGROUP.DEPBAR.LE gsb0, 0x0 ;  /* 0x00008000000079c5 */ /* 0x000fe40000010000 */
[----:B------:R-:W-:-:S06]  /*8500*/  WARPGROUP.ARRIVE ;  /* 0x00000000000079c5 */ /* 0x000fcc0000000000 */
[----:B------:R-:W-:Y:S01]  /*8510*/  HGMMA.64x64x16.F32.BF16 R24, gdesc[UR56].tnspA, R24, gsb0 ;  /* 0x20e00000381879f0 */ /* 0x000fe20008001818 */
[----:B------:R-:W-:Y:S01]  /*8520*/  R2UR UR59, R10 ;  /* 0x000000000a3b72ca */ /* 0x000fe200000e0000 */
[----:B------:R-:W-:Y:S01]  /*8530*/  VIADD R10, R5, 0x180 ;  /* 0x00000180050a7836 */ /* 0x000fe20000000000 */
[----:B------:R-:W-:Y:S01]  /*8540*/  R2UR UR58, R11 ;  /* 0x000000000b3a72ca */ /* 0x000fe200000e0000 */
[C---:B------:R-:W-:Y:S01]  /*8550*/  VIADD R11, R6.reuse, 0x180 ;  /* 0x00000180060b7836 */ /* 0x040fe20000000000 */
[----:B------:R-:W-:Y:S01]  /*8560*/  UMOV UR57, 0x40000040 ;  /* 0x4000004000397882 */ /* 0x000fe20000000000 */
[----:B------:R-:W-:Y:S01]  /*8570*/  VIADD R6, R6, 0x200 ;  /* 0x0000020006067836 */ /* 0x000fe20000000000 */
[----:B------:R-:W-:Y:S02]  /*8580*/  R2UR UR4, R10 ;  /* 0x000000000a0472ca */ /* 0x000fe400000e0000 */
[----:B------:R-:W-:-:S05]  /*8590*/  R2UR UR5, R11 ;  /* 0x000000000b0572ca */ /* 0x000fca00000e0000 */
[----:B------:R-:W-:Y:S01]  /*85a0*/  UMOV UR49, UR59 ;  /* 0x0000003b00317c82 */ /* 0x000fe20008000000 */
[----:B------:R-:W-:Y:S01]  /*85b0*/  UMOV UR59, 0x8 ;  /* 0x00000008003b7882 */ /* 0x000fe20000000000 */
[----:B------:R-:W-:Y:S01]  /*85c0*/  UMOV UR48, UR58 ;  /* 0x0000003a00307c82 */ /* 0x000fe20008000000 */
[----:B------:R-:W-:-:S03]  /*85d0*/  IMAD.U32 R11, RZ, RZ, UR59 ;  /* 0x0000003bff0b7e24 */ /* 0x000fc6000f8e00ff */
[----:B------:R-:W-:Y:S02]  /*85e0*/  UMOV UR56, UR4 ;  /* 0x0000000400387c82 */ /* 0x000fe40008000000 */
[----:B------:R-:W-:Y:S01]  /*85f0*/  UMOV UR58, UR5 ;  /* 0x00000005003a7c82 */ /* 0x000fe20008000000 */
[----:B------:R-:W-:Y:S01]  /*8600*/  R2UR UR5, R6 ;  /* 0x00000000060572ca */ /* 0x000fe200000e0000 */
        /* <DEDUP_REMOVED lines=10> */
[----:B------:R-:W-:-:S05]  /*86b0*/  R2UR UR4, R7 ;  /* 0x00000000070472ca */ /* 0x000fca00000e0000 */
        /* <DEDUP_REMOVED lines=10> */
[----:B------:R-:W-:Y:S01]  /*8760*/  UMOV UR25, UR29 ;  /* 0x0000001d00197c82 */ /* 0x000fe20008000000 */
[----:B------:R-:W-:Y:S01]  /*8770*/  UMOV UR21, 0x40000040 ;  /* 0x4000004000157882 */ /* 0x000fe20000000000 */
[----:B------:R-:W-:Y:S01]  /*8780*/  ULDC.64 UR4, c[0x0][0x2c0] ;  /* 0x0000b00000047ab9 */ /* 0x000fe20000000a00 */
[----:B------:R-:W-:-:S02]  /*8790*/  WARPGROUP.DEPBAR.LE gsb0, 0x0 ;  /* 0x00008000000079c5 */ /* 0x000fc40000010000 */
[----:B------:R-:W-:-:S06]  /*87a0*/  WARPGROUP.ARRIVE ;  /* 0x00000000000079c5 */ /* 0x000fcc0000000000 */
[----:B------:R-:W-:Y:S01]  /*87b0*/  HGMMA.64x64x16.F32.BF16 R24, gdesc[UR56].tnspA, R24, gsb0 ;  /* 0x20e00000381879f0 */ /* 0x000fe20008001818 */
[----:B------:R-:W-:Y:S01]  /*87c0*/  R2UR UR59, R8 ;  /* 0x00000000083b72ca */ /* 0x000fe200000e0000 */
[----:B------:R-:W-:Y:S01]  /*87d0*/  UMOV UR57, 0x40000040 ;  /* 0x4000004000397882 */ /* 0x000fe20000000000 */
[----:B------:R-:W-:Y:S01]  /*87e0*/  R2UR UR58, R9 ;  /* 0x00000000093a72ca */ /* 0x000fe200000e0000 */
[----:B------:R-:W-:Y:S01]  /*87f0*/  VIADD R8, R23, 0x480 ;  /* 0x0000048017087836 */ /* 0x000fe20000000000 */
[----:B------:R-:W-:Y:S01]  /*8800*/  R2UR UR56, R217 ;  /* 0x00000000d93872ca */ /* 0x000fe200000e0000 */
[----:B------:R-:W-:-:S05]  /*8810*/  VIADD R217, R23, 0x500 ;  /* 0x0000050017d97836 */ /* 0x000fca0000000000 */
[----:B------:R-:W-:Y:S01]  /*8820*/  R2UR UR28, R217 ;  /* 0x00000000d91c72ca */ /* 0x000fe200000e0000 */
        /* <DEDUP_REMOVED lines=26> */
[----:B------:R-:W-:Y:S01]  /*89d0*/  UMOV UR32, UR28 ;  /* 0x0000001c00207c82 */ /* 0x000fe20008000000 */
[----:B------:R-:W-:Y:S01]  /*89e0*/  UMOV UR33, UR29 ;  /* 0x0000001d00217c82 */ /* 0x000fe20008000000 */
[----:B------:R-:W-:Y:S01]  /*89f0*/  UMOV UR24, UR28 ;  /* 0x0000001c00187c82 */ /* 0x000fe20008000000 */
[----:B------:R-:W-:Y:S01]  /*8a00*/  VIADD R23, R23, 0x580 ;  /* 0x0000058017177836 */ /* 0x000fe20000000000 */
[----:B------:R-:W-:Y:S01]  /*8a10*/  UMOV UR9, UR21 ;  /* 0x0000001500097c82 */ /* 0x000fe20008000000 */
[----:B------:R-:W-:Y:S01]  /*8a20*/  IMAD.SHL.U32 R8, R3, 0x4000, RZ ;  /* 0x0000400003087824 */ /* 0x000fe200078e00ff */
[----:B------:R-:W-:-:S02]  /*8a30*/  WARPGROUP.DEPBAR.LE gsb0, 0x0 ;  /* 0x00008000000079c5 */ /* 0x000fc40000010000 */
[----:B------:R-:W-:Y:S01]  /*8a40*/  WARPGROUP.ARRIVE ;  /* 0x00000000000079c5 */ /* 0x000fe20000000000 */
[----:B------:R-:W-:Y:S02]  /*8a50*/  R2UR UR20, R23 ;  /* 0x00000000171472ca */ /* 0x000fe400000e0000 */
[----:B------:R-:W-:-:S03]  /*8a60*/  IADD3 R9, P0, R8, R230, RZ ;  /* 0x000000e608097210 */ /* 0x000fc60007f1e0ff */
[----:B------:R-:W-:Y:S01]  /*8a70*/  HGMMA.64x16x16.F32.BF16 R208, gdesc[UR56].tnspA.tnspB, R208, gsb0 ;  /* 0x6020000038d079f0 */ /* 0x000fe200080018d0 */
[----:B------:R-:W-:Y:S02]  /*8a80*/  LEA.HI.X.SX32 R218, R8, R235, 0x1, P0 ;  /* 0x000000eb08da7211 */ /* 0x000fe400000f0eff */
[----:B------:R-:W-:-:S04]  /*8a90*/  LEA R8, P0, R9, UR4, 0x2 ;  /* 0x0000000409087c11 */ /* 0x000fc8000f8010ff */
[----:B------:R-:W-:Y:S01]  /*8aa0*/  LEA.HI.X R9, R9, UR5, R218, 0x2, P0 ;  /* 0x0000000509097c11 */ /* 0x000fe200080f14da */
[----:B------:R-:W-:Y:S02]  /*8ab0*/  WARPGROUP.DEPBAR.LE gsb0, 0x0 ;  /* 0x00008000000079c5 */ /* 0x000fe40000010000 */
[----:B------:R-:W-:Y:S01]  /*8ac0*/  WARPGROUP.ARRIVE ;  /* 0x00000000000079c5 */ /* 0x000fe20000000000 */
[----:B------:R-:W-:Y:S01]  /*8ad0*/  UMOV UR8, UR20 ;  /* 0x0000001400087c82 */ /* 0x000fe20008000000 */
[----:B------:R-:W-:Y:S01]  /*8ae0*/  UMOV UR4, UR20 ;  /* 0x0000001400047c82 */ /* 0x000fe20008000000 */
[----:B------:R-:W-:Y:S01]  /*8af0*/  UMOV UR5, UR21 ;  /* 0x0000001500057c82 */ /* 0x000fe20008000000 */
[----:B------:R-:W-:Y:S01]  /*8b00*/  UMOV UR12, UR20 ;  /* 0x00000014000c7c82 */ /* 0x000fe20008000000 */
[----:B------:R-:W-:Y:S01]  /*8b10*/  UMOV UR13, UR21 ;  /* 0x00000015000d7c82 */ /* 0x000fe20008000000 */
[----:B------:R-:W-:Y:S01]  /*8b20*/  HGMMA.64x16x16.F32.BF16 R144, gdesc[UR48].tnspA.tnspB, R144, gsb0 ;  /* 0x60200000309079f0 */ /* 0x000fe20008001890 */
[----:B------:R-:W-:Y:S01]  /*8b30*/  UMOV UR50, UR44 ;  /* 0x0000002c00327c82 */ /* 0x000fe20008000000 */
[----:B------:R-:W-:Y:S01]  /*8b40*/  UMOV UR51, UR45 ;  /* 0x0000002d00337c82 */ /* 0x000fe20008000000 */
[----:B------:R-:W-:Y:S01]  /*8b50*/  UMOV UR44, UR48 ;  /* 0x00000030002c7c82 */ /* 0x000fe20008000000 */
[----:B------:R-:W-:Y:S01]  /*8b60*/  UMOV UR45, UR49 ;  /* 0x00000031002d7c82 */ /* 0x000fe20008000000 */
[----:B------:R-:W-:Y:S01]  /*8b70*/  UMOV UR16, UR20 ;  /* 0x0000001400107c82 */ /* 0x000fe20008000000 */
[----:B------:R-:W-:Y:S01]  /*8b80*/  UMOV UR17, UR21 ;  /* 0x0000001500117c82 */ /* 0x000fe20008000000 */
[----:B------:R-:W-:Y:S01]  /*8b90*/  VIADD R22, R22, 0x14100 ;  /* 0x0001410016167836 */ /* 0x000fe20000000000 */
[----:B------:R1:W-:Y:S01]  /*8ba0*/  REDG.E.ADD.F32x4.FTZ.RN.STRONG.GPU desc[UR60][R8.64], R24 ;  /* 0x00000018080079a6 */ /* 0x0003e2000c10f7bc */
[----:B------:R-:W-:-:S02]  /*8bb0*/  WARPGROUP.DEPBAR.LE gsb0, 0x0 ;  /* 0x00008000000079c5 */ /* 0x000fc40000010000 */
[----:B------:R-:W-:Y:S01]  /*8bc0*/  WARPGROUP.ARRIVE ;  /* 0x00000000000079c5 */ /* 0x000fe20000000000 */
[----:B------:R-:W-:Y:S01]  /*8bd0*/  SHF.R.U32.HI R22, RZ, 0x4, R22 ;  /* 0x00000004ff167819 */ /* 0x000fe20000011616 */
[----:B------:R-:W-:Y:S01]  /*8be0*/  UMOV UR59, 0x40 ;  /* 0x00000040003b7882 */ /* 0x000fe20000000000 */
[----:B-1----:R-:W-:Y:S01]  /*8bf0*/  LOP3.LUT R24, R216, 0x80000, RZ, 0xfc, !PT ;  /* 0x00080000d8187812 */ /* 0x002fe200078efcff */
[----:B------:R1:W-:Y:S02]  /*8c00*/  REDG.E.ADD.F32x4.FTZ.RN.STRONG.GPU desc[UR60][R8.64+0x800], R28 ;  /* 0x0008001c080079a6 */ /* 0x0003e4000c10f7bc */
[----:B------:R-:W-:Y:S01]  /*8c10*/  HGMMA.64x16x16.F32.BF16 R160, gdesc[UR48].tnspA.tnspB, R160, gsb0 ;  /* 0x6020000030a079f0 */ /* 0x000fe200080018a0 */
[----:B------:R-:W-:Y:S01]  /*8c20*/  UMOV UR50, UR52 ;  /* 0x0000003400327c82 */ /* 0x000fe20008000000 */
[----:B------:R-:W-:Y:S01]  /*8c30*/  UMOV UR51, UR53 ;  /* 0x0000003500337c82 */ /* 0x000fe20008000000 */
[----:B------:R-:W-:Y:S01]  /*8c40*/  UMOV UR52, UR48 ;  /* 0x0000003000347c82 */ /* 0x000fe20008000000 */
[----:B------:R-:W-:Y:S01]  /*8c50*/  UMOV UR53, UR49 ;  /* 0x0000003100357c82 */ /* 0x000fe20008000000 */
[----:B------:R-:W-:Y:S01]  /*8c60*/  LOP3.LUT R237, R22, 0x3fff, RZ, 0xc0, !PT ;  /* 0x00003fff16ed7812 */ /* 0x000fe200078ec0ff */
[C---:B------:R-:W-:Y:S01]  /*8c70*/  VIADD R23, R24.reuse, 0x80 ;  /* 0x0000008018177836 */ /* 0x040fe20000000000 */
[----:B------:R-:W-:Y:S01]  /*8c80*/  PLOP3.LUT P0, PT, PT, PT, UP2, 0x40, 0x0 ;  /* 0x000000000000781c */ /* 0x000fe20003f0e828 */
[----:B------:R-:W-:Y:S01]  /*8c90*/  VIADD R25, R24, 0x200 ;  /* 0x0000020018197836 */ /* 0x000fe20000000000 */
[----:B------:R1:W-:Y:S01]  /*8ca0*/  REDG.E.ADD.F32x4.FTZ.RN.STRONG.GPU desc[UR60][R8.64+0x1000], R32 ;  /* 0x00100020080079a6 */ /* 0x0003e2000c10f7bc */
[----:B------:R-:W-:-:S02]  /*8cb0*/  WARPGROUP.DEPBAR.LE gsb0, 0x0 ;  /* 0x00008000000079c5 */ /* 0x000fc40000010000 */
[----:B------:R-:W-:Y:S01]  /*8cc0*/  WARPGROUP.ARRIVE ;  /* 0x00000000000079c5 */ /* 0x000fe20000000000 */
[----:B------:R-:W-:Y:S01]  /*8cd0*/  IMAD R237, R2, 0x800, R237 ;  /* 0x0000080002ed7824 */ /* 0x000fe200078e02ed */
[----:B------:R1:W-:Y:S04]  /*8ce0*/  REDG.E.ADD.F32x4.FTZ.RN.STRONG.GPU desc[UR60][R8.64+0x1800], R36 ;  /* 0x00180024080079a6 */ /* 0x0003e8000c10f7bc */
[----:B------:R-:W-:Y:S01]  /*8cf0*/  HGMMA.64x16x16.F32.BF16 R176, gdesc[UR48].tnspA.tnspB, R176, gsb0 ;  /* 0x6020000030b079f0 */ /* 0x000fe200080018b0 */
[C---:B------:R-:W-:Y:S01]  /*8d00*/  VIADD R22, R24.reuse, 0x100 ;  /* 0x0000010018167836 */ /* 0x040fe20000000000 */
[----:B------:R1:W-:Y:S01]  /*8d10*/  REDG.E.ADD.F32x4.FTZ.RN.STRONG.GPU desc[UR60][R8.64+0x2000], R40 ;  /* 0x00200028080079a6 */ /* 0x0003e2000c10f7bc */
[----:B------:R-:W-:Y:S01]  /*8d20*/  VIADD R26, R24, 0x10 ;  /* 0x00000010181a7836 */ /* 0x000fe20000000000 */
[----:B------:R-:W-:-:S02]  /*8d30*/  UMOV UR51, 0x40 ;  /* 0x0000004000337882 */ /* 0x000fc40000000000 */
[----:B------:R1:W-:Y:S04]  /*8d40*/  REDG.E.ADD.F32x4.FTZ.RN.STRONG.GPU desc[UR60][R8.64+0x2800], R44 ;  /* 0x0028002c080079a6 */ /* 0x0003e8000c10f7bc */
[----:B------:R1:W-:Y:S04]  /*8d50*/  REDG.E.ADD.F32x4.FTZ.RN.STRONG.GPU desc[UR60][R8.64+0x3000], R48 ;  /* 0x00300030080079a6 */ /* 0x0003e8000c10f7bc */
[----:B------:R1:W-:Y:S01]  /*8d60*/  REDG.E.ADD.F32x4.FTZ.RN.STRONG.GPU desc[UR60][R8.64+0x3800], R52 ;  /* 0x00380034080079a6 */ /* 0x0003e2000c10f7bc */
        /* <DEDUP_REMOVED lines=38> */
[----:B------:R-:W-:Y:S01]  /*8fd0*/  UMOV UR55, 0x40 ;  /* 0x0000004000377882 */ /* 0x000fe20000000000 */
[----:B------:R-:W-:Y:S01]  /*8fe0*/  UMOV UR53, 0x40000040 ;  /* 0x4000004000357882 */ /* 0x000fe20000000000 */
[----:B------:R-:W-:Y:S02]  /*8ff0*/  WARPGROUP.DEPBAR.LE gsb0, 0x0 ;  /* 0x00008000000079c5 */ /* 0x000fe40000010000 */
[----:B------:R-:W-:-:S08]  /*9000*/  WARPGROUP.ARRIVE ;  /* 0x00000000000079c5 */ /* 0x000fd00000000000 */
[----:B------:R-:W-:Y:S01]  /*9010*/  HGMMA.64x16x16.F32.BF16 R56, gdesc[UR52].tnspA.tnspB, R56, gsb0 ;  /* 0x60200000343879f0 */ /* 0x000fe20008001838 */
[----:B------:R-:W-:Y:S01]  /*9020*/  R2UR UR24, R23 ;  /* 0x00000000171872ca */ /* 0x000fe200000e0000 */
[----:B------:R-:W-:Y:S01]  /*9030*/  UMOV UR56, UR52 ;  /* 0x0000003400387c82 */ /* 0x000fe20008000000 */
[----:B------:R-:W-:-:S11]  /*9040*/  UMOV UR57, UR53 ;  /* 0x0000003500397c82 */ /* 0x000fd60008000000 */
[----:B------:R-:W-:Y:S01]  /*9050*/  UMOV UR58, UR24 ;  /* 0x00000018003a7c82 */ /* 0x000fe20008000000 */
[----:B------:R-:W-:Y:S02]  /*9060*/  WARPGROUP.DEPBAR.LE gsb0, 0x0 ;  /* 0x00008000000079c5 */ /* 0x000fe40000010000 */
[----:B------:R-:W-:-:S06]  /*9070*/  WARPGROUP.ARRIVE ;  /* 0x00000000000079c5 */ /* 0x000fcc0000000000 */
[----:B------:R-:W-:Y:S01]  /*9080*/  HGMMA.64x16x16.F32.BF16 R64, gdesc[UR56].tnspA.tnspB, R64, gsb0 ;  /* 0x60200000384079f0 */ /* 0x000fe20008001840 */
[----:B------:R-:W-:Y:S01]  /*9090*/  R2UR UR8, R22 ;  /* 0x00000000160872ca */ /* 0x000fe200000e0000 */
[----:B------:R-:W-:Y:S01]  /*90a0*/  UMOV UR12, UR52 ;  /* 0x00000034000c7c82 */ /* 0x000fe20008000000 */
[----:B------:R-:W-:Y:S01]  /*90b0*/  UMOV UR13, UR53 ;  /* 0x00000035000d7c82 */ /* 0x000fe20008000000 */
[----:B------:R-:W-:-:S10]  /*90c0*/  UMOV UR15, 0x40 ;  /* 0x00000040000f7882 */ /* 0x000fd40000000000 */
[----:B------:R-:W-:Y:S01]  /*90d0*/  UMOV UR14, UR8 ;  /* 0x00000008000e7c82 */ /* 0x000fe20008000000 */
[----:B------:R-:W-:Y:S02]  /*90e0*/  WARPGROUP.DEPBAR.LE gsb0, 0x0 ;  /* 0x00008000000079c5 */ /* 0x000fe40000010000 */
[----:B------:R-:W-:-:S06]  /*90f0*/  WARPGROUP.ARRIVE ;  /* 0x00000000000079c5 */ /* 0x000fcc0000000000 */
[----:B------:R-:W-:Y:S01]  /*9100*/  HGMMA.64x16x16.F32.BF16 R72, gdesc[UR12].tnspA.tnspB, R72, gsb0 ;  /* 0x602000000c4879f0 */ /* 0x000fe20008001848 */
[----:B------:R-:W-:-:S05]  /*9110*/  VIADD R22, R24, 0x180 ;  /* 0x0000018018167836 */ /* 0x000fca0000000000 */
        /* <DEDUP_REMOVED lines=8> */
[----:B------:R-:W-:Y:S01]  /*91a0*/  R2UR UR4, R25 ;  /* 0x00000000190472ca */ /* 0x000fe200000e0000 */
[----:B------:R-:W-:Y:S01]  /*91b0*/  IMAD.U32 R218, RZ, RZ, UR10 ;  /* 0x0000000affda7e24 */ /* 0x000fe2000f8e00ff */
[----:B------:R-:W-:Y:S01]  /*91c0*/  UMOV UR8, UR52 ;  /* 0x0000003400087c82 */ /* 0x000fe20008000000 */
[----:B------:R-:W-:Y:S01]  /*91d0*/  IMAD.U32 R219, RZ, RZ, UR11 ;  /* 0x0000000bffdb7e24 */ /* 0x000fe2000f8e00ff */
[----:B------:R-:W-:Y:S01]  /*91e0*/  UMOV UR9, UR53 ;  /* 0x0000003500097c82 */ /* 0x000fe20008000000 */
[----:B------:R-:W-:-:S08]  /*91f0*/  UMOV UR11, 0x40 ;  /* 0x00000040000b7882 */ /* 0x000fd00000000000 */
[----:B------:R-:W-:Y:S01]  /*9200*/  UMOV UR10, UR4 ;  /* 0x00000004000a7c82 */ /* 0x000fe20008000000 */
[----:B------:R-:W-:Y:S02]  /*9210*/  WARPGROUP.DEPBAR.LE gsb0, 0x0 ;  /* 0x00008000000079c5 */ /* 0x000fe40000010000 */
[----:B------:R-:W-:-:S06]  /*9220*/  WARPGROUP.ARRIVE ;  /* 0x00000000000079c5 */ /* 0x000fcc0000000000 */
[----:B------:R-:W-:Y:S01]  /*9230*/  HGMMA.64x16x16.F32.BF16 R88, gdesc[UR8].tnspA.tnspB, R88, gsb0 ;  /* 0x60200000085879f0 */ /* 0x000fe20008001858 */
[----:B------:R-:W-:Y:S01]  /*9240*/  VIADD R25, R237, 0x80 ;  /* 0x00000080ed197836 */ /* 0x000fe20000000000 */
[----:B------:R-:W-:-:S04]  /*9250*/  R2UR UR46, R26 ;  /* 0x000000001a2e72ca */ /* 0x000fc800000e0000 */
[----:B------:R-:W-:Y:S01]  /*9260*/  R2UR UR44, R25 ;  /* 0x00000000192c72ca */ /* 0x000fe200000e0000 */
[----:B------:R-:W-:Y:S01]  /*9270*/  UMOV UR47, 0x40 ;  /* 0x00000040002f7882 */ /* 0x000fe20000000000 */
[----:B------:R-:W-:Y:S01]  /*9280*/  UMOV UR45, 0x40000040 ;  /* 0x40000040002d7882 */ /* 0x000fe20000000000 */
[----:B------:R-:W-:Y:S02]  /*9290*/  WARPGROUP.DEPBAR.LE gsb0, 0x0 ;  /* 0x00008000000079c5 */ /* 0x000fe40000010000 */
[----:B------:R-:W-:-:S08]  /*92a0*/  WARPGROUP.ARRIVE ;  /* 0x00000000000079c5 */ /* 0x000fd00000000000 */
[----:B------:R-:W-:Y:S01]  /*92b0*/  HGMMA.64x16x16.F32.BF16 R56, gdesc[UR44].tnspA.tnspB, R56, gsb0 ;  /* 0x602000002c3879f0 */ /* 0x000fe20008001838 */
[----:B------:R-:W-:-:S05]  /*92c0*/  VIADD R26, R24, 0x90 ;  /* 0x00000090181a7836 */ /* 0x000fca0000000000 */
        /* <DEDUP_REMOVED lines=36> */
[----:B------:R-:W-:Y:S02]  /*9510*/  WARPGROUP.DEPBAR.LE gsb0, 0x0 ;  /* 0x00008000000079c5 */ /* 0x000fe40000010000 */
[----:B------:R-:W-:-:S08]  /*9520*/  WARPGROUP.ARRIVE ;  /* 0x00000000000079c5 */ /* 0x000fd00000000000 */
[----:B------:R-:W-:Y:S01]  /*9530*/  HGMMA.64x16x16.F32.BF16 R88, gdesc[UR48].tnspA.tnspB, R88, gsb0 ;  /* 0x60200000305879f0 */ /* 0x000fe20008001858 */
[----:B------:R-:W-:Y:S02]  /*9540*/  VIADD R26, R24, 0x20 ;  /* 0x00000020181a7836 */ /* 0x000fe40000000000 */
[----:B------:R-:W-:-:S03]  /*9550*/  VIADD R25, R237, 0x100 ;  /* 0x00000100ed197836 */ /* 0x000fc60000000000 */
[----:B------:R-:W-:Y:S02]  /*9560*/  R2UR UR26, R26 ;  /* 0x000000001a1a72ca */ /* 0x000fe400000e0000 */
        /* <DEDUP_REMOVED lines=8> */
[----:B------:R-:W-:Y:S01]  /*95f0*/  UMOV UR40, UR24 ;  /* 0x0000001800287c82 */ /* 0x000fe20008000000 */
[----:B------:R-:W-:Y:S01]  /*9600*/  UMOV UR41, UR25 ;  /* 0x0000001900297c82 */ /* 0x000fe20008000000 */
[----:B------:R-:W-:Y:S01]  /*9610*/  UMOV UR43, 0x40 ;  /* 0x00000040002b7882 */ /* 0x000fe20000000000 */
[----:B------:R-:W-:Y:S02]  /*9620*/  WARPGROUP.DEPBAR.LE gsb0, 0x0 ;  /* 0x00008000000079c5 */ /* 0x000fe40000010000 */
[----:B------:R-:W-:-:S07]  /*9630*/  WARPGROUP.ARRIVE ;  /* 0x00000000000079c5 */ /* 0x000fce0000000000 */
        /* <DEDUP_REMOVED lines=51> */
[----:B------:R-:W-:-:S03]  /*9970*/  IMAD.U32 R216, RZ, RZ, UR14 ;  /* 0x0000000effd87e24 */ /* 0x000fc6000f8e00ff */
[----:B------:R-:W-:Y:S01]  /*9980*/  R2UR UR14, R25 ;  /* 0x00000000190e72ca */ /* 0x000fe200000e0000 */
[----:B------:R-:W-:Y:S01]  /*9990*/  IMAD.U32 R217, RZ, RZ, UR15 ;  /* 0x0000000fffd97e24 */ /* 0x000fe2000f8e00ff */
[----:B------:R-:W-:Y:S01]  /*99a0*/  UMOV UR12, UR4 ;  /* 0x00000004000c7c82 */ /* 0x000fe20008000000 */
[----:B------:R-:W-:Y:S01]  /*99b0*/  UMOV UR13, UR5 ;  /* 0x00000005000d7c82 */ /* 0x000fe20008000000 */
[----:B------:R-:W-:Y:S01]  /*99c0*/  UMOV UR15, 0x40 ;  /* 0x00000040000f7882 */ /* 0x000fe20000000000 */
[----:B------:R-:W-:Y:S02]  /*99d0*/  WARPGROUP.DEPBAR.LE gsb0, 0x0 ;  /* 0x00008000000079c5 */ /* 0x000fe40000010000 */
[----:B------:R-:W-:-:S06]  /*99e0*/  WARPGROUP.ARRIVE ;  /* 0x00000000000079c5 */ /* 0x000fcc0000000000 */
        /* <DEDUP_REMOVED lines=11> */
[----:B------:R-:W-:Y:S02]  /*9aa0*/  IMAD.U32 R22, RZ, RZ, UR58 ;  /* 0x0000003aff167e24 */ /* 0x000fe4000f8e00ff */
[----:B------:R-:W-:Y:S01]  /*9ab0*/  IMAD.U32 R23, RZ, RZ, UR59 ;  /* 0x0000003bff177e24 */ /* 0x000fe2000f8e00ff */
[----:B------:R-:W-:Y:S02]  /*9ac0*/  WARPGROUP.DEPBAR.LE gsb0, 0x0 ;  /* 0x00008000000079c5 */ /* 0x000fe40000010000 */
[----:B-1----:R-:W-:Y:S05]  /*9ad0*/  @P0 BRA `(.L_x_328) ;  /* 0x0000000000040947 */ /* 0x002fea0003800000 */
[----:B------:R-:W-:Y:S01]  /*9ae0*/  BPT.TRAP 0x1 ;  /* 0x000000040000795c */ /* 0x000fe20000300000 */
.L_x_328:
[----:B------:R-:W-:Y:S01]  /*9af0*/  VIADD R24, R5, 0x500 ;  /* 0x0000050005187836 */ /* 0x000fe20000000000 */
[----:B------:R-:W-:Y:S01]  /*9b00*/  R2UR UR58, R20 ;  /* 0x00000000143a72ca */ /* 0x000fe200000e0000 */
[----:B------:R-:W-:Y:S01]  /*9b10*/  UMOV UR57, 0x40000040 ;  /* 0x4000004000397882 */ /* 0x000fe20000000000 */
[----:B------:R-:W-:Y:S01]  /*9b20*/  R2UR UR59, R21 ;  /* 0x00000000153b72ca */ /* 0x000fe200000e0000 */
[----:B------:R-:W-:Y:S01]  /*9b30*/  VIADD R20, R5, 0x580 ;  /* 0x0000058005147836 */ /* 0x000fe20000000000 */
[----:B------:R-:W-:Y:S01]  /*9b40*/  R2UR UR56, R24 ;  /* 0x00000000183872ca */ /* 0x000fe200000e0000 */
[----:B------:R-:W-:-:S05]  /*9b50*/  VIADD R24, R17, 0x31838 ;  /* 0x0003183811187836 */ /* 0x000fca0000000000 */
[----:B------:R-:W-:-:S04]  /*9b60*/  PRMT R24, RZ, 0x654, R24 ;  /* 0x00000654ff187816 */ /* 0x000fc80000000018 */
[----:B------:R1:W-:Y:S02]  /*9b70*/  SYNCS.ARRIVE.TRANS64.RED.A1T0 RZ, [R24+URZ], RZ ;  /* 0x000000ff18ff79a7 */ /* 0x0003e4000810043f */
[----:B-1----:R-:W-:-:S06]  /*9b80*/  WARPGROUP.ARRIVE ;  /* 0x00000000000079c5 */ /* 0x002fcc0000000000 */
        /* <DEDUP_REMOVED lines=41> */
[----:B------:R-:W-:-:S04]  /*9e20*/  PLOP3.LUT P0, PT, PT, PT, UP2, 0x40, 0x0 ;  /* 0x000000000000781c */ /* 0x000fc80003f0e828 */
[----:B------:R-:W-:Y:S01]  /*9e30*/  HGMMA.64x16x16.F32.BF16 R96, gdesc[UR52].tnspA.tnspB, R96, gsb0 ;  /* 0x60200000346079f0 */ /* 0x000fe20008001860 */
[----:B------:R-:W-:Y:S01]  /*9e40*/  R2UR UR54, R22 ;  /* 0x00000000163672ca */ /* 0x000fe200000e0000 */
[----:B------:R1:W-:Y:S01]  /*9e50*/  REDG.E.ADD.F32x4.FTZ.RN.STRONG.GPU desc[UR60][R8.64+0x4000], R24 ;  /* 0x00400018080079a6 */ /* 0x0003e2000c10f7bc */
[----:B------:R-:W-:Y:S02]  /*9e60*/  R2UR UR55, R23 ;  /* 0x00000000173772ca */ /* 0x000fe400000e0000 */
[----:B------:R-:W-:Y:S01]  /*9e70*/  R2UR UR44, R5 ;  /* 0x00000000052c72ca */ /* 0x000fe200000e0000 */
[----:B------:R-:W-:Y:S02]  /*9e80*/  WARPGROUP.DEPBAR.LE gsb0, 0x0 ;  /* 0x00008000000079c5 */ /* 0x000fe40000010000 */
[----:B------:R-:W-:Y:S01]  /*9e90*/  WARPGROUP.ARRIVE ;  /* 0x00000000000079c5 */ /* 0x000fe20000000000 */
[----:B------:R-:W-:Y:S01]  /*9ea0*/  UMOV UR41, UR25 ;  /* 0x0000001900297c82 */ /* 0x000fe20008000000 */
[----:B------:R-:W-:Y:S01]  /*9eb0*/  UMOV UR37, UR25 ;  /* 0x0000001900257c82 */ /* 0x000fe20008000000 */
[----:B------:R-:W-:Y:S01]  /*9ec0*/  UMOV UR33, UR25 ;  /* 0x0000001900217c82 */ /* 0x000fe20008000000 */
[----:B------:R-:W-:Y:S01]  /*9ed0*/  UMOV UR21, UR5 ;  /* 0x0000000500157c82 */ /* 0x000fe20008000000 */
[----:B------:R-:W-:-:S03]  /*9ee0*/  UMOV UR17, UR5 ;  /* 0x0000000500117c82 */ /* 0x000fc60008000000 */
[----:B------:R-:W-:Y:S01]  /*9ef0*/  HGMMA.64x16x16.F32.BF16 R104, gdesc[UR52].tnspA.tnspB, R104, gsb0 ;  /* 0x60200000346879f0 */ /* 0x000fe20008001868 */
[----:B------:R-:W-:Y:S01]  /*9f00*/  R2UR UR54, R216 ;  /* 0x00000000d83672ca */ /* 0x000fe200000e0000 */
[----:B------:R-:W-:Y:S01]  /*9f10*/  UMOV UR13, UR5 ;  /* 0x00000005000d7c82 */ /* 0x000fe20008000000 */
[----:B------:R-:W-:Y:S01]  /*9f20*/  R2UR UR55, R217 ;  /* 0x00000000d93772ca */ /* 0x000fe200000e0000 */
[----:B------:R1:W-:Y:S01]  /*9f30*/  REDG.E.ADD.F32x4.FTZ.RN.STRONG.GPU desc[UR60][R8.64+0x4800], R28 ;  /* 0x0048001c080079a6 */ /* 0x0003e2000c10f7bc */
[----:B------:R-:W-:-:S03]  /*9f40*/  VIADD R5, R237, 0x500 ;  /* 0x00000500ed057836 */ /* 0x000fc60000000000 */
[----:B------:R1:W-:Y:S01]  /*9f50*/  REDG.E.ADD.F32x4.FTZ.RN.STRONG.GPU desc[UR60][R8.64+0x5000], R32 ;  /* 0x00500020080079a6 */ /* 0x0003e2000c10f7bc */
[----:B------:R-:W-:Y:S02]  /*9f60*/  WARPGROUP.DEPBAR.LE gsb0, 0x0 ;  /* 0x00008000000079c5 */ /* 0x000fe40000010000 */
[----:B------:R-:W-:Y:S01]  /*9f70*/  WARPGROUP.ARRIVE ;  /* 0x00000000000079c5 */ /* 0x000fe20000000000 */
[----:B------:R-:W-:Y:S01]  /*9f80*/  R2UR UR24, R5 ;  /* 0x00000000051872ca */ /* 0x000fe200000e0000 */
[----:B------:R-:W-:Y:S01]  /*9f90*/  VIADD R237, R237, 0x580 ;  /* 0x00000580eded7836 */ /* 0x000fe20000000000 */
[----:B------:R1:W-:Y:S03]  /*9fa0*/  REDG.E.ADD.F32x4.FTZ.RN.STRONG.GPU desc[UR60][R8.64+0x5800], R36 ;  /* 0x00580024080079a6 */ /* 0x0003e6000c10f7bc */
[----:B------:R-:W-:Y:S01]  /*9fb0*/  HGMMA.64x16x16.F32.BF16 R112, gdesc[UR52].tnspA.tnspB, R112, gsb0 ;  /* 0x60200000347079f0 */ /* 0x000fe20008001870 */
[----:B------:R-:W-:Y:S01]  /*9fc0*/  R2UR UR54, R218 ;  /* 0x00000000da3672ca */ /* 0x000fe200000e0000 */
[----:B------:R1:W-:Y:S01]  /*9fd0*/  REDG.E.ADD.F32x4.FTZ.RN.STRONG.GPU desc[UR60][R8.64+0x6000], R40 ;  /* 0x00600028080079a6 */ /* 0x0003e2000c10f7bc */
[----:B------:R-:W-:-:S05]  /*9fe0*/  R2UR UR55, R219 ;  /* 0x00000000db3772ca */ /* 0x000fca00000e0000 */
[----:B------:R-:W-:Y:S01]  /*9ff0*/  UMOV UR40, UR24 ;  /* 0x0000001800287c82 */ /* 0x000fe20008000000 */
[----:B------:R-:W-:Y:S01]  /*a000*/  UMOV UR36, UR24 ;  /* 0x0000001800247c82 */ /* 0x000fe20008000000 */
[----:B------:R-:W-:Y:S01]  /*a010*/  UMOV UR32, UR24 ;  /* 0x0000001800207c82 */ /* 0x000fe20008000000 */
[----:B------:R-:W-:Y:S01]  /*a020*/  R2UR UR4, R237 ;  /* 0x00000000ed0472ca */ /* 0x000fe200000e0000 */
[----:B------:R1:W-:Y:S04]  /*a030*/  REDG.E.ADD.F32x4.FTZ.RN.STRONG.GPU desc[UR60][R8.64+0x6800], R44 ;  /* 0x0068002c080079a6 */ /* 0x0003e8000c10f7bc */
[----:B------:R1:W-:Y:S04]  /*a040*/  REDG.E.ADD.F32x4.FTZ.RN.STRONG.GPU desc[UR60][R8.64+0x7000], R48 ;  /* 0x00700030080079a6 */ /* 0x0003e8000c10f7bc */
[----:B------:R1:W-:Y:S04]  /*a050*/  REDG.E.ADD.F32x4.FTZ.RN.STRONG.GPU desc[UR60][R8.64+0x7800], R52 ;  /* 0x00780034080079a6 */ /* 0x0003e8000c10f7bc */
        /* <DEDUP_REMOVED lines=69> */
[----:B-1----:R-:W-:Y:S05]  /*a4b0*/  @P0 BRA `(.L_x_329) ;  /* 0x0000000000040947 */ /* 0x002fea0003800000 */
[----:B------:R-:W-:Y:S01]  /*a4c0*/  BPT.TRAP 0x1 ;  /* 0x000000040000795c */ /* 0x000fe20000300000 */
.L_x_329:
[----:B------:R-:W-:Y:S01]  /*a4d0*/  R2UR UR4, R228 ;  /* 0x00000000e40472ca */ /* 0x000fe200000e0000 */
[----:B------:R-:W-:Y:S02]  /*a4e0*/  VIADD R3, R3, 0x1 ;  /* 0x0000000103037836 */ /* 0x000fe40000000000 */
[----:B------:R-:W-:Y:S02]  /*a4f0*/  VIADD R2, R2, 0x1 ;  /* 0x0000000102027836 */ /* 0x000fe40000000000 */
[----:B------:R-:W-:Y:S01]  /*a500*/  VIADD R16, R16, 0x31820 ;  /* 0x0003182010107836 */ /* 0x000fe20000000000 */
[----:B------:R-:W-:Y:S02]  /*a510*/  ISETP.GE.AND P1, PT, R3, R234, PT ;  /* 0x000000ea0300720c */ /* 0x000fe40003f26270 */
[----:B------:R-:W-:Y:S02]  /*a520*/  ISETP.NE.AND P0, PT, R2, 0x2, PT ;  /* 0x000000020200780c */ /* 0x000fe40003f05270 */
[----:B------:R-:W-:-:S02]  /*a530*/  PRMT R16, RZ, 0x654, R16 ;  /* 0x00000654ff107816 */ /* 0x000fc40000000010 */
[----:B------:R-:W-:Y:S01]  /*a540*/  SEL R6, RZ, 0x1, P0 ;  /* 0x00000001ff067807 */ /* 0x000fe20000000000 */
[----:B------:R-:W-:Y:S01]  /*a550*/  ULOP3.LUT UR4, UR4, 0x1, URZ, 0x3c, !UPT ;  /* 0x0000000104047892 */ /* 0x000fe2000f8e3c3f */
[----:B------:R1:W-:Y:S01]  /*a560*/  SYNCS.ARRIVE.TRANS64.RED.A1T0 RZ, [R16+URZ], RZ ;  /* 0x000000ff10ff79a7 */ /* 0x0003e2000810043f */
[----:B------:R-:W-:Y:S02]  /*a570*/  SEL R2, R2, RZ, P0 ;  /* 0x000000ff02027207 */ /* 0x000fe40000000000 */
[----:B------:R-:W-:Y:S02]  /*a580*/  LOP3.LUT R19, R19, R6, RZ, 0x3c, !PT ;  /* 0x0000000613137212 */ /* 0x000fe400078e3cff */
[----:B------:R-:W-:Y:S01]  /*a590*/  IMAD.U32 R228, RZ, RZ, UR4 ;  /* 0x00000004ffe47e24 */ /* 0x000fe2000f8e00ff */
[----:B------:R-:W-:Y:S06]  /*a5a0*/  @!P1 BRA `(.L_x_330) ;  /* 0xffffff7000589947 */ /* 0x000fec000383ffff */
        /* <DEDUP_REMOVED lines=82> */
.L_x_309:
[----:B------:R-:W-:Y:S05]  /*aad0*/  @P0 BRA `(.L_x_331) ;  /* 0x0000001000200947 */ /* 0x000fea0003800000 */
[----:B------:R-:W2:Y:S01]  /*aae0*/  S2UR UR4, SR_CgaCtaId ;  /* 0x00000000000479c3 */ /* 0x000ea20000008800 */
[----:B------:R-:W-:Y:S02]  /*aaf0*/  UMOV UR37, 0x400 ;  /* 0x0000040000257882 */ /* 0x000fe40000000000 */
[----:B--2---:R-:W-:-:S06]  /*ab00*/  ULEA UR37, UR4, UR37, 0x18 ;  /* 0x0000002504257291 */ /* 0x004fcc000f8ec03f */
        /* <DEDUP_REMOVED lines=19> */
.L_x_332:
[----:B------:R-:W-:-:S06]  /*ac40*/  UIADD3 UR4, UR37, 0xa000, URZ ;  /* 0x0000a00025047890 */ /* 0x000fcc000fffe03f */
[----:B------:R-:W-:-:S05]  /*ac50*/  IMAD.U32 R17, RZ, RZ, UR4 ;  /* 0x00000004ff117e24 */ /* 0x000fca000f8e00ff */
        /* <DEDUP_REMOVED lines=18> */
.L_x_333:
        /* <DEDUP_REMOVED lines=18> */
.L_x_334:
        /* <DEDUP_REMOVED lines=18> */
.L_x_335:
[----:B------:R-:W1:Y:S01]  /*afc0*/  S2R R0, SR_TID.X ;  /* 0x0000000000007919 */ /* 0x000e620000002100 */
[----:B------:R-:W-:Y:S05]  /*afd0*/  WARPSYNC.ALL ;  /* 0x0000000000007948 */ /* 0x000fea0003800000 */
[----:B------:R-:W-:Y:S01]  /*afe0*/  BAR.SYNC.DEFER_BLOCKING 0x1, 0x100 ;  /* 0x0044000000007b1d */ /* 0x000fe20000010000 */
[----:B------:R-:W-:Y:S02]  /*aff0*/  F2FP.BF16.F32.PACK_AB R136, R137, R136 ;  /* 0x000000888988723e */ /* 0x000fe400000010ff */
        /* <DEDUP_REMOVED lines=31> */
[----:B------:R-:W-:-:S02]  /*b1f0*/  SHF.R.U32.HI R3, RZ, 0x3, R2 ;  /* 0x00000003ff037819 */ /* 0x000fc40000011602 */
[----:B------:R-:W-:Y:S01]  /*b200*/  SHF.R.S32.HI R6, RZ, 0x7, R6 ;  /* 0x00000007ff067819 */ /* 0x000fe20000011406 */
[----:B------:R-:W1:Y:S01]  /*b210*/  SHFL.IDX PT, R2, R8, RZ, 0x1f ;  /* 0x00001fff08027589 */ /* 0x000e6200000e0000 */
[----:B------:R-:W-:Y:S02]  /*b220*/  LOP3.LUT R0, R0, R3, RZ, 0x3c, !PT ;  /* 0x0000000300007212 */ /* 0x000fe400078e3cff */
[----:B------:R-:W-:Y:S01]  /*b230*/  F2FP.BF16.F32.PACK_AB R163, R167, R166 ;  /* 0x000000a6a7a3723e */ /* 0x000fe200000010ff */
[----:B------:R-:W-:Y:S01]  /*b240*/  IMAD R5, R6, 0xa, R5 ;  /* 0x0000000a06057824 */ /* 0x000fe200078e0205 */
[----:B------:R-:W-:Y:S02]  /*b250*/  F2FP.BF16.F32.PACK_AB R169, R171, R170 ;  /* 0x000000aaaba9723e */ /* 0x000fe400000010ff */
[----:B------:R-:W-:Y:S01]  /*b260*/  F2FP.BF16.F32.PACK_AB R176, R177, R176 ;  /* 0x000000b0b1b0723e */ /* 0x000fe200000010ff */
[----:B------:R-:W-:Y:S01]  /*b270*/  IMAD.U32 R0, R5, 0x200, R0 ;  /* 0x0000020005007824 */ /* 0x000fe200078e0000 */
[----:B------:R-:W-:-:S02]  /*b280*/  F2FP.BF16.F32.PACK_AB R170, R173, R172 ;  /* 0x000000acadaa723e */ /* 0x000fc400000010ff */
[----:B------:R-:W-:Y:S02]  /*b290*/  F2FP.BF16.F32.PACK_AB R171, R175, R174 ;  /* 0x000000aeafab723e */ /* 0x000fe400000010ff */
[----:B------:R-:W-:Y:S02]  /*b2a0*/  LEA R0, R0, UR37, 0x1 ;  /* 0x0000002500007c11 */ /* 0x000fe4000f8e08ff */
[----:B------:R-:W-:Y:S02]  /*b2b0*/  F2FP.BF16.F32.PACK_AB R177, R179, R178 ;  /* 0x000000b2b3b1723e */ /* 0x000fe400000010ff */
[----:B------:R-:W-:Y:S01]  /*b2c0*/  F2FP.BF16.F32.PACK_AB R184, R185, R184 ;  /* 0x000000b8b9b8723e */ /* 0x000fe200000010ff */
[----:B------:R2:W-:Y:S01]  /*b2d0*/  STSM.16.MT88.4 [R0+0xa000], R136 ;  /* 0x00a0008800007844 */ /* 0x0005e20000004200 */
[----:B------:R-:W-:Y:S02]  /*b2e0*/  F2FP.BF16.F32.PACK_AB R178, R181, R180 ;  /* 0x000000b4b5b2723e */ /* 0x000fe400000010ff */
[----:B------:R-:W-:Y:S01]  /*b2f0*/  F2FP.BF16.F32.PACK_AB R179, R183, R182 ;  /* 0x000000b6b7b3723e */ /* 0x000fe200000010ff */
[----:B------:R2:W-:Y:S01]  /*b300*/  STSM.16.MT88.4 [R0+0xf000], R144 ;  /* 0x00f0009000007844 */ /* 0x0005e20000004200 */
[----:B------:R-:W-:-:S02]  /*b310*/  F2FP.BF16.F32.PACK_AB R185, R187, R186 ;  /* 0x000000babbb9723e */ /* 0x000fc400000010ff */
[----:B------:R-:W-:Y:S01]  /*b320*/  F2FP.BF16.F32.PACK_AB R192, R193, R192 ;  /* 0x000000c0c1c0723e */ /* 0x000fe200000010ff */
[----:B------:R2:W-:Y:S01]  /*b330*/  STSM.16.MT88.4 [R0+0xa800], R152 ;  /* 0x00a8009800007844 */ /* 0x0005e20000004200 */
        /* <DEDUP_REMOVED lines=20> */
[----:B------:R-:W-:Y:S01]  /*b480*/  F2FP.BF16.F32.PACK_AB R4, R57, R56 ;  /* 0x000000383904723e */ /* 0x000fe200000010ff */
[----:B------:R2:W-:Y:S01]  /*b490*/  STSM.16.MT88.4 [R0+0x11000], R208 ;  /* 0x011000d000007844 */ /* 0x0005e20000004200 */
[----:B------:R-:W-:Y:S02]  /*b4a0*/  F2FP.BF16.F32.PACK_AB R5, R59, R58 ;  /* 0x0000003a3b05723e */ /* 0x000fe400000010ff */
[----:B------:R-:W-:-:S02]  /*b4b0*/  F2FP.BF16.F32.PACK_AB R6, R61, R60 ;  /* 0x0000003c3d06723e */ /* 0x000fc400000010ff */
[----:B------:R-:W-:Y:S02]  /*b4c0*/  F2FP.BF16.F32.PACK_AB R7, R63, R62 ;  /* 0x0000003e3f07723e */ /* 0x000fe400000010ff */
[----:B------:R-:W-:Y:S02]  /*b4d0*/  F2FP.BF16.F32.PACK_AB R97, R99, R98 ;  /* 0x000000626361723e */ /* 0x000fe400000010ff */
[----:B------:R-:W-:Y:S01]  /*b4e0*/  F2FP.BF16.F32.PACK_AB R64, R65, R64 ;  /* 0x000000404140723e */ /* 0x000fe200000010ff */
[----:B------:R2:W-:Y:S01]  /*b4f0*/  STSM.16.MT88.4 [R0], R4 ;  /* 0x0000000400007844 */ /* 0x0005e20000004200 */
        /* <DEDUP_REMOVED lines=99> */
.L_x_337:
[----:B------:R-:W-:Y:S05]  /*bb30*/  BSYNC B0 ;  /* 0x0000000000007941 */ /* 0x000fea0003800000 */
.L_x_336:
[----:B------:R-:W-:-:S04]  /*bb40*/  DEPBAR.LE SB0, 0x0 ;  /* 0x000080000000791a */ /* 0x000fc80000000000 */
[----:B------:R-:W-:Y:S05]  /*bb50*/  EXIT ;  /* 0x000000000000794d */ /* 0x000fea0003800000 */
.L_x_331:
[----:B------:R-:W2:Y:S01]  /*bb60*/  S2R R0, SR_TID.X ;  /* 0x0000000000007919 */ /* 0x000ea20000002100 */
[----:B------:R-:W3:Y:S01]  /*bb70*/  S2UR UR8, SR_CTAID.Y ;  /* 0x00000000000879c3 */ /* 0x000ee20000002600 */
[----:B------:R-:W-:Y:S01]  /*bb80*/  BSSY B0, `(.L_x_338) ;  /* 0x0000033000007945 */ /* 0x000fe20003800000 */
[----:B------:R-:W4:Y:S06]  /*bb90*/  S2R R11, SR_CTAID.X ;  /* 0x00000000000b7919 */ /* 0x000f2c0000002500 */
[----:B------:R-:W5:Y:S08]  /*bba0*/  LDC.64 R4, c[0x0][0x820] ;  /* 0x00020800ff047b82 */ /* 0x000f700000000a00 */
[----:B------:R-:W4:Y:S08]  /*bbb0*/  LDC.64 R20, c[0x0][0x808] ;  /* 0x00020200ff147b82 */ /* 0x000f300000000a00 */
[----:B------:R-:W1:Y:S01]  /*bbc0*/  S2UR UR6, SR_CTAID.Z ;  /* 0x00000000000679c3 */ /* 0x000e620000002700 */
[----:B---3--:R-:W-:Y:S01]  /*bbd0*/  USHF.R.S32.HI UR9, URZ, 0x1f, UR8 ;  /* 0x0000001f3f097899 */ /* 0x008fe20008011408 */
[----:B--2---:R-:W-:-:S06]  /*bbe0*/  VIADD R3, R0, 0xffffff80 ;  /* 0xffffff8000037836 */ /* 0x004fcc0000000000 */
[----:B------:R-:W2:Y:S01]  /*bbf0*/  LDC.64 R12, c[0x0][0x828] ;  /* 0x00020a00ff0c7b82 */ /* 0x000ea20000000a00 */
[----:B------:R-:W-:-:S04]  /*bc00*/  SHF.R.S32.HI R0, RZ, 0x1f, R3 ;  /* 0x0000001fff007819 */ /* 0x000fc80000011403 */
[----:B------:R-:W-:Y:S01]  /*bc10*/  LEA.HI R8, R0, R3, RZ, 0x5 ;  /* 0x0000000300087211 */ /* 0x000fe200078f28ff */
[----:B----4-:R-:W-:Y:S02]  /*bc20*/  IMAD R17, R11, -0x50, R20 ;  /* 0xffffffb00b117824 */ /* 0x010fe400078e0214 */
[----:B------:R-:W3:Y:S01]  /*bc30*/  LDC.64 R18, c[0x0][0x850] ;  /* 0x00021400ff127b82 */ /* 0x000ee20000000a00 */
[----:B------:R-:W-:Y:S01]  /*bc40*/  LOP3.LUT R0, R8, 0x1fffffe0, RZ, 0xc0, !PT ;  /* 0x1fffffe008007812 */ /* 0x000fe200078ec0ff */
[----:B-1----:R-:W-:-:S04]  /*bc50*/  USHF.R.S32.HI UR7, URZ, 0x1f, UR6 ;  /* 0x0000001f3f077899 */ /* 0x002fc80008011406 */
[----:B------:R-:W-:Y:S02]  /*bc60*/  IMAD.IADD R0, R3, 0x1, -R0 ;  /* 0x0000000103007824 */ /* 0x000fe400078e0a00 */
[----:B------:R-:W1:Y:S02]  /*bc70*/  LDC.64 R22, c[0x0][0x858] ;  /* 0x00021600ff167b82 */ /* 0x000e640000000a00 */
[----:B------:R-:W-:Y:S02]  /*bc80*/  IMAD.SHL.U32 R6, R0, 0x8, RZ ;  /* 0x0000000800067824 */ /* 0x000fe400078e00ff */
[----:B-----5:R-:W-:-:S03]  /*bc90*/  IMAD R0, R4, UR9, RZ ;  /* 0x0000000904007c24 */ /* 0x020fc6000f8e02ff */
[----:B------:R-:W-:Y:S01]  /*bca0*/  SHF.R.S32.HI R7, RZ, 0x1f, R6 ;  /* 0x0000001fff077819 */ /* 0x000fe20000011406 */
[----:B------:R-:W-:Y:S02]  /*bcb0*/  IMAD R5, R5, UR8, R0 ;  /* 0x0000000805057c24 */ /* 0x000fe4000f8e0200 */
[----:B------:R-:W-:Y:S01]  /*bcc0*/  IMAD.WIDE.U32 R2, R4, UR8, R6 ;  /* 0x0000000804027c25 */ /* 0x000fe2000f8e0006 */
[----:B------:R-:W-:-:S03]  /*bcd0*/  SHF.R.S32.HI R4, RZ, 0x5, R8 ;  /* 0x00000005ff047819 */ /* 0x000fc60000011408 */
[----:B------:R-:W-:Y:S01]  /*bce0*/  IMAD.IADD R3, R3, 0x1, R5 ;  /* 0x0000000103037824 */ /* 0x000fe200078e0205 */
[C---:B------:R-:W-:Y:S01]  /*bcf0*/  ISETP.GE.AND P6, PT, R4.reuse, R17, PT ;  /* 0x000000110400720c */ /* 0x040fe20003fc6270 */
[C---:B------:R-:W-:Y:S01]  /*bd00*/  VIADD R0, R4.reuse, 0x8 ;  /* 0x0000000804007836 */ /* 0x040fe20000000000 */
[----:B------:R-:W-:Y:S01]  /*bd10*/  SHF.R.S32.HI R5, RZ, 0x1f, R4 ;  /* 0x0000001fff057819 */ /* 0x000fe20000011404 */
[----:B------:R-:W-:Y:S01]  /*bd20*/  VIADD R8, R4, 0x18 ;  /* 0x0000001804087836 */ /* 0x000fe20000000000 */
[----:B------:R-:W-:Y:S01]  /*bd30*/  ISETP.GE.OR P2, PT, R6, R21, P6 ;  /* 0x000000150600720c */ /* 0x000fe20003746670 */
[----:B------:R-:W-:Y:S01]  /*bd40*/  VIADD R10, R4, 0x20 ;  /* 0x00000020040a7836 */ /* 0x000fe20000000000 */
[-C--:B------:R-:W-:Y:S01]  /*bd50*/  ISETP.GE.AND P5, PT, R0, R17.reuse, PT ;  /* 0x000000110000720c */ /* 0x080fe20003fa6270 */
[----:B------:R-:W-:Y:S01]  /*bd60*/  VIADD R0, R4, 0x10 ;  /* 0x0000001004007836 */ /* 0x000fe20000000000 */
[-C--:B------:R-:W-:Y:S01]  /*bd70*/  ISETP.GE.AND P3, PT, R8, R17.reuse, PT ;  /* 0x000000110800720c */ /* 0x080fe20003f66270 */
[----:B--2---:R-:W-:Y:S01]  /*bd80*/  IMAD.WIDE.U32 R8, R12, UR6, R2 ;  /* 0x000000060c087c25 */ /* 0x004fe2000f8e0002 */
[----:B------:R-:W-:-:S02]  /*bd90*/  ISETP.GE.AND P0, PT, R10, R17, PT ;  /* 0x000000110a00720c */ /* 0x000fc40003f06270 */
[----:B------:R-:W-:Y:S01]  /*bda0*/  ISETP.GE.AND P4, PT, R0, R17, PT ;  /* 0x000000110000720c */ /* 0x000fe20003f86270 */
[----:B------:R-:W-:Y:S01]  /*bdb0*/  IMAD R0, R12, UR7, RZ ;  /* 0x000000070c007c24 */ /* 0x000fe2000f8e02ff */
[----:B------:R-:W-:Y:S01]  /*bdc0*/  ISETP.GE.OR P1, PT, R6, R21, P5 ;  /* 0x000000150600720c */ /* 0x000fe20002f26670 */
[----:B------:R-:W-:-:S04]  /*bdd0*/  IMAD.WIDE R2, R11, 0x50, R4 ;  /* 0x000000500b027825 */ /* 0x000fc800078e0204 */
[----:B------:R-:W-:-:S04]  /*bde0*/  IMAD R13, R13, UR6, R0 ;  /* 0x000000060d0d7c24 */ /* 0x000fc8000f8e0200 */
[----:B------:R-:W-:Y:S01]  /*bdf0*/  IMAD.IADD R13, R9, 0x1, R13 ;  /* 0x00000001090d7824 */ /* 0x000fe200078e020d */
[----:B------:R-:W-:Y:S06]  /*be00*/  @P2 BRA `(.L_x_339) ;  /* 0x0000000000282947 */ /* 0x000fec0003800000 */
[----:B------:R-:W-:Y:S01]  /*be10*/  ULDC.64 UR4, c[0x0][0x818] ;  /* 0x0002060000047ab9 */ /* 0x000fe20000000a00 */
        /* <DEDUP_REMOVED lines=9> */
.L_x_339:
[----:B------:R-:W-:Y:S05]  /*beb0*/  BSYNC B0 ;  /* 0x0000000000007941 */ /* 0x000fea0003800000 */
.L_x_338:
[----:B------:R-:W-:Y:S01]  /*bec0*/  BSSY B0, `(.L_x_340) ;  /* 0x0000010000007945 */ /* 0x000fe20003800000 */
[----:B------:R-:W-:-:S03]  /*bed0*/  ISETP.GE.OR P2, PT, R6, R21, P4 ;  /* 0x000000150600720c */ /* 0x000fc60002746670 */
[----:B------:R-:W-:Y:S10]  /*bee0*/  @P1 BRA `(.L_x_341) ;  /* 0x0000000000341947 */ /* 0x000ff40003800000 */
[----:B--2---:R-:W-:Y:S01]  /*bef0*/  IADD3 R15, P1, R2, 0x8, RZ ;  /* 0x00000008020f7810 */ /* 0x004fe20007f3e0ff */
[----:B------:R-:W-:Y:S01]  /*bf00*/  ULDC.64 UR4, c[0x0][0x818] ;  /* 0x0002060000047ab9 */ /* 0x000fe20000000a00 */
[----:B------:R-:W-:Y:S02]  /*bf10*/  IMAD.MOV.U32 R10, RZ, RZ, R8 ;  /* 0x000000ffff0a7224 */ /* 0x000fe400078e0008 */
        /* <DEDUP_REMOVED lines=10> */
.L_x_341:
[----:B------:R-:W-:Y:S05]  /*bfc0*/  BSYNC B0 ;  /* 0x0000000000007941 */ /* 0x000fea0003800000 */
.L_x_340:
[----:B------:R-:W-:Y:S01]  /*bfd0*/  BSSY B0, `(.L_x_342) ;  /* 0x0000010000007945 */ /* 0x000fe20003800000 */
[----:B------:R-:W-:-:S03]  /*bfe0*/  ISETP.GE.OR P1, PT, R6, R21, P3 ;  /* 0x000000150600720c */ /* 0x000fc60001f26670 */
[----:B------:R-:W-:Y:S10]  /*bff0*/  @P2 BRA `(.L_x_343) ;  /* 0x0000000000342947 */ /* 0x000ff40003800000 */
[----:B--2-4-:R-:W-:Y:S01]  /*c000*/  IADD3 R15, P2, R2, 0x10, RZ ;  /* 0x00000010020f7810 */ /* 0x014fe20007f5e0ff */
        /* <DEDUP_REMOVED lines=12> */
.L_x_343:
[----:B------:R-:W-:Y:S05]  /*c0d0*/  BSYNC B0 ;  /* 0x0000000000007941 */ /* 0x000fea0003800000 */
.L_x_342:
[----:B------:R-:W-:Y:S01]  /*c0e0*/  BSSY B0, `(.L_x_344) ;  /* 0x0000011000007945 */ /* 0x000fe20003800000 */
[----:B------:R-:W-:Y:S01]  /*c0f0*/  ISETP.GE.OR P2, PT, R6, R21, P0 ;  /* 0x000000150600720c */ /* 0x000fe20000746670 */
[----:B------:R-:W-:Y:S02]  /*c100*/  VIADD R0, R4, 0x28 ;  /* 0x0000002804007836 */ /* 0x000fe40000000000 */
[----:B------:R-:W-:Y:S10]  /*c110*/  @P1 BRA `(.L_x_345) ;  /* 0x0000000000341947 */ /* 0x000ff40003800000 */
[----:B--2-4-:R-:W-:Y:S01]  /*c120*/  IADD3 R15, P1, R2, 0x18, RZ ;  /* 0x00000018020f7810 */ /* 0x014fe20007f3e0ff */
[----:B------:R-:W-:Y:S01]  /*c130*/  ULDC.64 UR4, c[0x0][0x818] ;  /* 0x0002060000047ab9 */ /* 0x000fe20000000a00 */
[----:B------:R-:W-:-:S03]  /*c140*/  IMAD.MOV.U32 R11, RZ, RZ, R13 ;  /* 0x000000ffff0b7224 */ /* 0x000fc600078e000d */
        /* <DEDUP_REMOVED lines=9> */
[----:B------:R2:W-:Y:S02]  /*c1e0*/  STG.E.128 desc[UR60][R14.64], RZ ;  /* 0x000000ff0e007986 */ /* 0x0005e4000c101d3c */
.L_x_345:
[----:B------:R-:W-:Y:S05]  /*c1f0*/  BSYNC B0 ;  /* 0x0000000000007941 */ /* 0x000fea0003800000 */
.L_x_344:
[----:B------:R-:W-:Y:S01]  /*c200*/  BSSY B0, `(.L_x_346) ;  /* 0x0000010000007945 */ /* 0x000fe20003800000 */
[----:B------:R-:W-:-:S03]  /*c210*/  ISETP.GE.AND P1, PT, R0, R17, PT ;  /* 0x000000110000720c */ /* 0x000fc60003f26270 */
        /* <DEDUP_REMOVED lines=14> */
.L_x_347:
[----:B------:R-:W-:Y:S05]  /*c300*/  BSYNC B0 ;  /* 0x0000000000007941 */ /* 0x000fea0003800000 */
.L_x_346:
[----:B------:R-:W-:Y:S01]  /*c310*/  ISETP.GE.OR P2, PT, R6, R21, P1 ;  /* 0x000000150600720c */ /* 0x000fe20000f46670 */
[----:B------:R-:W-:Y:S01]  /*c320*/  ULDC UR4, c[0x0][0x83c] ;  /* 0x00020f0000047ab9 */ /* 0x000fe20000000800 */
[----:B------:R-:W-:Y:S01]  /*c330*/  BSSY B0, `(.L_x_348) ;  /* 0x0000010000007945 */ /* 0x000fe20003800000 */
[----:B------:R-:W-:-:S10]  /*c340*/  VIADD R0, R4, 0x30 ;  /* 0x0000003004007836 */ /* 0x000fd40000000000 */
[----:B------:R-:W-:Y:S05]  /*c350*/  @P2 BRA `(.L_x_349) ;  /* 0x0000000000342947 */ /* 0x000fea0003800000 */
        /* <DEDUP_REMOVED lines=13> */
.L_x_349:
[----:B------:R-:W-:Y:S05]  /*c430*/  BSYNC B0 ;  /* 0x0000000000007941 */ /* 0x000fea0003800000 */
.L_x_348:
[----:B------:R-:W-:Y:S01]  /*c440*/  ISETP.GE.OR P3, PT, R6, UR4, P3 ;  /* 0x0000000406007c0c */ /* 0x000fe20009f66670 */
[----:B------:R-:W-:Y:S01]  /*c450*/  BSSY B0, `(.L_x_350) ;  /* 0x000001c000007945 */ /* 0x000fe20003800000 */
[----:B------:R-:W-:Y:S01]  /*c460*/  ISETP.GE.AND P2, PT, R0, R17, PT ;  /* 0x000000110000720c */ /* 0x000fe20003f46270 */
[----:B------:R-:W-:Y:S01]  /*c470*/  VIADD R0, R4, 0x38 ;  /* 0x0000003804007836 */ /* 0x000fe20000000000 */
[----:B------:R-:W-:Y:S02]  /*c480*/  P2R R26, PR, RZ, 0x8 ;  /* 0x00000008ff1a7803 */ /* 0x000fe40000000000 */
[C---:B------:R-:W-:Y:S02]  /*c490*/  ISETP.GE.OR P3, PT, R6.reuse, R21, P2 ;  /* 0x000000150600720c */ /* 0x040fe40001766670 */
[C---:B------:R-:W-:Y:S02]  /*c4a0*/  ISETP.GE.OR P6, PT, R6.reuse, UR4, P6 ;  /* 0x0000000406007c0c */ /* 0x040fe4000b7c6670 */
[----:B------:R-:W-:-:S02]  /*c4b0*/  ISETP.GE.OR P5, PT, R6, UR4, P5 ;  /* 0x0000000406007c0c */ /* 0x000fc4000afa6670 */
[C---:B------:R-:W-:Y:S02]  /*c4c0*/  ISETP.GE.OR P4, PT, R6.reuse, UR4, P4 ;  /* 0x0000000406007c0c */ /* 0x040fe4000a786670 */
[----:B------:R-:W-:Y:S02]  /*c4d0*/  P2R R20, PR, RZ, 0x40 ;  /* 0x00000040ff147803 */ /* 0x000fe40000000000 */
[----:B------:R-:W-:Y:S02]  /*c4e0*/  P2R R24, PR, RZ, 0x20 ;  /* 0x00000020ff187803 */ /* 0x000fe40000000000 */
[C---:B------:R-:W-:Y:S02]  /*c4f0*/  ISETP.GE.OR P0, PT, R6.reuse, UR4, P0 ;  /* 0x0000000406007c0c */ /* 0x040fe40008706670 */
[----:B------:R-:W-:Y:S02]  /*c500*/  P2R R25, PR, RZ, 0x10 ;  /* 0x00000010ff197803 */ /* 0x000fe40000000000 */
[----:B------:R-:W-:-:S02]  /*c510*/  ISETP.GE.OR P1, PT, R6, UR4, P1 ;  /* 0x0000000406007c0c */ /* 0x000fc40008f26670 */
[----:B------:R-:W-:Y:S01]  /*c520*/  ISETP.GE.OR P2, PT, R6, UR4, P2 ;  /* 0x0000000406007c0c */ /* 0x000fe20009746670 */
[----:B------:R-:W-:-:S12]  /*c530*/  @P3 BRA `(.L_x_351) ;  /* 0x0000000000343947 */ /* 0x000fd80003800000 */
        /* <DEDUP_REMOVED lines=13> */
.L_x_351:
[----:B------:R-:W-:Y:S05]  /*c610*/  BSYNC B0 ;  /* 0x0000000000007941 */ /* 0x000fea0003800000 */
.L_x_350:
[----:B------:R-:W-:Y:S01]  /*c620*/  ISETP.GE.AND P3, PT, R0, R17, PT ;  /* 0x000000110000720c */ /* 0x000fe20003f66270 */
[----:B---3--:R-:W-:Y:S01]  /*c630*/  IMAD R0, R18, UR9, RZ ;  /* 0x0000000912007c24 */ /* 0x008fe2000f8e02ff */
[----:B------:R-:W-:Y:S02]  /*c640*/  BSSY B0, `(.L_x_352) ;  /* 0x0000013000007945 */ /* 0x000fe40003800000 */
[C---:B------:R-:W-:Y:S01]  /*c650*/  ISETP.GE.OR P4, PT, R6.reuse, R21, P3 ;  /* 0x000000150600720c */ /* 0x040fe20001f86670 */
[----:B------:R-:W-:Y:S01]  /*c660*/  IMAD R19, R19, UR8, R0 ;  /* 0x0000000813137c24 */ /* 0x000fe2000f8e0200 */
[----:B------:R-:W-:Y:S01]  /*c670*/  ISETP.GE.OR P3, PT, R6, UR4, P3 ;  /* 0x0000000406007c0c */ /* 0x000fe20009f66670 */
        /* <DEDUP_REMOVED lines=15> */
.L_x_353:
[----:B------:R-:W-:Y:S05]  /*c770*/  BSYNC B0 ;  /* 0x0000000000007941 */ /* 0x000fea0003800000 */
.L_x_352:
[----:B------:R-:W-:Y:S01]  /*c780*/  ISETP.GE.AND P4, PT, R0, R17, PT ;  /* 0x000000110000720c */ /* 0x000fe20003f86270 */
[----:B------:R-:W-:Y:S01]  /*c790*/  IMAD.WIDE.U32 R10, R18, UR8, R6 ;  /* 0x00000008120a7c25 */ /* 0x000fe2000f8e0006 */
[----:B------:R-:W-:Y:S02]  /*c7a0*/  BSSY B0, `(.L_x_354) ;  /* 0x0000013000007945 */ /* 0x000fe40003800000 */
[----:B------:R-:W-:Y:S01]  /*c7b0*/  ISETP.GE.OR P5, PT, R6, R21, P4 ;  /* 0x000000150600720c */ /* 0x000fe200027a6670 */
[----:B------:R-:W-:Y:S01]  /*c7c0*/  VIADD R0, R4, 0x48 ;  /* 0x0000004804007836 */ /* 0x000fe20000000000 */
[----:B------:R-:W-:Y:S01]  /*c7d0*/  ISETP.GE.OR P4, PT, R6, UR4, P4 ;  /* 0x0000000406007c0c */ /* 0x000fe2000a786670 */
[----:B--234-:R-:W-:-:S10]  /*c7e0*/  IMAD.IADD R15, R11, 0x1, R19 ;  /* 0x000000010b0f7824 */ /* 0x01cfd400078e0213 */
[----:B------:R-:W-:Y:S05]  /*c7f0*/  @P5 BRA `(.L_x_355) ;  /* 0x0000000000345947 */ /* 0x000fea0003800000 */
[----:B------:R-:W-:Y:S01]  /*c800*/  IADD3 R19, P5, R2, 0x40, RZ ;  /* 0x0000004002137810 */ /* 0x000fe20007fbe0ff */
        /* <DEDUP_REMOVED lines=12> */
.L_x_355:
[----:B------:R-:W-:Y:S05]  /*c8d0*/  BSYNC B0 ;  /* 0x0000000000007941 */ /* 0x000fea0003800000 */
.L_x_354:
[----:B------:R-:W-:Y:S01]  /*c8e0*/  ISETP.GE.AND P6, PT, R0, R17, PT ;  /* 0x000000110000720c */ /* 0x000fe20003fc6270 */
[----:B-1----:R-:W-:Y:S01]  /*c8f0*/  IMAD R0, R22, UR7, RZ ;  /* 0x0000000716007c24 */ /* 0x002fe2000f8e02ff */
[----:B------:R-:W-:Y:S01]  /*c900*/  BSSY B0, `(.L_x_356) ;  /* 0x0000014000007945 */ /* 0x000fe20003800000 */
[----:B------:R-:W-:Y:S01]  /*c910*/  IMAD.MOV.U32 R14, RZ, RZ, R10 ;  /* 0x000000ffff0e7224 */ /* 0x000fe200078e000a */
[C---:B------:R-:W-:Y:S01]  /*c920*/  ISETP.GE.OR P5, PT, R6.reuse, R21, P6 ;  /* 0x000000150600720c */ /* 0x040fe200037a6670 */
[----:B------:R-:W-:Y:S01]  /*c930*/  IMAD R11, R23, UR6, R0 ;  /* 0x00000006170b7c24 */ /* 0x000fe2000f8e0200 */
[----:B------:R-:W-:Y:S01]  /*c940*/  ISETP.GE.OR P6, PT, R6, UR4, P6 ;  /* 0x0000000406007c0c */ /* 0x000fe2000b7c6670 */
[----:B------:R-:W-:-:S10]  /*c950*/  IMAD.WIDE.U32 R6, R22, UR6, R14 ;  /* 0x0000000616067c25 */ /* 0x000fd4000f8e000e */
[----:B------:R-:W-:Y:S05]  /*c960*/  @P5 BRA `(.L_x_357) ;  /* 0x0000000000345947 */ /* 0x000fea0003800000 */
[----:B------:R-:W-:Y:S01]  /*c970*/  IADD3 R9, P5, R2, 0x48, RZ ;  /* 0x0000004802097810 */ /* 0x000fe20007fbe0ff */
        /* <DEDUP_REMOVED lines=12> */
.L_x_357:
[----:B------:R-:W-:Y:S05]  /*ca40*/  BSYNC B0 ;  /* 0x0000000000007941 */ /* 0x000fea0003800000 */
.L_x_356:
[----:B------:R-:W-:Y:S01]  /*ca50*/  ISETP.NE.AND P5, PT, R20, RZ, PT ;  /* 0x000000ff1400720c */ /* 0x000fe20003fa5270 */
[----:B------:R-:W-:Y:S01]  /*ca60*/  BSSY B0, `(.L_x_358) ;  /* 0x000000d000007945 */ /* 0x000fe20003800000 */
[----:B-1----:R-:W-:-:S11]  /*ca70*/  IMAD.IADD R9, R7, 0x1, R11 ;  /* 0x0000000107097824 */ /* 0x002fd600078e020b */
[----:B------:R-:W-:Y:S05]  /*ca80*/  @P5 BRA `(.L_x_359) ;  /* 0x0000000000285947 */ /* 0x000fea0003800000 */
        /* <DEDUP_REMOVED lines=10> */
.L_x_359:
[----:B------:R-:W-:Y:S05]  /*cb30*/  BSYNC B0 ;  /* 0x0000000000007941 */ /* 0x000fea0003800000 */
.L_x_358:
[----:B------:R-:W-:Y:S01]  /*cb40*/  ISETP.NE.AND P5, PT, R24, RZ, PT ;  /* 0x000000ff1800720c */ /* 0x000fe20003fa5270 */
[----:B------:R-:W-:-:S12]  /*cb50*/  BSSY B0, `(.L_x_360) ;  /* 0x000000f000007945 */ /* 0x000fd80003800000 */
[----:B------:R-:W-:Y:S05]  /*cb60*/  @P5 BRA `(.L_x_361) ;  /* 0x0000000000345947 */ /* 0x000fea0003800000 */
[----:B-1----:R-:W-:Y:S01]  /*cb70*/  IADD3 R11, P5, R2, 0x8, RZ ;  /* 0x00000008020b7810 */ /* 0x002fe20007fbe0ff */
        /* <DEDUP_REMOVED lines=12> */
.L_x_361:
[----:B------:R-:W-:Y:S05]  /*cc40*/  BSYNC B0 ;  /* 0x0000000000007941 */ /* 0x000fea0003800000 */
.L_x_360:
[----:B------:R-:W-:Y:S01]  /*cc50*/  ISETP.NE.AND P5, PT, R25, RZ, PT ;  /* 0x000000ff1900720c */ /* 0x000fe20003fa5270 */
[----:B------:R-:W-:-:S12]  /*cc60*/  BSSY B0, `(.L_x_362) ;  /* 0x000000f000007945 */ /* 0x000fd80003800000 */
[----:B------:R-:W-:Y:S05]  /*cc70*/  @P5 BRA `(.L_x_363) ;  /* 0x0000000000345947 */ /* 0x000fea0003800000 */
[----:B-1-3--:R-:W-:Y:S01]  /*cc80*/  IADD3 R11, P5, R2, 0x10, RZ ;  /* 0x00000010020b7810 */ /* 0x00afe20007fbe0ff */
        /* <DEDUP_REMOVED lines=12> */
.L_x_363:
[----:B------:R-:W-:Y:S05]  /*cd50*/  BSYNC B0 ;  /* 0x0000000000007941 */ /* 0x000fea0003800000 */
.L_x_362:
[----:B------:R-:W-:Y:S01]  /*cd60*/  ISETP.NE.AND P5, PT, R26, RZ, PT ;  /* 0x000000ff1a00720c */ /* 0x000fe20003fa5270 */
[----:B------:R-:W-:-:S12]  /*cd70*/  BSSY B0, `(.L_x_364) ;  /* 0x000000f000007945 */ /* 0x000fd80003800000 */
[----:B------:R-:W-:Y:S05]  /*cd80*/  @P5 BRA `(.L_x_365) ;  /* 0x0000000000345947 */ /* 0x000fea0003800000 */
[----:B-1-34-:R-:W-:Y:S01]  /*cd90*/  IADD3 R11, P5, R2, 0x18, RZ ;  /* 0x00000018020b7810 */ /* 0x01afe20007fbe0ff */
        /* <DEDUP_REMOVED lines=12> */
.L_x_365:
[----:B------:R-:W-:Y:S05]  /*ce60*/  BSYNC B0 ;  /* 0x0000000000007941 */ /* 0x000fea0003800000 */
.L_x_364:
[----:B------:R-:W-:Y:S04]  /*ce70*/  BSSY B0, `(.L_x_366) ;  /* 0x000000f000007945 */ /* 0x000fe80003800000 */
        /* <DEDUP_REMOVED lines=14> */
.L_x_367:
[----:B------:R-:W-:Y:S05]  /*cf60*/  BSYNC B0 ;  /* 0x0000000000007941 */ /* 0x000fea0003800000 */
.L_x_366:
        /* <DEDUP_REMOVED lines=15> */
.L_x_369:
[----:B------:R-:W-:Y:S05]  /*d060*/  BSYNC B0 ;  /* 0x0000000000007941 */ /* 0x000fea0003800000 */
.L_x_368:
        /* <DEDUP_REMOVED lines=15> */
.L_x_371:
[----:B------:R-:W-:Y:S05]  /*d160*/  BSYNC B0 ;  /* 0x0000000000007941 */ /* 0x000fea0003800000 */
.L_x_370:
        /* <DEDUP_REMOVED lines=15> */
.L_x_373:
[----:B------:R-:W-:Y:S05]  /*d260*/  BSYNC B0 ;  /* 0x0000000000007941 */ /* 0x000fea0003800000 */
.L_x_372:
        /* <DEDUP_REMOVED lines=15> */
.L_x_375:
[----:B------:R-:W-:Y:S05]  /*d360*/  BSYNC B0 ;  /* 0x0000000000007941 */ /* 0x000fea0003800000 */
.L_x_374:
[----:B------:R-:W-:Y:S04]  /*d370*/  BSSY B0, `(.L_x_376) ;  /* 0x000000f000007945 */ /* 0x000fe80003800000 */
[----:B------:R-:W-:Y:S05]  /*d380*/  @P6 BRA `(.L_x_377) ;  /* 0x0000000000346947 */ /* 0x000fea0003800000 */
[----:B------:R-:W-:Y:S01]  /*d390*/  IADD3 R5, P0, R2, 0x48, RZ ;  /* 0x0000004802057810 */ /* 0x000fe20007f1e0ff */
[----:B------:R-:W-:Y:S01]  /*d3a0*/  ULDC.64 UR4, c[0x0][0x848] ;  /* 0x0002120000047ab9 */ /* 0x000fe20000000a00 */
[----:B------:R-:W-:-:S03]  /*d3b0*/  IMAD.MOV.U32 R2, RZ, RZ, R6 ;  /* 0x000000ffff027224 */ /* 0x000fc600078e0006 */
        /* <DEDUP_REMOVED lines=10> */
.L_x_377:
[----:B------:R-:W-:Y:S05]  /*d460*/  BSYNC B0 ;  /* 0x0000000000007941 */ /* 0x000fea0003800000 */
.L_x_376:
[----:B------:R-:W-:Y:S05]  /*d470*/  EXIT ;  /* 0x000000000000794d */ /* 0x000fea0003800000 */
.L_x_306:
[----:B------:R-:W-:-:S08]  /*d480*/  NOP ;  /* 0x0000000000007918 */ /* 0x000fd00000000000 */
[----:B------:R-:W1:-:S00]  /*d490*/  USETMAXREG.DEALLOC.CTAPOOL 0x18 ;  /* 0x00000018000079c8 */ /* 0x000e4000080e0500 */
[----:B-1----:R-:W-:Y:S01]  /*d4a0*/  LOP3.LUT R2, R2, 0x3, RZ, 0xc0, !PT ;  /* 0x0000000302027812 */ /* 0x002fe200078ec0ff */
[----:B------:R-:W-:Y:S05]  /*d4b0*/  BSSY B0, `(.L_x_378) ;  /* 0x00001af000007945 */ /* 0x000fea0003800000 */
        /* <DEDUP_REMOVED lines=9> */
[----:B------:R-:W1:Y:S01]  /*d550*/  S2UR UR9, SR_CTAID.X ;  /* 0x00000000000979c3 */ /* 0x000e620000002500 */
[----:B------:R-:W-:Y:S01]  /*d560*/  ULDC UR6, c[0x0][0x280] ;  /* 0x0000a00000067ab9 */ /* 0x000fe20000000800 */
[----:B------:R-:W-:Y:S01]  /*d570*/  ULDC UR4, c[0x0][0x290] ;  /* 0x0000a40000047ab9 */ /* 0x000fe20000000800 */
[----:B------:R-:W-:Y:S01]  /*d580*/  ULDC UR5, c[0x0][0x74c] ;  /* 0x0001d30000057ab9 */ /* 0x000fe20000000800 */
[----:B------:R-:W-:-:S04]  /*d590*/  UIADD3 UR7, UR6, 0x3f, URZ ;  /* 0x0000003f06077890 */ /* 0x000fc8000fffe03f */
[----:B------:R-:W2:Y:S01]  /*d5a0*/  S2UR UR20, SR_CTAID.Y ;  /* 0x00000000001479c3 */ /* 0x000ea20000002600 */
[----:B-1----:R-:W-:Y:S02]  /*d5b0*/  UIMAD UR11, UR9, 0x50, URZ ;  /* 0x00000050090b78a4 */ /* 0x002fe4000f8e023f */
[----:B------:R-:W-:Y:S02]  /*d5c0*/  ISETP.LE.AND P0, PT, RZ, UR9, PT ;  /* 0x00000009ff007c0c */ /* 0x000fe4000bf03270 */
[----:B------:R-:W-:-:S04]  /*d5d0*/  UIADD3 UR4, -UR4, UR11, UR6 ;  /* 0x0000000b04047290 */ /* 0x000fc8000fffe106 */
[----:B------:R-:W-:-:S04]  /*d5e0*/  UIADD3 UR4, UR4, -UR5, URZ ;  /* 0x8000000504047290 */ /* 0x000fc8000fffe03f */
[----:B------:R-:W-:-:S04]  /*d5f0*/  USHF.R.S32.HI UR5, URZ, 0x1f, UR4 ;  /* 0x0000001f3f057899 */ /* 0x000fc80008011404 */
[----:B------:R-:W-:Y:S02]  /*d600*/  ULEA.HI UR5, UR5, UR4, URZ, 0x6 ;  /* 0x0000000405057291 */ /* 0x000fe4000f8f303f */
[----:B------:R-:W-:Y:S02]  /*d610*/  USHF.R.S32.HI UR4, URZ, 0x1f, UR7 ;  /* 0x0000001f3f047899 */ /* 0x000fe40008011407 */
[----:B------:R-:W-:Y:S02]  /*d620*/  USHF.R.S32.HI UR5, URZ, 0x6, UR5 ;  /* 0x000000063f057899 */ /* 0x000fe40008011405 */
[----:B------:R-:W-:Y:S02]  /*d630*/  ULEA.HI UR4, UR4, UR7, URZ, 0x6 ;  /* 0x0000000704047291 */ /* 0x000fe4000f8f303f */
[----:B------:R-:W-:Y:S02]  /*d640*/  UISETP.LT.AND UP0, UPT, URZ, UR5, UPT ;  /* 0x000000053f00728c */ /* 0x000fe4000bf01270 */
[----:B------:R-:W-:-:S02]  /*d650*/  USHF.R.S32.HI UR4, URZ, 0x6, UR4 ;  /* 0x000000063f047899 */ /* 0x000fc40008011404 */
[----:B------:R-:W-:-:S04]  /*d660*/  USEL UR8, URZ, UR5, !UP0 ;  /* 0x000000053f087287 */ /* 0x000fc8000c000000 */
[----:B------:R-:W-:Y:S01]  /*d670*/  IMAD.U32 R10, RZ, RZ, UR4 ;  /* 0x00000004ff0a7e24 */ /* 0x000fe2000f8e00ff */
[----:B--2---:R-:W-:Y:S07]  /*d680*/  @!P0 BRA `(.L_x_381) ;  /* 0x0000000000248947 */ /* 0x004fee0003800000 */
[----:B------:R-:W1:Y:S01]  /*d690*/  LDC R3, c[0x0][0x748] ;  /* 0x0001d200ff037b82 */ /* 0x000e620000000800 */
[----:B------:R-:W-:Y:S01]  /*d6a0*/  UIMAD UR6, UR9, 0x50, UR6 ;  /* 0x00000050090678a4 */ /* 0x000fe2000f8e0206 */
[----:B------:R-:W-:-:S03]  /*d6b0*/  ULDC UR4, c[0x0][0x290] ;  /* 0x0000a40000047ab9 */ /* 0x000fc60000000800 */
[----:B------:R-:W-:-:S06]  /*d6c0*/  UIADD3 UR4, -UR4, 0x8f, UR6 ;  /* 0x0000008f04047890 */ /* 0x000fcc000fffe106 */
[----:B-1----:R-:W-:-:S05]  /*d6d0*/  VIADD R3, R3, UR4 ;  /* 0x0000000403037c36 */ /* 0x002fca0008000000 */
[----:B------:R-:W-:-:S04]  /*d6e0*/  SHF.R.S32.HI R4, RZ, 0x1f, R3 ;  /* 0x0000001fff047819 */ /* 0x000fc80000011403 */
[----:B------:R-:W-:-:S04]  /*d6f0*/  LEA.HI R4, R4, R3, RZ, 0x6 ;  /* 0x0000000304047211 */ /* 0x000fc800078f30ff */
[----:B------:R-:W-:-:S04]  /*d700*/  SHF.R.S32.HI R3, RZ, 0x6, R4 ;  /* 0x00000006ff037819 */ /* 0x000fc80000011404 */
[----:B------:R-:W-:-:S07]  /*d710*/  VIMNMX R10, R3, R10, PT ;  /* 0x0000000a030a7248 */ /* 0x000fce0003fe0100 */
.L_x_381:
[----:B------:R-:W-:Y:S01]  /*d720*/  ISETP.GT.AND P0, PT, R10, UR8, PT ;  /* 0x000000080a007c0c */ /* 0x000fe2000bf04270 */
[----:B------:R-:W-:-:S12]  /*d730*/  IMAD.MOV.U32 R11, RZ, RZ, 0x1 ;  /* 0x00000001ff0b7424 */ /* 0x000fd800078e00ff */
[----:B------:R-:W-:Y:S05]  /*d740*/  @!P0 BRA `(.L_x_380) ;  /* 0x0000001400888947 */ /* 0x000fea0003800000 */
[----:B------:R-:W-:Y:S01]  /*d750*/  USHF.R.S32.HI UR10, URZ, 0x1f, UR20 ;  /* 0x0000001f3f0a7899 */ /* 0x000fe20008011414 */
[----:B------:R-:W-:Y:S01]  /*d760*/  IMAD.U32 R4, RZ, RZ, UR8 ;  /* 0x00000008ff047e24 */ /* 0x000fe2000f8e00ff */
[----:B------:R-:W-:Y:S01]  /*d770*/  ULDC.64 UR6, c[0x0][0x718] ;  /* 0x0001c60000067ab9 */ /* 0x000fe20000000a00 */
[----:B------:R-:W-:Y:S01]  /*d780*/  ULDC.64 UR12, c[0x0][0x730] ;  /* 0x0001cc00000c7ab9 */ /* 0x000fe20000000a00 */
[----:B------:R-:W-:Y:S01]  /*d790*/  UIMAD.WIDE.U32 UR4, UR20, UR6, URZ ;  /* 0x00000006140472a5 */ /* 0x000fe2000f8e003f */
[----:B------:R-:W-:Y:S01]  /*d7a0*/  BSSY B1, `(.L_x_380) ;  /* 0x000015c000017945 */ /* 0x000fe20003800000 */
[----:B------:R-:W-:Y:S01]  /*d7b0*/  UIMAD UR6, UR10, UR6, URZ ;  /* 0x000000060a0672a4 */ /* 0x000fe2000f8e023f */
[----:B------:R-:W-:Y:S01]  /*d7c0*/  IMAD.MOV.U32 R2, RZ, RZ, RZ ;  /* 0x000000ffff027224 */ /* 0x000fe200078e00ff */
[----:B------:R-:W-:Y:S01]  /*d7d0*/  UIMAD UR10, UR10, UR12, URZ ;  /* 0x0000000c0a0a72a4 */ /* 0x000fe2000f8e023f */
[----:B------:R-:W-:Y:S01]  /*d7e0*/  IMAD.MOV.U32 R11, RZ, RZ, 0x1 ;  /* 0x00000001ff0b7424 */ /* 0x000fe200078e00ff */
[----:B------:R-:W-:-:S02]  /*d7f0*/  UIMAD UR9, UR20, UR7, UR6 ;  /* 0x00000007140972a4 */ /* 0x000fc4000f8e0206 */
[----:B------:R-:W-:Y:S02]  /*d800*/  UIMAD.WIDE.U32 UR6, UR20, UR12, URZ ;  /* 0x0000000c140672a5 */ /* 0x000fe4000f8e003f */
[----:B------:R-:W-:Y:S01]  /*d810*/  USHF.R.S32.HI UR39, URZ, 0x1f, UR21 ;  /* 0x0000001f3f277899 */ /* 0x000fe20008011415 */
[----:B------:R-:W-:Y:S01]  /*d820*/  ULDC UR12, c[0x0][0x2e8] ;  /* 0x0000ba00000c7ab9 */ /* 0x000fe20000000800 */
[----:B------:R-:W-:Y:S01]  /*d830*/  ULDC.64 UR30, c[0x0][0x720] ;  /* 0x0001c800001e7ab9 */ /* 0x000fe20000000a00 */
[----:B------:R-:W-:Y:S02]  /*d840*/  UISETP.NE.AND UP0, UPT, UR12, 0x1, UPT ;  /* 0x000000010c00788c */ /* 0x000fe4000bf05270 */
[----:B------:R-:W-:Y:S01]  /*d850*/  UIMAD UR46, UR39, UR30, URZ ;  /* 0x0000001e272e72a4 */ /* 0x000fe2000f8e023f */
[----:B------:R-:W-:Y:S01]  /*d860*/  ELECT P0, URZ, PT ;  /* 0x00000000003f782f */ /* 0x000fe20003800000 */
[----:B------:R-:W-:Y:S02]  /*d870*/  UIMAD UR10, UR20, UR13, UR10 ;  /* 0x0000000d140a72a4 */ /* 0x000fe4000f8e020a */
[----:B------:R-:W-:Y:S01]  /*d880*/  UIADD3 UR5, UR5, UR9, URZ ;  /* 0x0000000905057290 */ /* 0x000fe2000fffe03f */
[----:B------:R-:W-:Y:S01]  /*d890*/  ULDC.64 UR22, c[0x0][0x738] ;  /* 0x0001ce0000167ab9 */ /* 0x000fe20000000a00 */
[----:B------:R-:W-:-:S02]  /*d8a0*/  UIMAD UR46, UR21, UR31, UR46 ;  /* 0x0000001f152e72a4 */ /* 0x000fc4000f8e022e */
[----:B------:R-:W-:Y:S02]  /*d8b0*/  UIMAD UR39, UR39, UR22, URZ ;  /* 0x00000016272772a4 */ /* 0x000fe4000f8e023f */
[----:B------:R-:W-:Y:S02]  /*d8c0*/  UIADD3 UR7, UR7, UR10, URZ ;  /* 0x0000000a07077290 */ /* 0x000fe4000fffe03f */
[----:B------:R-:W-:Y:S02]  /*d8d0*/  UIMAD.WIDE.U32 UR30, UR21, UR30, UR4 ;  /* 0x0000001e151e72a5 */ /* 0x000fe4000f8e0004 */
[----:B------:R-:W-:Y:S01]  /*d8e0*/  UIMAD UR39, UR21, UR23, UR39 ;  /* 0x00000017152772a4 */ /* 0x000fe2000f8e0227 */
[----:B------:R-:W-:Y:S01]  /*d8f0*/  @UP0 ULDC UR4, c[0x0][0x2ec] ;  /* 0x0000bb0000040ab9 */ /* 0x000fe20000000800 */
[----:B------:R-:W-:Y:S02]  /*d900*/  UIMAD.WIDE.U32 UR22, UR21, UR22, UR6 ;  /* 0x00000016151672a5 */ /* 0x000fe4000f8e0006 */
[----:B------:R-:W-:Y:S01]  /*d910*/  UIMAD.WIDE.U32 UR4, UR20, UR4, URZ ;  /* 0x00000004140472a5 */ /* 0x000fe2000f8e003f */
[----:B------:R-:W-:Y:S01]  /*d920*/  @UP0 ULDC UR6, c[0x0][0x2f0] ;  /* 0x0000bc0000060ab9 */ /* 0x000fe20000000800 */
[----:B------:R-:W-:-:S02]  /*d930*/  UMOV UR12, UR20 ;  /* 0x00000014000c7c82 */ /* 0x000fc40008000000 */
[----:B------:R-:W-:Y:S01]  /*d940*/  @UP0 USHF.R.U32.HI UR12, URZ, UR6, UR5 ;  /* 0x000000063f0c0299 */ /* 0x000fe20008011605 */
[----:B------:R-:W-:Y:S11]  /*d950*/  @!P0 BRA `(.L_x_382) ;  /* 0x0000001400008947 */ /* 0x000ff60003800000 */
[----:B------:R-:W1:Y:S01]  /*d960*/  S2R R2, SR_CgaCtaId ;  /* 0x0000000000027919 */ /* 0x000e620000008800 */
[----:B------:R-:W-:-:S04]  /*d970*/  MOV R5, 0x400 ;  /* 0x0000040000057802 */ /* 0x000fc80000000f00 */
[----:B-1----:R-:W-:Y:S01]  /*d980*/  LEA R5, R2, R5, 0x18 ;  /* 0x0000000502057211 */ /* 0x002fe200078ec0ff */
[----:B------:R-:W-:-:S05]  /*d990*/  IMAD.MOV.U32 R2, RZ, RZ, 0x1 ;  /* 0x00000001ff027424 */ /* 0x000fca00078e00ff */
[----:B------:R-:W-:-:S04]  /*d9a0*/  SHF.L.U32 R2, R2, 0x1f, RZ ;  /* 0x0000001f02027819 */ /* 0x000fc800000006ff */
[----:B------:R-:W1:Y:S02]  /*d9b0*/  SYNCS.PHASECHK.TRANS64.TRYWAIT P0, [R5+URZ+0x31820], R2 ;  /* 0x03182002050075a7 */ /* 0x000e64000800017f */
[----:B-1----:R-:W-:Y:S05]  /*d9c0*/  @!P0 BRA `(.L_x_383) ;  /* 0x0000001400b88947 */ /* 0x002fea0003800000 */
.L_x_399:
[----:B------:R-:W-:Y:S01]  /*d9d0*/  ISETP.NE.AND P0, PT, R0, RZ, PT ;  /* 0x000000ff0000720c */ /* 0x000fe20003f05270 */
[----:B------:R-:W-:Y:S02]  /*d9e0*/  IMAD.U32 R8, RZ, RZ, UR31 ;  /* 0x0000001fff087e24 */ /* 0x000fe4000f8e00ff */
[----:B------:R-:W-:Y:S02]  /*d9f0*/  IMAD.U32 R6, RZ, RZ, UR23 ;  /* 0x00000017ff067e24 */ /* 0x000fe4000f8e00ff */
[----:B------:R-:W-:Y:S02]  /*da00*/  VIADD R8, R8, UR46 ;  /* 0x0000002e08087c36 */ /* 0x000fe40008000000 */
[----:B------:R-:W-:Y:S02]  /*da10*/  VIADD R6, R6, UR39 ;  /* 0x0000002706067c36 */ /* 0x000fe40008000000 */
[----:B------:R-:W-:-:S04]  /*da20*/  IMAD.MOV.U32 R7, RZ, RZ, 0x1 ;  /* 0x00000001ff077424 */ /* 0x000fc800078e00ff */
[----:B------:R-:W-:Y:S05]  /*da30*/  @P0 BRA `(.L_x_384) ;  /* 0x0000000000140947 */ /* 0x000fea0003800000 */
[----:B------:R-:W-:Y:S01]  /*da40*/  LOP3.LUT P1, RZ, R21, 0x1f, RZ, 0xc0, !PT ;  /* 0x0000001f15ff7812 */ /* 0x000fe2000782c0ff */
[----:B-1----:R-:W-:-:S04]  /*da50*/  IMAD.MOV.U32 R2, RZ, RZ, 0x8100 ;  /* 0x00008100ff027424 */ /* 0x002fc800078e00ff */
[----:B------:R2:W-:Y:S08]  /*da60*/  SYNCS.ARRIVE.TRANS64 RZ, [R5+URZ+0x31810], R2 ;  /* 0x0318100205ff79a7 */ /* 0x0005f0000800003f */
[----:B------:R-:W-:Y:S05]  /*da70*/  @!P1 BRA `(.L_x_384) ;  /* 0x0000000000049947 */ /* 0x000fea0003800000 */
[----:B------:R-:W-:Y:S01]  /*da80*/  BPT.TRAP 0x1 ;  /* 0x000000040000795c */ /* 0x000fe20000300000 */
.L_x_384:
[----:B-12---:R-:W1:Y:S01]  /*da90*/  LDC.64 R2, c[0x0][0x198] ;  /* 0x00006600ff027b82 */ /* 0x006e620000000a00 */
[----:B------:R-:W-:Y:S01]  /*daa0*/  R2UR UR38, R8 ;  /* 0x00000000082672ca */ /* 0x000fe200000e0000 */
[----:B------:R-:W-:Y:S01]  /*dab0*/  ULDC.64 UR14, c[0x0][0x700] ;  /* 0x0001c000000e7ab9 */ /* 0x000fe20000000a00 */
[----:B------:R-:W-:Y:S01]  /*dac0*/  R2UR UR19, R4 ;  /* 0x00000000041372ca */ /* 0x000fe200000e0000 */
[----:B------:R-:W-:Y:S01]  /*dad0*/  UMOV UR50, 0x0 ;  /* 0x0000000000327882 */ /* 0x000fe20000000000 */
[----:B------:R-:W-:Y:S01]  /*dae0*/  R2UR UR8, R5 ;  /* 0x00000000050872ca */ /* 0x000fe200000e0000 */
[----:B------:R-:W-:Y:S01]  /*daf0*/  UMOV UR51, 0x14f00000 ;  /* 0x14f0000000337882 */ /* 0x000fe20000000000 */
[----:B------:R-:W-:Y:S01]  /*db00*/  UMOV UR18, URZ ;  /* 0x0000003f00127c82 */ /* 0x000fe20008000000 */
        /* <DEDUP_REMOVED lines=8> */
[----:B------:R-:W-:Y:S01]  /*db90*/  USHF.L.U32 UR19, UR19, 0x6, URZ ;  /* 0x0000000613137899 */ /* 0x000fe2000800063f */
[----:B------:R-:W-:Y:S01]  /*dba0*/  IMAD.MOV.U32 R12, RZ, RZ, 0x14000 ;  /* 0x00014000ff0c7424 */ /* 0x000fe200078e00ff */
[----:B------:R-:W-:Y:S01]  /*dbb0*/  UIADD3 UR17, UR8, 0x31810, URZ ;  /* 0x0003181008117890 */ /* 0x000fe2000fffe03f */
[----:B------:R-:W-:Y:S01]  /*dbc0*/  VIADD R10, R10, 0xffffffff ;  /* 0xffffffff0a0a7836 */ /* 0x000fe20000000000 */
[----:B------:R-:W-:-:S02]  /*dbd0*/  UIADD3 UR9, UP0, UR19, UR30, URZ ;  /* 0x0000001e13097290 */ /* 0x000fc4000ff1e03f */
[----:B------:R-:W-:Y:S01]  /*dbe0*/  UIADD3 UR16, UR8, 0x14100, URZ ;  /* 0x0001410008107890 */ /* 0x000fe2000fffe03f */
[----:B-1----:R-:W-:Y:S01]  /*dbf0*/  IMAD.MOV.U32 R8, RZ, RZ, R2 ;  /* 0x000000ffff087224 */ /* 0x002fe200078e0002 */
[----:B------:R-:W-:Y:S02]  /*dc00*/  ULEA.HI.X.SX32 UR10, UR19, UR38, 0x1, UP0 ;  /* 0x00000026130a7291 */ /* 0x000fe400080f0e3f */
[----:B------:R-:W-:Y:S02]  /*dc10*/  ULEA UR54, UP0, UR9, UR14, 0x2 ;  /* 0x0000000e09367291 */ /* 0x000fe4000f80103f */
[C---:B------:R-:W-:Y:S01]  /*dc20*/  IADD3 R9, P1, R8.reuse, 0xf0, RZ ;  /* 0x000000f008097810 */ /* 0x040fe20007f3e0ff */
[----:B------:R-:W-:Y:S02]  /*dc30*/  UIADD3 UR40, UR8, 0x16100, URZ ;  /* 0x0001610008287890 */ /* 0x000fe4000fffe03f */
[----:B------:R-:W-:Y:S01]  /*dc40*/  UIADD3 UR32, UR8, 0x18100, URZ ;  /* 0x0001810008207890 */ /* 0x000fe2000fffe03f */
[----:B------:R-:W-:Y:S01]  /*dc50*/  R2UR UR48, R9 ;  /* 0x00000000093072ca */ /* 0x000fe200000e0000 */
[----:B------:R-:W-:Y:S01]  /*dc60*/  UIADD3 UR24, UR8, 0x1a100, URZ ;  /* 0x0001a10008187890 */ /* 0x000fe2000fffe03f */
[----:B------:R-:W-:Y:S01]  /*dc70*/  IADD3 R9, P2, R8, 0x2f0, RZ ;  /* 0x000002f008097810 */ /* 0x000fe20007f5e0ff */
[----:B------:R-:W-:-:S02]  /*dc80*/  UIADD3 UR52, UR8, 0x2c100, URZ ;  /* 0x0002c10008347890 */ /* 0x000fc4000fffe03f */
[----:B------:R-:W-:Y:S01]  /*dc90*/  ULEA.HI.X UR55, UR9, UR15, UR10, 0x2, UP0 ;  /* 0x0000000f09377291 */ /* 0x000fe200080f140a */
[----:B------:R-:W-:Y:S01]  /*dca0*/  R2UR UR4, R9 ;  /* 0x00000000090472ca */ /* 0x000fe200000e0000 */
[----:B------:R-:W-:Y:S01]  /*dcb0*/  UMOV UR41, UR17 ;  /* 0x0000001100297c82 */ /* 0x000fe20008000000 */
[----:B------:R-:W-:Y:S01]  /*dcc0*/  IADD3 R9, P3, R8, 0x3f0, RZ ;  /* 0x000003f008097810 */ /* 0x000fe20007f7e0ff */
[----:B------:R-:W-:Y:S01]  /*dcd0*/  UMOV UR43, UR19 ;  /* 0x00000013002b7c82 */ /* 0x000fe20008000000 */
[----:B------:R-:W-:Y:S01]  /*dce0*/  UMOV UR33, UR17 ;  /* 0x0000001100217c82 */ /* 0x000fe20008000000 */
[----:B------:R-:W-:Y:S01]  /*dcf0*/  UMOV UR35, UR19 ;  /* 0x0000001300237c82 */ /* 0x000fe20008000000 */
[----:B------:R-:W-:Y:S01]  /*dd00*/  R2UR UR6, R9 ;  /* 0x00000000090672ca */ /* 0x000fe200000e0000 */
[----:B------:R-:W-:Y:S01]  /*dd10*/  IMAD.MOV.U32 R9, RZ, RZ, R3 ;  /* 0x000000ffff097224 */ /* 0x000fe200078e0003 */
[----:B------:R-:W-:Y:S01]  /*dd20*/  UMOV UR29, UR21 ;  /* 0x00000015001d7c82 */ /* 0x000fe20008000000 */
[----:B------:R-:W-:Y:S01]  /*dd30*/  UMOV UR25, UR17 ;  /* 0x0000001100197c82 */ /* 0x000fe20008000000 */
[----:B------:R-:W-:Y:S01]  /*dd40*/  UMOV UR27, UR19 ;  /* 0x00000013001b7c82 */ /* 0x000fe20008000000 */
[--C-:B------:R-:W-:Y:S01]  /*dd50*/  IMAD.X R11, RZ, RZ, R9.reuse, P1 ;  /* 0x000000ffff0b7224 */ /* 0x100fe200008e0609 */
[----:B------:R-:W-:Y:S01]  /*dd60*/  UMOV UR9, 0x10 ;  /* 0x0000001000097882 */ /* 0x000fe20000000000 */
[----:B------:R-:W-:Y:S01]  /*dd70*/  UMOV UR53, UR17 ;  /* 0x0000001100357c82 */ /* 0x000fe20008000000 */
[----:B------:R-:W-:Y:S01]  /*dd80*/  UMOV UR13, UR21 ;  /* 0x00000015000d7c82 */ /* 0x000fe20008000000 */
[----:B------:R-:W-:Y:S01]  /*dd90*/  UMOV UR10, UR18 ;  /* 0x00000012000a7c82 */ /* 0x000fe20008000000 */
[----:B------:R-:W-:Y:S01]  /*dda0*/  R2UR UR49, R11 ;  /* 0x000000000b3172ca */ /* 0x000fe200000e0000 */
[--C-:B------:R-:W-:Y:S01]  /*ddb0*/  IMAD.X R11, RZ, RZ, R9.reuse, P2 ;  /* 0x000000ffff0b7224 */ /* 0x100fe200010e0609 */
[----:B------:R-:W-:Y:S01]  /*ddc0*/  UIADD3 UR56, UR8, 0x5000, URZ ;  /* 0x0000500008387890 */ /* 0x000fe2000fffe03f */
[----:B------:R-:W-:Y:S01]  /*ddd0*/  ISETP.GE.AND P1, PT, R4, R10, PT ;  /* 0x0000000a0400720c */ /* 0x000fe20003f26270 */
[----:B------:R-:W-:Y:S01]  /*dde0*/  UMOV UR58, 0x80 ;  /* 0x00000080003a7882 */ /* 0x000fe20000000000 */
[----:B------:R-:W-:Y:S01]  /*ddf0*/  UMOV UR59, UR11 ;  /* 0x0000000b003b7c82 */ /* 0x000fe20008000000 */
[----:B------:R-:W-:Y:S01]  /*de00*/  R2UR UR5, R11 ;  /* 0x000000000b0572ca */ /* 0x000fe200000e0000 */
[----:B------:R-:W-:Y:S01]  /*de10*/  IMAD.X R11, RZ, RZ, R9, P3 ;  /* 0x000000ffff0b7224 */ /* 0x000fe200018e0609 */
[----:B------:R-:W-:Y:S01]  /*de20*/  UMOV UR60, UR12 ;  /* 0x0000000c003c7c82 */ /* 0x000fe20008000000 */
[----:B------:R-:W-:-:S03]  /*de30*/  UMOV UR61, UR21 ;  /* 0x00000015003d7c82 */ /* 0x000fc60008000000 */
[----:B------:R-:W-:Y:S01]  /*de40*/  R2UR UR7, R11 ;  /* 0x000000000b0772ca */ /* 0x000fe200000e0000 */
[----:B------:R1:W-:Y:S01]  /*de50*/  UTMALDG.4D [UR16], [UR48], desc[UR50] ;  /* 0x00003210300075b4 */ /* 0x0003e20008019000 */
[----:B------:R-:W-:Y:S01]  /*de60*/  IMAD.MOV.U32 R11, RZ, RZ, 0x1 ;  /* 0x00000001ff0b7424 */ /* 0x000fe200078e00ff */
[----:B------:R2:W-:Y:S01]  /*de70*/  UTMALDG.4D [UR40], [UR48], desc[UR50] ;  /* 0x00003228300075b4 */ /* 0x0005e20008019000 */
[----:B------:R3:W-:Y:S01]  /*de80*/  UTMALDG.4D [UR32], [UR48], desc[UR50] ;  /* 0x00003220300075b4 */ /* 0x0007e20008019000 */
[----:B------:R-:W-:Y:S01]  /*de90*/  UTMALDG.4D [UR24], [UR48], desc[UR50] ;  /* 0x00003218300075b4 */ /* 0x000fe20008019000 */
[----:B-1----:R-:W-:Y:S01]  /*dea0*/  UMOV UR16, 0x0 ;  /* 0x0000000000107882 */ /* 0x002fe20000000000 */
[----:B------:R-:W-:Y:S01]  /*deb0*/  UMOV UR17, 0x10000000 ;  /* 0x1000000000117882 */ /* 0x000fe20000000000 */
[----:B------:R1:W-:Y:S01]  /*dec0*/  UBLKCP.S.G [UR52], [UR54], UR9 ;  /* 0x00000034360073ba */ /* 0x0003e20008000209 */
[----:B------:R4:W-:Y:S01]  /*ded0*/  SYNCS.ARRIVE.TRANS64 RZ, [R5+URZ+0x31800], R12 ;  /* 0x0318000c05ff79a7 */ /* 0x0009e2000800003f */
[----:B--2---:R-:W-:Y:S01]  /*dee0*/  UIADD3 UR40, UR8, 0xa000, URZ ;  /* 0x0000a00008287890 */ /* 0x004fe2000fffe03f */
[----:B------:R-:W-:Y:S01]  /*def0*/  UMOV UR43, UR11 ;  /* 0x0000000b002b7c82 */ /* 0x000fe20008000000 */
[----:B------:R-:W-:Y:S01]  /*df00*/  UMOV UR44, UR12 ;  /* 0x0000000c002c7c82 */ /* 0x000fe20008000000 */
[----:B------:R-:W-:Y:S01]  /*df10*/  UMOV UR42, UR18 ;  /* 0x00000012002a7c82 */ /* 0x000fe20008000000 */
[----:B---3--:R-:W-:Y:S01]  /*df20*/  UIADD3 UR32, UR8, 0xc800, URZ ;  /* 0x0000c80008207890 */ /* 0x008fe2000fffe03f */
[----:B----4-:R-:W-:Y:S01]  /*df30*/  IMAD.MOV.U32 R12, RZ, RZ, 0x1 ;  /* 0x00000001ff0c7424 */ /* 0x010fe200078e00ff */
[----:B------:R-:W-:Y:S01]  /*df40*/  UMOV UR34, 0x40 ;  /* 0x0000004000227882 */ /* 0x000fe20000000000 */
[----:B------:R-:W-:Y:S01]  /*df50*/  UMOV UR35, UR11 ;  /* 0x0000000b00237c82 */ /* 0x000fe20008000000 */
[----:B------:R-:W-:Y:S01]  /*df60*/  UMOV UR36, UR12 ;  /* 0x0000000c00247c82 */ /* 0x000fe20008000000 */
[----:B-1----:R-:W-:-:S02]  /*df70*/  UIADD3 UR9, UR8, 0x31800, URZ ;  /* 0x0003180008097890 */ /* 0x002fc4000fffe03f */
[----:B------:R-:W-:Y:S01]  /*df80*/  UIADD3 UR24, UR8, 0x2800, URZ ;  /* 0x0000280008187890 */ /* 0x000fe2000fffe03f */
[----:B------:R-:W-:Y:S01]  /*df90*/  UMOV UR26, 0x40 ;  /* 0x00000040001a7882 */ /* 0x000fe20000000000 */
[----:B------:R-:W-:Y:S01]  /*dfa0*/  UMOV UR27, UR11 ;  /* 0x0000000b001b7c82 */ /* 0x000fe20008000000 */
[----:B------:R-:W-:Y:S02]  /*dfb0*/  UMOV UR28, UR12 ;  /* 0x0000000c001c7c82 */ /* 0x000fe40008000000 */
[----:B------:R-:W-:Y:S01]  /*dfc0*/  UMOV UR25, UR9 ;  /* 0x0000000900197c82 */ /* 0x000fe20008000000 */
[----:B------:R-:W-:Y:S02]  /*dfd0*/  UIADD3 UR48, UR8, 0x7800, URZ ;  /* 0x0000780008307890 */ /* 0x000fe4000fffe03f */
[----:B------:R1:W-:Y:S01]  /*dfe0*/  UTMALDG.4D [UR8], [UR4], desc[UR16] ;  /* 0x00001008040075b4 */ /* 0x0003e20008019000 */
[----:B------:R-:W-:Y:S01]  /*dff0*/  UMOV UR57, UR9 ;  /* 0x0000000900397c82 */ /* 0x000fe20008000000 */
[----:B------:R-:W-:Y:S01]  /*e000*/  UMOV UR50, 0xc0 ;  /* 0x000000c000327882 */ /* 0x000fe20000000000 */
[----:B------:R-:W-:Y:S01]  /*e010*/  UMOV UR51, UR11 ;  /* 0x0000000b00337c82 */ /* 0x000fe20008000000 */
[----:B------:R-:W-:Y:S01]  /*e020*/  UMOV UR52, UR12 ;  /* 0x0000000c00347c82 */ /* 0x000fe20008000000 */
[----:B------:R-:W-:Y:S01]  /*e030*/  UMOV UR53, UR21 ;  /* 0x0000001500357c82 */ /* 0x000fe20008000000 */
[----:B------:R-:W-:Y:S01]  /*e040*/  UMOV UR49, UR9 ;  /* 0x0000000900317c82 */ /* 0x000fe20008000000 */
[----:B------:R-:W-:Y:S01]  /*e050*/  UMOV UR41, UR9 ;  /* 0x0000000900297c82 */ /* 0x000fe20008000000 */
[----:B------:R2:W-:Y:S01]  /*e060*/  UTMALDG.4D [UR24], [UR4], desc[UR16] ;  /* 0x00001018040075b4 */ /* 0x0005e20008019000 */
[----:B------:R-:W-:Y:S01]  /*e070*/  UMOV UR33, UR9 ;  /* 0x0000000900217c82 */ /* 0x000fe20008000000 */
[----:B------:R3:W-:Y:S01]  /*e080*/  UTMALDG.4D [UR56], [UR4], desc[UR16] ;  /* 0x00001038040075b4 */ /* 0x0007e20008019000 */
[----:B------:R3:W-:Y:S01]  /*e090*/  UTMALDG.4D [UR48], [UR4], desc[UR16] ;  /* 0x00001030040075b4 */ /* 0x0007e20008019000 */
[----:B-1----:R-:W-:Y:S01]  /*e0a0*/  UMOV UR10, 0xc0 ;  /* 0x000000c0000a7882 */ /* 0x002fe20000000000 */
[----:B------:R3:W-:Y:S01]  /*e0b0*/  UTMALDG.4D [UR40], [UR6], desc[UR16] ;  /* 0x00001028060075b4 */ /* 0x0007e20008019000 */
[----:B--2---:R-:W-:-:S02]  /*e0c0*/  UIADD3 UR24, UR8, 0xf000, URZ ;  /* 0x0000f00008187890 */ /* 0x004fc4000fffe03f */
[----:B------:R-:W-:Y:S01]  /*e0d0*/  UIADD3 UR8, UR8, 0x11800, URZ ;  /* 0x0001180008087890 */ /* 0x000fe2000fffe03f */
[----:B------:R-:W-:Y:S01]  /*e0e0*/  UMOV UR26, 0x80 ;  /* 0x00000080001a7882 */ /* 0x000fe20000000000 */
[----:B------:R3:W-:Y:S05]  /*e0f0*/  UTMALDG.4D [UR32], [UR6], desc[UR16] ;  /* 0x00001020060075b4 */ /* 0x0007ea0008019000 */
[----:B------:R3:W-:Y:S02]  /*e100*/  UTMALDG.4D [UR24], [UR6], desc[UR16] ;  /* 0x00001018060075b4 */ /* 0x0007e40008019000 */
[----:B------:R3:W-:Y:S02]  /*e110*/  UTMALDG.4D [UR8], [UR6], desc[UR16] ;  /* 0x00001008060075b4 */ /* 0x0007e40008019000 */
[----:B---3--:R-:W-:Y:S05]  /*e120*/  @P1 BRA `(.L_x_385) ;  /* 0x0000000800201947 */ /* 0x008fea0003800000 */
[----:B------:R-:W-:Y:S01]  /*e130*/  R2UR UR6, R6 ;  /* 0x00000000060672ca */ /* 0x000fe200000e0000 */
[----:B------:R-:W-:Y:S01]  /*e140*/  UIADD3 UR10, UR19, 0x40, URZ ;  /* 0x00000040130a7890 */ /* 0x000fe2000fffe03f */
[----:B------:R-:W-:Y:S01]  /*e150*/  IMAD.MOV.U32 R12, RZ, RZ, RZ ;  /* 0x000000ffff0c7224 */ /* 0x000fe200078e00ff */
[----:B------:R-:W-:Y:S01]  /*e160*/  UIADD3 UR5, UP1, UR19, UR22, URZ ;  /* 0x0000001613057290 */ /* 0x000fe2000ff3e03f */
[----:B------:R-:W-:Y:S01]  /*e170*/  LOP3.LUT R13, R21, 0x1f, RZ, 0xc0, !PT ;  /* 0x0000001f150d7812 */ /* 0x000fe200078ec0ff */
[----:B------:R-:W-:Y:S01]  /*e180*/  UIADD3 UR7, UP0, UR10, UR30, URZ ;  /* 0x0000001e0a077290 */ /* 0x000fe2000ff1e03f */
[----:B------:R-:W-:Y:S01]  /*e190*/  IMAD.MOV.U32 R11, RZ, RZ, 0x1 ;  /* 0x00000001ff0b7424 */ /* 0x000fe200078e00ff */
[----:B------:R-:W-:Y:S01]  /*e1a0*/  ULDC.64 UR8, c[0x0][0x728] ;  /* 0x0001ca0000087ab9 */ /* 0x000fe20000000a00 */
[----:B------:R-:W-:Y:S01]  /*e1b0*/  IMAD.MOV.U32 R7, RZ, RZ, 0x1 ;  /* 0x00000001ff077424 */ /* 0x000fe200078e00ff */
[----:B------:R-:W-:Y:S02]  /*e1c0*/  ULEA.HI.X.SX32 UR38, UR10, UR38, 0x1, UP0 ;  /* 0x000000260a267291 */ /* 0x000fe400080f0e3f */
[----:B------:R-:W-:Y:S01]  /*e1d0*/  IMAD.U32 R14, RZ, RZ, UR10 ;  /* 0x0000000aff0e7e24 */ /* 0x000fe2000f8e00ff */
[----:B------:R-:W-:-:S02]  /*e1e0*/  ULEA UR14, UP0, UR7, UR14, 0x2 ;  /* 0x0000000e070e7291 */ /* 0x000fc4000f80103f */
[----:B------:R-:W-:Y:S02]  /*e1f0*/  UIADD3.X UR6, URZ, UR6, URZ, UP1, !UPT ;  /* 0x000000063f067290 */ /* 0x000fe40008ffe43f */
[----:B------:R-:W-:Y:S02]  /*e200*/  ULEA UR4, UP1, UR5, UR8, 0x2 ;  /* 0x0000000805047291 */ /* 0x000fe4000f82103f */
[----:B------:R-:W-:Y:S01]  /*e210*/  ULEA.HI.X UR15, UR7, UR15, UR38, 0x2, UP0 ;  /* 0x0000000f070f7291 */ /* 0x000fe200080f1426 */
[----:B------:R-:W-:Y:S01]  /*e220*/  IMAD.U32 R16, RZ, RZ, UR14 ;  /* 0x0000000eff107e24 */ /* 0x000fe2000f8e00ff */
[----:B------:R-:W-:Y:S02]  /*e230*/  ULEA.HI.X UR5, UR5, UR9, UR6, 0x2, UP1 ;  /* 0x0000000905057291 */ /* 0x000fe400088f1406 */
[----:B------:R-:W-:Y:S02]  /*e240*/  IMAD.U32 R15, RZ, RZ, UR4 ;  /* 0x00000004ff0f7e24 */ /* 0x000fe4000f8e00ff */
[----:B------:R-:W-:-:S02]  /*e250*/  IMAD.U32 R18, RZ, RZ, UR15 ;  /* 0x0000000fff127e24 */ /* 0x000fc4000f8e00ff */
[----:B------:R-:W-:-:S07]  /*e260*/  IMAD.U32 R17, RZ, RZ, UR5 ;  /* 0x00000005ff117e24 */ /* 0x000fce000f8e00ff */
.L_x_390:
[----:B------:R-:W-:-:S04]  /*e270*/  SHF.L.U32 R8, R11, 0x1f, RZ ;  /* 0x0000001f0b087819 */ /* 0x000fc800000006ff */
[----:B------:R-:W1:Y:S02]  /*e280*/  SYNCS.PHASECHK.TRANS64.TRYWAIT P1, [R5+URZ+0x31838], R8 ;  /* 0x03183808050075a7 */ /* 0x000e64000802017f */
[----:B-1----:R-:W-:Y:S05]  /*e290*/  @!P1 BRA `(.L_x_386) ;  /* 0x0000000c00989947 */ /* 0x002fea0003800000 */
.L_x_400:
[----:B------:R-:W-:Y:S05]  /*e2a0*/  @P0 BRA `(.L_x_387) ;  /* 0x0000000000140947 */ /* 0x000fea0003800000 */
[----:B------:R-:W-:Y:S01]  /*e2b0*/  ISETP.NE.AND P1, PT, R13, RZ, PT ;  /* 0x000000ff0d00720c */ /* 0x000fe20003f25270 */
[----:B-1----:R-:W-:-:S04]  /*e2c0*/  IMAD.MOV.U32 R8, RZ, RZ, 0x8100 ;  /* 0x00008100ff087424 */ /* 0x002fc800078e00ff */
[----:B------:R2:W-:Y:S08]  /*e2d0*/  SYNCS.ARRIVE.TRANS64 RZ, [R5+URZ+0x31830], R8 ;  /* 0x0318300805ff79a7 */ /* 0x0005f0000800003f */
[----:B------:R-:W-:Y:S05]  /*e2e0*/  @!P1 BRA `(.L_x_387) ;  /* 0x0000000000049947 */ /* 0x000fea0003800000 */
[----:B------:R-:W-:Y:S01]  /*e2f0*/  BPT.TRAP 0x1 ;  /* 0x000000040000795c */ /* 0x000fe20000300000 */
.L_x_387:
[----:B-12---:R-:W-:Y:S01]  /*e300*/  IMAD.MOV.U32 R8, RZ, RZ, R2 ;  /* 0x000000ffff087224 */ /* 0x006fe200078e0002 */
[----:B------:R-:W-:Y:S01]  /*e310*/  R2UR UR19, R14 ;  /* 0x000000000e1372ca */ /* 0x000fe200000e0000 */
[----:B------:R-:W-:Y:S01]  /*e320*/  VIADD R12, R12, 0x1 ;  /* 0x000000010c0c7836 */ /* 0x000fe20000000000 */
[----:B------:R-:W-:Y:S01]  /*e330*/  R2UR UR14, R5 ;  /* 0x00000000050e72ca */ /* 0x000fe200000e0000 */
[----:B------:R-:W-:Y:S01]  /*e340*/  UMOV UR8, 0x0 ;  /* 0x0000000000087882 */ /* 0x000fe20000000000 */
[----:B------:R-:W-:Y:S01]  /*e350*/  IADD3 R9, P2, R8, 0x1f0, RZ ;  /* 0x000001f008097810 */ /* 0x000fe20007f5e0ff */
[----:B------:R-:W-:Y:S01]  /*e360*/  UMOV UR9, 0x14f00000 ;  /* 0x14f0000000097882 */ /* 0x000fe20000000000 */
[C---:B------:R-:W-:Y:S01]  /*e370*/  ISETP.NE.AND P1, PT, R12.reuse, 0x2, PT ;  /* 0x000000020c00780c */ /* 0x040fe20003f25270 */
[----:B------:R-:W-:Y:S01]  /*e380*/  UMOV UR18, URZ ;  /* 0x0000003f00127c82 */ /* 0x000fe20008000000 */
[----:B------:R-:W-:Y:S01]  /*e390*/  R2UR UR6, R9 ;  /* 0x00000000090672ca */ /* 0x000fe200000e0000 */
[----:B------:R-:W-:Y:S01]  /*e3a0*/  IMAD.MOV.U32 R9, RZ, RZ, R3 ;  /* 0x000000ffff097224 */ /* 0x000fe200078e0003 */
[----:B------:R-:W-:Y:S01]  /*e3b0*/  R2UR UR4, R15 ;  /* 0x000000000f0472ca */ /* 0x000fe200000e0000 */
[----:B------:R-:W-:Y:S01]  /*e3c0*/  UMOV UR34, 0x40 ;  /* 0x0000004000227882 */ /* 0x000fe20000000000 */
[----:B------:R-:W-:Y:S01]  /*e3d0*/  R2UR UR5, R17 ;  /* 0x00000000110572ca */ /* 0x000fe200000e0000 */
[----:B------:R-:W-:Y:S01]  /*e3e0*/  IMAD.X R19, RZ, RZ, R9, P2 ;  /* 0x000000ffff137224 */ /* 0x000fe200010e0609 */
[----:B------:R-:W-:Y:S01]  /*e3f0*/  UIADD3 UR19, UR19, -0x40, URZ ;  /* 0xffffffc013137890 */ /* 0x000fe2000fffe03f */
[----:B------:R-:W-:Y:S01]  /*e400*/  SEL R20, RZ, 0x1, P1 ;  /* 0x00000001ff147807 */ /* 0x000fe20000800000 */
[----:B------:R-:W-:Y:S01]  /*e410*/  UIADD3 UR16, UR14, 0x24100, URZ ;  /* 0x000241000e107890 */ /* 0x000fe2000fffe03f */
[----:B------:R-:W-:Y:S01]  /*e420*/  SEL R12, R12, RZ, P1 ;  /* 0x000000ff0c0c7207 */ /* 0x000fe20000800000 */
[----:B------:R-:W-:Y:S01]  /*e430*/  UIADD3 UR17, UR14, 0x31830, URZ ;  /* 0x000318300e117890 */ /* 0x000fe2000fffe03f */
[----:B------:R-:W-:Y:S01]  /*e440*/  R2UR UR7, R19 ;  /* 0x00000000130772ca */ /* 0x000fe200000e0000 */
[----:B------:R-:W-:Y:S01]  /*e450*/  UIADD3 UR32, UR14, 0x26100, URZ ;  /* 0x000261000e207890 */ /* 0x000fe2000fffe03f */
[----:B------:R-:W-:Y:S01]  /*e460*/  LOP3.LUT R7, R7, R20, RZ, 0x3c, !PT ;  /* 0x0000001407077212 */ /* 0x000fe200078e3cff */
[----:B------:R-:W-:Y:S01]  /*e470*/  UIADD3 UR24, UR14, 0x28100, URZ ;  /* 0x000281000e187890 */ /* 0x000fe2000fffe03f */
[----:B------:R-:W-:Y:S01]  /*e480*/  IMAD R19, R12, 0x8, R5 ;  /* 0x000000080c137824 */ /* 0x000fe200078e0205 */
        /* <DEDUP_REMOVED lines=8> */
[----:B------:R1:W-:Y:S01]  /*e510*/  UTMALDG.4D [UR16], [UR6], desc[UR8] ;  /* 0x00000810060075b4 */ /* 0x0003e20008019000 */
[----:B------:R-:W-:Y:S01]  /*e520*/  UMOV UR27, UR19 ;  /* 0x00000013001b7c82 */ /* 0x000fe20008000000 */
[----:B------:R-:W-:Y:S01]  /*e530*/  SHF.L.U32 R20, R7, 0x1f, RZ ;  /* 0x0000001f07147819 */ /* 0x000fe200000006ff */
[----:B------:R-:W-:Y:S01]  /*e540*/  UMOV UR10, 0x10 ;  /* 0x00000010000a7882 */ /* 0x000fe20000000000 */
[----:B------:R-:W-:Y:S01]  /*e550*/  UMOV UR15, UR17 ;  /* 0x00000011000f7c82 */ /* 0x000fe20008000000 */
[----:B------:R-:W-:Y:S01]  /*e560*/  ISETP.NE.AND P2, PT, R0, RZ, PT ;  /* 0x000000ff0000720c */ /* 0x000fe20003f45270 */
[----:B------:R2:W-:Y:S01]  /*e570*/  UTMALDG.4D [UR32], [UR6], desc[UR8] ;  /* 0x00000820060075b4 */ /* 0x0005e20008019000 */
[----:B------:R2:W-:Y:S01]  /*e580*/  UTMALDG.4D [UR24], [UR6], desc[UR8] ;  /* 0x00000818060075b4 */ /* 0x0005e20008019000 */
[----:B-1----:R-:W-:-:S02]  /*e590*/  UIADD3 UR16, UR14, 0x2a100, URZ ;  /* 0x0002a1000e107890 */ /* 0x002fc4000fffe03f */
[----:B------:R-:W-:Y:S01]  /*e5a0*/  UIADD3 UR14, UR14, 0x2c300, URZ ;  /* 0x0002c3000e0e7890 */ /* 0x000fe2000fffe03f */
[----:B------:R-:W-:-:S06]  /*e5b0*/  UMOV UR18, 0xc0 ;  /* 0x000000c000127882 */ /* 0x000fcc0000000000 */
[----:B------:R2:W-:Y:S02]  /*e5c0*/  UTMALDG.4D [UR16], [UR6], desc[UR8] ;  /* 0x00000810060075b4 */ /* 0x0005e40008019000 */
[----:B------:R2:W-:Y:S01]  /*e5d0*/  UBLKCP.S.G [UR14], [UR4], UR10 ;  /* 0x0000000e040073ba */ /* 0x0005e2000800020a */
[----:B------:R-:W1:Y:S02]  /*e5e0*/  SYNCS.PHASECHK.TRANS64.TRYWAIT P1, [R19+URZ+0x31820], R20 ;  /* 0x03182014130075a7 */ /* 0x000e64000802017f */
[----:B-12---:R-:W-:Y:S05]  /*e5f0*/  @!P1 BRA `(.L_x_388) ;  /* 0x0000000800d49947 */ /* 0x006fea0003800000 */
.L_x_402:
[----:B------:R-:W-:Y:S01]  /*e600*/  LOP3.LUT R11, R11, 0x1, RZ, 0x3c, !PT ;  /* 0x000000010b0b7812 */ /* 0x000fe200078e3cff */
[----:B------:R-:W-:Y:S06]  /*e610*/  @P2 BRA `(.L_x_389) ;  /* 0x0000000000142947 */ /* 0x000fec0003800000 */
[----:B------:R-:W-:Y:S01]  /*e620*/  ISETP.NE.AND P1, PT, R13, RZ, PT ;  /* 0x000000ff0d00720c */ /* 0x000fe20003f25270 */
[----:B-1----:R-:W-:-:S04]  /*e630*/  IMAD.MOV.U32 R20, RZ, RZ, 0x8100 ;  /* 0x00008100ff147424 */ /* 0x002fc800078e00ff */
[----:B------:R2:W-:Y:S08]  /*e640*/  SYNCS.ARRIVE.TRANS64 RZ, [R19+URZ+0x31810], R20 ;  /* 0x0318101413ff79a7 */ /* 0x0005f0000800003f */
[----:B------:R-:W-:Y:S05]  /*e650*/  @!P1 BRA `(.L_x_389) ;  /* 0x0000000000049947 */ /* 0x000fea0003800000 */
[----:B------:R-:W-:Y:S01]  /*e660*/  BPT.TRAP 0x1 ;  /* 0x000000040000795c */ /* 0x000fe20000300000 */
.L_x_389:
[----:B------:R-:W-:Y:S01]  /*e670*/  R2UR UR41, R19 ;  /* 0x00000000132972ca */ /* 0x000fe200000e0000 */
[----:B-12---:R-:W-:Y:S01]  /*e680*/  IMAD R19, R12, 0x8000, R5 ;  /* 0x000080000c137824 */ /* 0x006fe200078e0205 */
        /* <DEDUP_REMOVED lines=14> */
[----:B------:R-:W-:Y:S01]  /*e770*/  UMOV UR45, UR21 ;  /* 0x00000015002d7c82 */ /* 0x000fe20008000000 */
[----:B------:R-:W-:Y:S01]  /*e780*/  UMOV UR34, 0x40 ;  /* 0x0000004000227882 */ /* 0x000fe20000000000 */
[----:B------:R-:W-:Y:S01]  /*e790*/  R2UR UR5, R19 ;  /* 0x00000000130572ca */ /* 0x000fe200000e0000 */
[----:B------:R-:W-:Y:S01]  /*e7a0*/  IMAD R19, R12, 0x100, R5 ;  /* 0x000001000c137824 */ /* 0x000fe200078e0205 */
[----:B------:R-:W-:Y:S01]  /*e7b0*/  UIADD3 UR40, UR16, 0x14100, URZ ;  /* 0x0001410010287890 */ /* 0x000fe2000fffe03f */
[----:B------:R-:W-:Y:S01]  /*e7c0*/  IADD3 R15, P3, R15, 0x100, RZ ;  /* 0x000001000f0f7810 */ /* 0x000fe20007f7e0ff */
[----:B------:R-:W-:Y:S01]  /*e7d0*/  UIADD3 UR32, UR16, 0x16100, URZ ;  /* 0x0001610010207890 */ /* 0x000fe2000fffe03f */
[----:B------:R-:W-:Y:S01]  /*e7e0*/  IADD3 R16, P2, R16, 0x100, RZ ;  /* 0x0000010010107810 */ /* 0x000fe20007f5e0ff */
[----:B------:R-:W-:Y:S01]  /*e7f0*/  UIADD3 UR24, UR16, 0x18100, URZ ;  /* 0x0001810010187890 */ /* 0x000fe2000fffe03f */
[----:B------:R-:W-:Y:S01]  /*e800*/  R2UR UR8, R19 ;  /* 0x00000000130872ca */ /* 0x000fe200000e0000 */
[----:B------:R-:W-:Y:S01]  /*e810*/  UIADD3 UR16, UR16, 0x1a100, URZ ;  /* 0x0001a10010107890 */ /* 0x000fe2000fffe03f */
[----:B------:R-:W-:Y:S01]  /*e820*/  VIADD R14, R14, 0x40 ;  /* 0x000000400e0e7836 */ /* 0x000fe20000000000 */
        /* <DEDUP_REMOVED lines=10> */
[----:B------:R-:W-:Y:S01]  /*e8d0*/  UIADD3 UR8, UR8, 0x2c100, URZ ;  /* 0x0002c10008087890 */ /* 0x000fe2000fffe03f */
[----:B------:R-:W-:Y:S01]  /*e8e0*/  IMAD.X R17, RZ, RZ, R17, P3 ;  /* 0x000000ffff117224 */ /* 0x000fe200018e0611 */
[----:B------:R-:W-:Y:S01]  /*e8f0*/  UMOV UR18, 0xc0 ;  /* 0x000000c000127882 */ /* 0x000fe20000000000 */
[----:B------:R-:W-:Y:S01]  /*e900*/  UMOV UR19, UR43 ;  /* 0x0000002b00137c82 */ /* 0x000fe20008000000 */
[----:B------:R-:W-:Y:S01]  /*e910*/  UMOV UR17, UR41 ;  /* 0x0000002900117c82 */ /* 0x000fe20008000000 */
[----:B------:R-:W-:Y:S01]  /*e920*/  UMOV UR9, UR41 ;  /* 0x0000002900097c82 */ /* 0x000fe20008000000 */
[----:B------:R1:W-:Y:S01]  /*e930*/  UTMALDG.4D [UR32], [UR4], desc[UR6] ;  /* 0x00000620040075b4 */ /* 0x0003e20008019000 */
[----:B------:R-:W-:Y:S01]  /*e940*/  UMOV UR10, 0x10 ;  /* 0x00000010000a7882 */ /* 0x000fe20000000000 */
[----:B------:R-:W-:Y:S01]  /*e950*/  IMAD.X R18, RZ, RZ, R18, P2 ;  /* 0x000000ffff127224 */ /* 0x000fe200010e0612 */
[----:B------:R1:W-:Y:S01]  /*e960*/  UTMALDG.4D [UR24], [UR4], desc[UR6] ;  /* 0x00000618040075b4 */ /* 0x0003e20008019000 */
[----:B------:R1:W-:Y:S01]  /*e970*/  UTMALDG.4D [UR16], [UR4], desc[UR6] ;  /* 0x00000610040075b4 */ /* 0x0003e20008019000 */
[----:B------:R1:W-:Y:S02]  /*e980*/  UBLKCP.S.G [UR8], [UR14], UR10 ;  /* 0x000000080e0073ba */ /* 0x0003e4000800020a */
[----:B-1----:R-:W-:Y:S05]  /*e990*/  @!P1 BRA `(.L_x_390) ;  /* 0xfffffff800349947 */ /* 0x002fea000383ffff */
[----:B------:R-:W-:-:S07]  /*e9a0*/  VIADD R12, R12, 0x1 ;  /* 0x000000010c0c7836 */ /* 0x000fce0000000000 */
.L_x_385:
[----:B------:R-:W-:-:S04]  /*e9b0*/  SHF.L.U32 R0, R11, 0x1f, RZ ;  /* 0x0000001f0b007819 */ /* 0x000fc800000006ff */
[----:B------:R-:W1:Y:S02]  /*e9c0*/  SYNCS.PHASECHK.TRANS64.TRYWAIT P1, [R5+URZ+0x31838], R0 ;  /* 0x03183800050075a7 */ /* 0x000e64000802017f */
[----:B-1----:R-:W-:Y:S05]  /*e9d0*/  @!P1 BRA `(.L_x_391) ;  /* 0x0000000400f49947 */ /* 0x002fea0003800000 */
.L_x_403:
[----:B------:R-:W-:Y:S05]  /*e9e0*/  @P0 BRA `(.L_x_392) ;  /* 0x0000000000140947 */ /* 0x000fea0003800000 */
[----:B------:R-:W-:Y:S01]  /*e9f0*/  LOP3.LUT P0, RZ, R21, 0x1f, RZ, 0xc0, !PT ;  /* 0x0000001f15ff7812 */ /* 0x000fe2000780c0ff */
[----:B-1----:R-:W-:-:S04]  /*ea00*/  IMAD.MOV.U32 R0, RZ, RZ, 0x8100 ;  /* 0x00008100ff007424 */ /* 0x002fc800078e00ff */
[----:B------:R2:W-:Y:S08]  /*ea10*/  SYNCS.ARRIVE.TRANS64 RZ, [R5+URZ+0x31830], R0 ;  /* 0x0318300005ff79a7 */ /* 0x0005f0000800003f */
[----:B------:R-:W-:Y:S05]  /*ea20*/  @!P0 BRA `(.L_x_392) ;  /* 0x0000000000048947 */ /* 0x000fea0003800000 */
[----:B------:R-:W-:Y:S01]  /*ea30*/  BPT.TRAP 0x1 ;  /* 0x000000040000795c */ /* 0x000fe20000300000 */
.L_x_392:
[----:B------:R-:W-:Y:S01]  /*ea40*/  R2UR UR43, R4 ;  /* 0x00000000042b72ca */ /* 0x000fe200000e0000 */
[----:B------:R-:W-:Y:S01]  /*ea50*/  ULDC.64 UR8, c[0x0][0x728] ;  /* 0x0001ca0000087ab9 */ /* 0x000fe20000000a00 */
[----:B------:R-:W-:Y:S01]  /*ea60*/  R2UR UR5, R6 ;  /* 0x00000000060572ca */ /* 0x000fe200000e0000 */
[----:B------:R-:W-:Y:S01]  /*ea70*/  UMOV UR42, URZ ;  /* 0x0000003f002a7c82 */ /* 0x000fe20008000000 */
[----:B------:R-:W-:Y:S01]  /*ea80*/  IADD3 R8, P0, R8, 0x1f0, RZ ;  /* 0x000001f008087810 */ /* 0x000fe20007f1e0ff */
[----:B------:R-:W-:Y:S01]  /*ea90*/  UMOV UR44, UR20 ;  /* 0x00000014002c7c82 */ /* 0x000fe20008000000 */
[----:B------:R-:W-:Y:S01]  /*eaa0*/  R2UR UR14, R5 ;  /* 0x00000000050e72ca */ /* 0x000fe200000e0000 */
[----:B------:R-:W-:Y:S01]  /*eab0*/  UMOV UR45, UR21 ;  /* 0x00000015002d7c82 */ /* 0x000fe20008000000 */
[----:B------:R-:W-:Y:S01]  /*eac0*/  R2UR UR6, R8 ;  /* 0x00000000080672ca */ /* 0x000fe200000e0000 */
[----:B------:R-:W-:Y:S01]  /*ead0*/  IMAD.X R9, RZ, RZ, R9, P0 ;  /* 0x000000ffff097224 */ /* 0x000fe200000e0609 */
[----:B------:R-:W-:Y:S01]  /*eae0*/  UMOV UR34, 0x40 ;  /* 0x0000004000227882 */ /* 0x000fe20000000000 */
[----:B------:R-:W-:Y:S01]  /*eaf0*/  UMOV UR36, UR20 ;  /* 0x0000001400247c82 */ /* 0x000fe20008000000 */
[----:B------:R-:W-:Y:S01]  /*eb00*/  UMOV UR37, UR21 ;  /* 0x0000001500257c82 */ /* 0x000fe20008000000 */
[----:B------:R-:W-:Y:S01]  /*eb10*/  USHF.L.U32 UR43, UR43, 0x6, URZ ;  /* 0x000000062b2b7899 */ /* 0x000fe2000800063f */
[----:B------:R-:W-:Y:S01]  /*eb20*/  R2UR UR7, R9 ;  /* 0x00000000090772ca */ /* 0x000fe200000e0000 */
[----:B------:R-:W-:Y:S01]  /*eb30*/  UMOV UR26, 0x80 ;  /* 0x00000080001a7882 */ /* 0x000fe20000000000 */
[----:B------:R-:W-:Y:S01]  /*eb40*/  UMOV UR28, UR20 ;  /* 0x00000014001c7c82 */ /* 0x000fe20008000000 */
[----:B------:R-:W-:Y:S01]  /*eb50*/  UIADD3 UR10, UP0, UR43, UR22, URZ ;  /* 0x000000162b0a7290 */ /* 0x000fe2000ff1e03f */
[C---:B------:R-:W-:Y:S01]  /*eb60*/  ISETP.NE.AND P0, PT, R12.reuse, 0x2, PT ;  /* 0x000000020c00780c */ /* 0x040fe20003f05270 */
[----:B------:R-:W-:Y:S01]  /*eb70*/  UIADD3 UR40, UR14, 0x24100, URZ ;  /* 0x000241000e287890 */ /* 0x000fe2000fffe03f */
[----:B------:R-:W-:Y:S01]  /*eb80*/  LOP3.LUT R11, R11, 0x1, RZ, 0x3c, !PT ;  /* 0x000000010b0b7812 */ /* 0x000fe200078e3cff */
[----:B------:R-:W-:Y:S01]  /*eb90*/  ULEA.HI.X.SX32 UR5, UR43, UR5, 0x1, UP0 ;  /* 0x000000052b057291 */ /* 0x000fe200080f0e3f */
[----:B-12---:R-:W-:Y:S01]  /*eba0*/  SEL R0, RZ, 0x1, P0 ;  /* 0x00000001ff007807 */ /* 0x006fe20000000000 */
[----:B------:R-:W-:Y:S01]  /*ebb0*/  ULEA UR4, UP0, UR10, UR8, 0x2 ;  /* 0x000000080a047291 */ /* 0x000fe2000f80103f */
[----:B------:R-:W-:Y:S01]  /*ebc0*/  SEL R2, R12, RZ, P0 ;  /* 0x000000ff0c027207 */ /* 0x000fe20000000000 */
[----:B------:R-:W-:Y:S01]  /*ebd0*/  UIADD3 UR41, UR14, 0x31830, URZ ;  /* 0x000318300e297890 */ /* 0x000fe2000fffe03f */
[----:B------:R-:W-:Y:S01]  /*ebe0*/  LOP3.LUT R7, R7, R0, RZ, 0x3c, !PT ;  /* 0x0000000007077212 */ /* 0x000fe200078e3cff */
[----:B------:R-:W-:-:S02]  /*ebf0*/  UIADD3 UR32, UR14, 0x26100, URZ ;  /* 0x000261000e207890 */ /* 0x000fc4000fffe03f */
[----:B------:R-:W-:Y:S02]  /*ec00*/  UIADD3 UR24, UR14, 0x28100, URZ ;  /* 0x000281000e187890 */ /* 0x000fe4000fffe03f */
[----:B------:R-:W-:Y:S02]  /*ec10*/  UIADD3 UR16, UR14, 0x2a100, URZ ;  /* 0x0002a1000e107890 */ /* 0x000fe4000fffe03f */
[----:B------:R-:W-:Y:S02]  /*ec20*/  ULEA.HI.X UR5, UR10, UR9, UR5, 0x2, UP0 ;  /* 0x000000090a057291 */ /* 0x000fe400080f1405 */
[----:B------:R-:W-:Y:S01]  /*ec30*/  UIADD3 UR14, UR14, 0x2c300, URZ ;  /* 0x0002c3000e0e7890 */ /* 0x000fe2000fffe03f */
[----:B------:R-:W-:Y:S01]  /*ec40*/  UMOV UR8, 0x0 ;  /* 0x0000000000087882 */ /* 0x000fe20000000000 */
[----:B------:R-:W-:Y:S01]  /*ec50*/  UMOV UR9, 0x14f00000 ;  /* 0x14f0000000097882 */ /* 0x000fe20000000000 */
[----:B------:R-:W-:Y:S01]  /*ec60*/  UMOV UR33, UR41 ;  /* 0x0000002900217c82 */ /* 0x000fe20008000000 */
[----:B------:R-:W-:Y:S01]  /*ec70*/  UMOV UR35, UR43 ;  /* 0x0000002b00237c82 */ /* 0x000fe20008000000 */
[----:B------:R-:W-:Y:S01]  /*ec80*/  UMOV UR29, UR21 ;  /* 0x00000015001d7c82 */ /* 0x000fe20008000000 */
[----:B------:R1:W-:Y:S01]  /*ec90*/  UTMALDG.4D [UR40], [UR6], desc[UR8] ;  /* 0x00000828060075b4 */ /* 0x0003e20008019000 */
[----:B------:R-:W-:Y:S01]  /*eca0*/  UMOV UR25, UR41 ;  /* 0x0000002900197c82 */ /* 0x000fe20008000000 */
[----:B------:R-:W-:Y:S01]  /*ecb0*/  UMOV UR27, UR43 ;  /* 0x0000002b001b7c82 */ /* 0x000fe20008000000 */
[----:B------:R-:W-:Y:S01]  /*ecc0*/  UMOV UR18, 0xc0 ;  /* 0x000000c000127882 */ /* 0x000fe20000000000 */
[----:B------:R-:W-:Y:S01]  /*ecd0*/  UMOV UR17, UR41 ;  /* 0x0000002900117c82 */ /* 0x000fe20008000000 */
[----:B------:R-:W-:Y:S01]  /*ece0*/  UMOV UR19, UR43 ;  /* 0x0000002b00137c82 */ /* 0x000fe20008000000 */
[----:B------:R-:W-:Y:S01]  /*ecf0*/  UMOV UR15, UR41 ;  /* 0x00000029000f7c82 */ /* 0x000fe20008000000 */
[----:B------:R-:W-:Y:S01]  /*ed00*/  UMOV UR10, 0x10 ;  /* 0x00000010000a7882 */ /* 0x000fe20000000000 */
[----:B------:R1:W-:Y:S01]  /*ed10*/  UTMALDG.4D [UR32], [UR6], desc[UR8] ;  /* 0x00000820060075b4 */ /* 0x0003e20008019000 */
[----:B------:R1:W-:Y:S01]  /*ed20*/  UTMALDG.4D [UR24], [UR6], desc[UR8] ;  /* 0x00000818060075b4 */ /* 0x0003e20008019000 */
[----:B------:R1:W-:Y:S01]  /*ed30*/  UTMALDG.4D [UR16], [UR6], desc[UR8] ;  /* 0x00000810060075b4 */ /* 0x0003e20008019000 */
[----:B------:R1:W-:Y:S02]  /*ed40*/  UBLKCP.S.G [UR14], [UR4], UR10 ;  /* 0x0000000e040073ba */ /* 0x0003e4000800020a */
[----:B-1----:R-:W-:Y:S01]  /*ed50*/  NOP ;  /* 0x0000000000007918 */ /* 0x002fe20000000000 */
.L_x_382:
[----:B------:R-:W-:Y:S05]  /*ed60*/  BSYNC B1 ;  /* 0x0000000000017941 */ /* 0x000fea0003800000 */
.L_x_380:
[----:B------:R-:W-:-:S03]  /*ed70*/  UMOV UR4, 0xffffffff ;  /* 0xffffffff00047882 */ /* 0x000fc60000000000 */
[----:B------:R-:W-:Y:S05]  /*ed80*/  BRA.DIV UR4, `(.L_x_393) ;  /* 0x00000006041c7947 */ /* 0x000fea000b800000 */
[----:B------:R-:W-:-:S13]  /*ed90*/  ELECT P6, URZ, PT ;  /* 0x00000000003f782f */ /* 0x000fda00038c0000 */
.L_x_406:
[----:B------:R-:W-:Y:S05]  /*eda0*/  @!P6 BRA `(.L_x_379) ;  /* 0x00000000007ce947 */ /* 0x000fea0003800000 */
[----:B------:R-:W2:Y:S02]  /*edb0*/  LDL R0, [R1] ;  /* 0x0000000001007983 */ /* 0x000ea40000100800 */
[----:B--2---:R-:W-:-:S13]  /*edc0*/  R2UR UR4, R0 ;  /* 0x00000000000472ca */ /* 0x004fda00000e0000 */
[----:B------:R-:W-:-:S06]  /*edd0*/  ULOP3.LUT UR4, UR4, 0x2, URZ, 0xfc, !UPT ;  /* 0x0000000204047892 */ /* 0x000fcc000f8efc3f */
[----:B------:R-:W-:-:S05]  /*ede0*/  IMAD.U32 R0, RZ, RZ, UR4 ;  /* 0x00000004ff007e24 */ /* 0x000fca000f8e00ff */
[----:B------:R-:W-:-:S13]  /*edf0*/  ISETP.NE.AND P1, PT, R0, 0x3, PT ;  /* 0x000000030000780c */ /* 0x000fda0003f25270 */
[----:B------:R-:W-:Y:S05]  /*ee00*/  @!P1 BRA `(.L_x_394) ;  /* 0x0000000000049947 */ /* 0x000fea0003800000 */
[----:B------:R-:W-:Y:S01]  /*ee10*/  BPT.TRAP 0x1 ;  /* 0x000000040000795c */ /* 0x000fe20000300000 */
.L_x_394:
        /* <DEDUP_REMOVED lines=8> */
.L_x_407:
        /* <DEDUP_REMOVED lines=9> */
.L_x_408:
[----:B------:R-:W-:Y:S05]  /*ef30*/  @!P1 BRA `(.L_x_397) ;  /* 0x0000000000049947 */ /* 0x000fea0003800000 */
[----:B------:R-:W-:Y:S01]  /*ef40*/  BPT.TRAP 0x1 ;  /* 0x000000040000795c */ /* 0x000fe20000300000 */
.L_x_397:
[----:B------:R-:W-:-:S07]  /*ef50*/  SHF.L.U32 R11, R11, 0x1f, RZ ;  /* 0x0000001f0b0b7819 */ /* 0x000fce00000006ff */
.L_x_398:
[----:B--2---:R2:W3:Y:S02]  /*ef60*/  SYNCS.PHASECHK.TRANS64.TRYWAIT P0, [R4+URZ+0x31838], R11 ;  /* 0x0318380b040075a7 */ /* 0x0044e4000800017f */
[----:B---3--:R-:W-:Y:S05]  /*ef70*/  @!P0 NANOSLEEP.SYNCS 0x989680 ;  /* 0x009896800000895d */ /* 0x008fea0003900000 */
[----:B------:R-:W3:Y:S02]  /*ef80*/  @!P0 SYNCS.PHASECHK.TRANS64 P0, [R4+URZ+0x31838], R11 ;  /* 0x0318380b040085a7 */ /* 0x000ee4000800007f */
[----:B---3--:R-:W-:Y:S05]  /*ef90*/  @!P0 BRA `(.L_x_398) ;  /* 0xfffffffc00f08947 */ /* 0x008fea000383ffff */
.L_x_379:
[----:B------:R-:W-:Y:S05]  /*efa0*/  BSYNC B0 ;  /* 0x0000000000007941 */ /* 0x000fea0003800000 */
.L_x_378:
[----:B------:R-:W-:Y:S05]  /*efb0*/  EXIT ;  /* 0x000000000000794d */ /* 0x000fea0003800000 */
.L_x_311:
[----:B-1----:R1:W2:Y:S02]  /*efc0*/  SYNCS.PHASECHK.TRANS64.TRYWAIT P0, [R17+URZ+0x31800], R8 ;  /* 0x03180008110075a7 */ /* 0x0022a4000800017f */
[----:B--2---:R-:W-:Y:S05]  /*efd0*/  @!P0 NANOSLEEP.SYNCS 0x989680 ;  /* 0x009896800000895d */ /* 0x004fea0003900000 */
[----:B------:R-:W2:Y:S02]  /*efe0*/  @!P0 SYNCS.PHASECHK.TRANS64 P0, [R17+URZ+0x31800], R8 ;  /* 0x03180008110085a7 */ /* 0x000ea4000800007f */
[----:B--2---:R-:W-:Y:S05]  /*eff0*/  @!P0 BRA `(.L_x_311) ;  /* 0xfffffffc00f08947 */ /* 0x004fea000383ffff */
[----:B------:R-:W-:Y:S05]  /*f000*/  BRA `(.L_x_310) ;  /* 0xffffff1c008c7947 */ /* 0x000fea000383ffff */
.L_x_315:
[----:B--2---:R2:W3:Y:S02]  /*f010*/  SYNCS.PHASECHK.TRANS64.TRYWAIT P0, [R16+URZ+0x31810], R9 ;  /* 0x03181009100075a7 */ /* 0x0044e4000800017f */
[----:B---3--:R-:W-:Y:S05]  /*f020*/  @!P0 NANOSLEEP.SYNCS 0x989680 ;  /* 0x009896800000895d */ /* 0x008fea0003900000 */
[----:B------:R-:W3:Y:S02]  /*f030*/  @!P0 SYNCS.PHASECHK.TRANS64 P0, [R16+URZ+0x31810], R9 ;  /* 0x03181009100085a7 */ /* 0x000ee4000800007f */
[----:B---3--:R-:W-:Y:S05]  /*f040*/  @!P0 BRA `(.L_x_315) ;  /* 0xfffffffc00f08947 */ /* 0x008fea000383ffff */
[----:B------:R-:W-:Y:S05]  /*f050*/  BRA `(.L_x_314) ;  /* 0xffffff2800087947 */ /* 0x000fea000383ffff */
.L_x_319:
[----:B------:R1:W1:Y:S02]  /*f060*/  SYNCS.PHASECHK.TRANS64.TRYWAIT P0, [R17+URZ+0x31830], R10 ;  /* 0x0318300a110075a7 */ /* 0x000264000800017f */
[----:B-1----:R-:W-:Y:S05]  /*f070*/  @!P0 NANOSLEEP.SYNCS 0x989680 ;  /* 0x009896800000895d */ /* 0x002fea0003900000 */
[----:B------:R-:W1:Y:S02]  /*f080*/  @!P0 SYNCS.PHASECHK.TRANS64 P0, [R17+URZ+0x31830], R10 ;  /* 0x0318300a110085a7 */ /* 0x000e64000800007f */
[----:B-1----:R-:W-:Y:S05]  /*f090*/  @!P0 BRA `(.L_x_319) ;  /* 0xfffffffc00f08947 */ /* 0x002fea000383ffff */
[----:B------:R-:W-:Y:S05]  /*f0a0*/  BRA `(.L_x_318) ;  /* 0xffffff4c00907947 */ /* 0x000fea000383ffff */
.L_x_383:
[----:B-1----:R1:W2:Y:S02]  /*f0b0*/  SYNCS.PHASECHK.TRANS64.TRYWAIT P0, [R5+URZ+0x31820], R2 ;  /* 0x03182002050075a7 */ /* 0x0022a4000800017f */
[----:B--2---:R-:W-:Y:S05]  /*f0c0*/  @!P0 NANOSLEEP.SYNCS 0x989680 ;  /* 0x009896800000895d */ /* 0x004fea0003900000 */
[----:B------:R-:W2:Y:S02]  /*f0d0*/  @!P0 SYNCS.PHASECHK.TRANS64 P0, [R5+URZ+0x31820], R2 ;  /* 0x03182002050085a7 */ /* 0x000ea4000800007f */
[----:B--2---:R-:W-:Y:S05]  /*f0e0*/  @!P0 BRA `(.L_x_383) ;  /* 0xfffffffc00f08947 */ /* 0x004fea000383ffff */
[----:B------:R-:W-:Y:S05]  /*f0f0*/  BRA `(.L_x_399) ;  /* 0xffffffe800347947 */ /* 0x000fea000383ffff */
.L_x_386:
[----:B-1----:R1:W2:Y:S02]  /*f100*/  SYNCS.PHASECHK.TRANS64.TRYWAIT P1, [R5+URZ+0x31838], R8 ;  /* 0x03183808050075a7 */ /* 0x0022a4000802017f */
[----:B--2---:R-:W-:Y:S05]  /*f110*/  @!P1 NANOSLEEP.SYNCS 0x989680 ;  /* 0x009896800000995d */ /* 0x004fea0003900000 */
[----:B------:R-:W2:Y:S02]  /*f120*/  @!P1 SYNCS.PHASECHK.TRANS64 P1, [R5+URZ+0x31838], R8 ;  /* 0x03183808050095a7 */ /* 0x000ea4000802007f */
[----:B--2---:R-:W-:Y:S05]  /*f130*/  @!P1 BRA `(.L_x_386) ;  /* 0xfffffffc00f09947 */ /* 0x004fea000383ffff */
[----:B------:R-:W-:Y:S05]  /*f140*/  BRA `(.L_x_400) ;  /* 0xfffffff000547947 */ /* 0x000fea000383ffff */
.L_x_388:
[----:B------:R-:W-:-:S07]  /*f150*/  SHF.L.U32 R20, R7, 0x1f, RZ ;  /* 0x0000001f07147819 */ /* 0x000fce00000006ff */
.L_x_401:
[----:B-1----:R1:W2:Y:S02]  /*f160*/  SYNCS.PHASECHK.TRANS64.TRYWAIT P1, [R19+URZ+0x31820], R20 ;  /* 0x03182014130075a7 */ /* 0x0022a4000802017f */
[----:B--2---:R-:W-:Y:S05]  /*f170*/  @!P1 NANOSLEEP.SYNCS 0x989680 ;  /* 0x009896800000995d */ /* 0x004fea0003900000 */
[----:B------:R-:W2:Y:S02]  /*f180*/  @!P1 SYNCS.PHASECHK.TRANS64 P1, [R19+URZ+0x31820], R20 ;  /* 0x03182014130095a7 */ /* 0x000ea4000802007f */
[----:B--2---:R-:W-:Y:S05]  /*f190*/  @!P1 BRA `(.L_x_401) ;  /* 0xfffffffc00f09947 */ /* 0x004fea000383ffff */
[----:B------:R-:W-:Y:S05]  /*f1a0*/  BRA `(.L_x_402) ;  /* 0xfffffff400147947 */ /* 0x000fea000383ffff */
.L_x_391:
[----:B-1----:R1:W2:Y:S02]  /*f1b0*/  SYNCS.PHASECHK.TRANS64.TRYWAIT P1, [R5+URZ+0x31838], R0 ;  /* 0x03183800050075a7 */ /* 0x0022a4000802017f */
[----:B--2---:R-:W-:Y:S05]  /*f1c0*/  @!P1 NANOSLEEP.SYNCS 0x989680 ;  /* 0x009896800000995d */ /* 0x004fea0003900000 */
[----:B------:R-:W2:Y:S02]  /*f1d0*/  @!P1 SYNCS.PHASECHK.TRANS64 P1, [R5+URZ+0x31838], R0 ;  /* 0x03183800050095a7 */ /* 0x000ea4000802007f */
[----:B--2---:R-:W-:Y:S05]  /*f1e0*/  @!P1 BRA `(.L_x_391) ;  /* 0xfffffffc00f09947 */ /* 0x004fea000383ffff */
[----:B------:R-:W-:Y:S05]  /*f1f0*/  BRA `(.L_x_403) ;  /* 0xfffffff400f87947 */ /* 0x000fea000383ffff */
.L_x_393:
[----:B------:R-:W-:Y:S01]  /*f200*/  BSSY B1, `(.L_x_404) ;  /* 0x0000006000017945 */ /* 0x000fe20003800000 */
[----:B------:R-:W-:-:S07]  /*f210*/  IMAD.MOV.U32 R15, RZ, RZ, -0x1 ;  /* 0xffffffffff0f7424 */ /* 0x000fce00078e00ff */
[----:B------:R-:W-:Y:S05]  /*f220*/  WARPSYNC.COLLECTIVE R15, `(.L_x_405) ;  /* 0x000000000f0c7348 */ /* 0x000fea0003c00000 */
[----:B------:R-:W-:Y:S02]  /*f230*/  ELECT P6, UR62, PT ;  /* 0x00000000003e782f */ /* 0x000fe400038c0000 */
[----:B------:R-:W-:Y:S01]  /*f240*/  MOV R14, UR62 ;  /* 0x0000003e000e7c02 */ /* 0x000fe20008000f00 */
[----:B------:R-:W-:Y:S10]  /*f250*/  ENDCOLLECTIVE ;  /* 0x000000000000791b */ /* 0x000ff40003800000 */
.L_x_405:
[----:B------:R-:W-:Y:S05]  /*f260*/  BSYNC B1 ;  /* 0x0000000000017941 */ /* 0x000fea0003800000 */
.L_x_404:
[----:B------:R-:W-:Y:S05]  /*f270*/  BRA `(.L_x_406) ;  /* 0xfffffff800c87947 */ /* 0x000fea000383ffff */
.L_x_395:
[----:B-1----:R1:W2:Y:S02]  /*f280*/  SYNCS.PHASECHK.TRANS64.TRYWAIT P0, [R5+URZ], R0 ;  /* 0x00000000050075a7 */ /* 0x0022a4000800017f */
[----:B--2---:R-:W-:Y:S05]  /*f290*/  @!P0 NANOSLEEP.SYNCS 0x989680 ;  /* 0x009896800000895d */ /* 0x004fea0003900000 */
[----:B------:R-:W2:Y:S02]  /*f2a0*/  @!P0 SYNCS.PHASECHK.TRANS64 P0, [R5+URZ], R0 ;  /* 0x00000000050085a7 */ /* 0x000ea4000800007f */
[----:B--2---:R-:W-:Y:S05]  /*f2b0*/  @!P0 BRA `(.L_x_395) ;  /* 0xfffffffc00f08947 */ /* 0x004fea000383ffff */
[----:B------:R-:W-:Y:S05]  /*f2c0*/  BRA `(.L_x_407) ;  /* 0xfffffff800f47947 */ /* 0x000fea000383ffff */
.L_x_396:
[----:B-1----:R1:W2:Y:S02]  /*f2d0*/  SYNCS.PHASECHK.TRANS64.TRYWAIT P0, [R3+URZ], R0 ;  /* 0x00000000030075a7 */ /* 0x0022a4000800017f */
[----:B--2---:R-:W-:Y:S05]  /*f2e0*/  @!P0 NANOSLEEP.SYNCS 0x989680 ;  /* 0x009896800000895d */ /* 0x004fea0003900000 */
[----:B------:R-:W2:Y:S02]  /*f2f0*/  @!P0 SYNCS.PHASECHK.TRANS64 P0, [R3+URZ], R0 ;  /* 0x00000000030085a7 */ /* 0x000ea4000800007f */
[----:B--2---:R-:W-:Y:S05]  /*f300*/  @!P0 BRA `(.L_x_396) ;  /* 0xfffffffc00f08947 */ /* 0x004fea000383ffff */
[----:B------:R-:W-:Y:S05]  /*f310*/  BRA `(.L_x_408) ;  /* 0xfffffffc00047947 */ /* 0x000fea000383ffff */
.L_x_409:
        /* <DEDUP_REMOVED lines=14> */
.L_x_1149:


//--------------------- .text._ZN7cutlass13device_kernelIN5flash11enable_sm90INS1_16FlashAttnBwdSm90INS1_25CollectiveMainloopBwdSm90ILi2ELi1ELi1EN4cute5tupleIJNS5_1CILi1EEES8_S8_EEENS6_IJNS7_ILi64EEENS7_ILi80EEENS7_ILi256EEEEEENS_10bfloat16_tEfNS_4arch4Sm90ELb0ELb1ELb0ELb0ELb0ELb0ELb1ELb1ELi2ELi1ELi1ELi1ELb0EEENS1_24CollectiveEpilogueBwdGQAISD_fSG_Li256ELb0ELb0EEENS1_19SingleTileSchedulerILb0ELb0ELb0ELi80EEEEEEEEEvNT_6ParamsE --------------------------
	.section	.text._ZN7cutlass13device_kernelIN5flash11enable_sm90INS1_16FlashAttnBwdSm90INS1_25CollectiveMainloopBwdSm90ILi2ELi1ELi1EN4cute5tupleIJNS5_1CILi1EEES8_S8_EEENS6_IJNS7_ILi64EEENS7_ILi80EEENS7_ILi256EEEEEENS_10bfloat16_tEfNS_4arch4Sm90ELb0ELb1ELb0ELb0ELb0ELb0ELb1ELb1ELi2ELi1ELi1ELi1ELb0EEENS1_24CollectiveEpilogueBwdGQAISD_fSG_Li256ELb0ELb0EEENS1_19SingleTileSchedulerILb0ELb0ELb0ELi80EEEEEEEEEvNT_6ParamsE,"ax",@progbits
	.align	128
.text._ZN7cutlass13device_kernelIN5flash11enable_sm90INS1_16FlashAttnBwdSm90INS1_25CollectiveMainloopBwdSm90ILi2ELi1ELi1EN4cute5tupleIJNS5_1CILi1EEES8_S8_EEENS6_IJNS7_ILi64EEENS7_ILi80EEENS7_ILi256EEEEEENS_10bfloat16_tEfNS_4arch4Sm90ELb0ELb1ELb0ELb0ELb0ELb0ELb1ELb1ELi2ELi1ELi1ELi1ELb0EEENS1_24CollectiveEpilogueBwdGQAISD_fSG_Li256ELb0ELb0EEENS1_19SingleTileSchedulerILb0ELb0ELb0ELi80EEEEEEEEEvNT_6ParamsE:
        .type           _ZN7cutlass13device_kernelIN5flash11enable_sm90INS1_16FlashAttnBwdSm90INS1_25CollectiveMainloopBwdSm90ILi2ELi1ELi1EN4cute5tupleIJNS5_1CILi1EEES8_S8_EEENS6_IJNS7_ILi64EEENS7_ILi80EEENS7_ILi256EEEEEENS_10bfloat16_tEfNS_4arch4Sm90ELb0ELb1ELb0ELb0ELb0ELb0ELb1ELb1ELi2ELi1ELi1ELi1ELb0EEENS1_24CollectiveEpilogueBwdGQAISD_fSG_Li256ELb0ELb0EEENS1_19SingleTileSchedulerILb0ELb0ELb0ELi80EEEEEEEEEvNT_6ParamsE,@function
        .size           _ZN7cutlass13device_kernelIN5flash11enable_sm90INS1_16FlashAttnBwdSm90INS1_25CollectiveMainloopBwdSm90ILi2ELi1ELi1EN4cute5tupleIJNS5_1CILi1EEES8_S8_EEENS6_IJNS7_ILi64EEENS7_ILi80EEENS7_ILi256EEEEEENS_10bfloat16_tEfNS_4arch4Sm90ELb0ELb1ELb0ELb0ELb0ELb0ELb1ELb1ELi2ELi1ELi1ELi1ELb0EEENS1_24CollectiveEpilogueBwdGQAISD_fSG_Li256ELb0ELb0EEENS1_19SingleTileSchedulerILb0ELb0ELb0ELi80EEEEEEEEEvNT_6ParamsE,(.L_x_1150 - _ZN7cutlass13device_kernelIN5flash11enable_sm90INS1_16FlashAttnBwdSm90INS1_25CollectiveMainloopBwdSm90ILi2ELi1ELi1EN4cute5tupleIJNS5_1CILi1EEES8_S8_EEENS6_IJNS7_ILi64EEENS7_ILi80EEENS7_ILi256EEEEEENS_10bfloat16_tEfNS_4arch4Sm90ELb0ELb1ELb0ELb0ELb0ELb0ELb1ELb1ELi2ELi1ELi1ELi1ELb0EEENS1_24CollectiveEpilogueBwdGQAISD_fSG_Li256ELb0ELb0EEENS1_19SingleTileSchedulerILb0ELb0ELb0ELi80EEEEEEEEEvNT_6ParamsE)
        .other          _ZN7cutlass13device_kernelIN5flash11enable_sm90INS1_16FlashAttnBwdSm90INS1_25CollectiveMainloopBwdSm90ILi2ELi1ELi1EN4cute5tupleIJNS5_1CILi1EEES8_S8_EEENS6_IJNS7_ILi64EEENS7_ILi80EEENS7_ILi256EEEEEENS_10bfloat16_tEfNS_4arch4Sm90ELb0ELb1ELb0ELb0ELb0ELb0ELb1ELb1ELi2ELi1ELi1ELi1ELb0EEENS1_24CollectiveEpilogueBwdGQAISD_fSG_Li256ELb0ELb0EEENS1_19SingleTileSchedulerILb0ELb0ELb0ELi80EEEEEEEEEvNT_6ParamsE,@"STO_CUDA_ENTRY STV_DEFAULT"
_ZN7cutlass13device_kernelIN5flash11enable_sm90INS1_16FlashAttnBwdSm90INS1_25CollectiveMainloopBwdSm90ILi2ELi1ELi1EN4cute5tupleIJNS5_1CILi1EEES8_S8_EEENS6_IJNS7_ILi64EEENS7_ILi80EEENS7_ILi256EEEEEENS_10bfloat16_tEfNS_4arch4Sm90ELb0ELb1ELb0ELb0ELb0ELb0ELb1ELb1ELi2ELi1ELi1ELi1ELb0EEENS1_24CollectiveEpilogueBwdGQAISD_fSG_Li256ELb0ELb0EEENS1_19SingleTileSchedulerILb0ELb0ELb0ELi80EEEEEEEEEvNT_6ParamsE:
        /* <DEDUP_REMOVED lines=24> */
.L_x_411:
[----:B------:R-:W-:Y:S05]  /*0180*/  BSYNC B0 ;  /* 0x0000000000007941 */ /* 0x000fea0003800000 */
.L_x_410:
        /* <DEDUP_REMOVED lines=39> */
.L_x_412:
        /* <DEDUP_REMOVED lines=20> */
.L_x_413:
[----:B------:R-:W-:Y:S01]  /*0540*/  PLOP3.LUT P0, PT, PT, PT, UP0, 0x80, 0x0 ;  /* 0x000000000000781c */ /* 0x000fe20003f0f008 */
[----:B------:R-:W-:Y:S01]  /*0550*/  NOP ;  /* 0x0000000000007918 */ /* 0x000fe20000000000 */
[----:B------:R-:W-:Y:S01]  /*0560*/  BSSY B0, `(.L_x_414) ;  /* 0x0000a97000007945 */ /* 0x000fe20003800000 */
[----:B------:R-:W-:Y:S01]  /*0570*/  LOP3.LUT R4, R21, 0x7f, RZ, 0xc0, !PT ;  /* 0x0000007f15047812 */ /* 0x000fe200078ec0ff */
[----:B-1234-:R-:W-:Y:S09]  /*0580*/  BAR.SYNC.DEFER_BLOCKING 0x0 ;  /* 0x0000000000007b1d */ /* 0x01eff20000010000 */
[----:B------:R-:W-:Y:S05]  /*0590*/  @!P0 BRA `(.L_x_415) ;  /* 0x0000008c00948947 */ /* 0x000fea0003800000 */
.L_x_416:
[----:B------:R-:W-:-:S08]  /*05a0*/  NOP ;  /* 0x0000000000007918 */ /* 0x000fd00000000000 */
[----:B------:R-:W1:Y:S02]  /*05b0*/  USETMAXREG.TRY_ALLOC.CTAPOOL UP0, 0xf0 ;  /* 0x000000f0000079c8 */ /* 0x000e640008000600 */
[----:B-1----:R-:W-:-:S13]  /*05c0*/  PLOP3.LUT P0, PT, PT, PT, UP0, 0x80, 0x0 ;  /* 0x000000000000781c */ /* 0x002fda0003f0f008 */
[----:B------:R-:W-:Y:S05]  /*05d0*/  @!P0 BRA `(.L_x_416) ;  /* 0xfffffffc00f08947 */ /* 0x000fea000383ffff */
[----:B------:R-:W1:Y:S02]  /*05e0*/  S2UR UR4, SR_CTAID.Z ;  /* 0x00000000000479c3 */ /* 0x000e640000002700 */
[----:B-1----:R-:W-:-:S13]  /*05f0*/  ISETP.LE.AND P0, PT, RZ, UR4, PT ;  /* 0x00000004ff007c0c */ /* 0x002fda000bf03270 */
[----:B------:R-:W-:Y:S05]  /*0600*/  @!P0 BRA `(.L_x_417) ;  /* 0x000000a800308947 */ /* 0x000fea0003800000 */
        /* <DEDUP_REMOVED lines=103> */
.L_x_418:
[----:B------:R-:W-:Y:S02]  /*0c80*/  ISETP.GT.AND P1, PT, R234, R5, PT ;  /* 0x00000005ea00720c */ /* 0x000fe40003f24270 */
        /* <DEDUP_REMOVED lines=21> */
.L_x_420:
        /* <DEDUP_REMOVED lines=97> */
[----:B------:R-:W-:Y:S01]  /*13f0*/  ULDC.64 UR60, c[0x0][0x208] ;  /* 0x00008200003c7ab9 */ /* 0x000fe20000000a00 */
        /* <DEDUP_REMOVED lines=44> */
.L_x_440:
[----:B------:R-:W-:-:S13]  /*16c0*/  R2UR UR4, R236 ;  /* 0x00000000ec0472ca */ /* 0x000fda00000e0000 */
[----:B------:R-:W-:-:S06]  /*16d0*/  UISETP.NE.AND UP0, UPT, UR4, 0x3, UPT ;  /* 0x000000030400788c */ /* 0x000fcc000bf05270 */
[----:B------:R-:W-:-:S13]  /*16e0*/  PLOP3.LUT P0, PT, PT, PT, UP0, 0x40, 0x0 ;  /* 0x000000000000781c */ /* 0x000fda0003f0e808 */
[----:B-1----:R-:W-:Y:S05]  /*16f0*/  @P0 BRA `(.L_x_422) ;  /* 0x0000000000040947 */ /* 0x002fea0003800000 */
[----:B------:R-:W-:Y:S01]  /*1700*/  BPT.TRAP 0x1 ;  /* 0x000000040000795c */ /* 0x000fe20000300000 */
.L_x_422:
[----:B------:R-:W-:Y:S01]  /*1710*/  PLOP3.LUT P1, PT, PT, PT, UP0, 0x40, 0x0 ;  /* 0x000000000000781c */ /* 0x000fe20003f2e808 */
[----:B------:R-:W-:Y:S01]  /*1720*/  IMAD R16, R2, 0x8, R17 ;  /* 0x0000000802107824 */ /* 0x000fe200078e0211 */
[----:B------:R-:W-:-:S04]  /*1730*/  SHF.L.U32 R9, R19, 0x1f, RZ ;  /* 0x0000001f13097819 */ /* 0x000fc800000006ff */
[----:B------:R1:W2:Y:S07]  /*1740*/  SYNCS.PHASECHK.TRANS64.TRYWAIT P0, [R16+URZ+0x31810], R9 ;  /* 0x03181009100075a7 */ /* 0x0002ae000800017f */
[----:B------:R-:W-:Y:S05]  /*1750*/  @P1 BRA `(.L_x_423) ;  /* 0x0000000000041947 */ /* 0x000fea0003800000 */
[----:B------:R-:W-:Y:S01]  /*1760*/  BPT.TRAP 0x1 ;  /* 0x000000040000795c */ /* 0x000fe20000300000 */
.L_x_423:
        /* <DEDUP_REMOVED lines=11> */
.L_x_424:
[----:B------:R-:W-:Y:S01]  /*1820*/  IMAD R7, R2, 0x800, R11 ;  /* 0x0000080002077824 */ /* 0x000fe200078e020b */
[C---:B------:R-:W-:Y:S01]  /*1830*/  R2UR UR6, R5.reuse ;  /* 0x00000000050672ca */ /* 0x040fe200000e0000 */
[C---:B------:R-:W-:Y:S01]  /*1840*/  VIADD R8, R5.reuse, 0x80 ;  /* 0x0000008005087836 */ /* 0x040fe20000000000 */
[----:B------:R-:W-:Y:S01]  /*1850*/  WARPGROUP.ARRIVE ;  /* 0x00000000000079c5 */ /* 0x000fe20000000000 */
[----:B-12---:R-:W-:Y:S01]  /*1860*/  VIADD R9, R5, 0x100 ;  /* 0x0000010005097836 */ /* 0x006fe20000000000 */
[----:B------:R-:W-:Y:S01]  /*1870*/  R2UR UR4, R7 ;  /* 0x00000000070472ca */ /* 0x000fe200000e0000 */
[----:B------:R-:W-:Y:S01]  /*1880*/  UMOV UR7, 0x40000000 ;  /* 0x4000000000077882 */ /* 0x000fe20000000000 */
[----:B------:R-:W-:Y:S01]  /*1890*/  R2UR UR8, R8 ;  /* 0x00000000080872ca */ /* 0x000fe200000e0000 */
[----:B------:R-:W-:Y:S01]  /*18a0*/  VIADD R8, R5, 0x180 ;  /* 0x0000018005087836 */ /* 0x000fe20000000000 */
[----:B------:R-:W-:Y:S01]  /*18b0*/  R2UR UR9, R9 ;  /* 0x00000000090972ca */ /* 0x000fe200000e0000 */
[----:B------:R-:W-:Y:S01]  /*18c0*/  VIADD R9, R5, 0x200 ;  /* 0x0000020005097836 */ /* 0x000fe20000000000 */
[----:B------:R-:W-:Y:S01]  /*18d0*/  UMOV UR5, 0x40000040 ;  /* 0x4000004000057882 */ /* 0x000fe20000000000 */
[----:B------:R-:W-:-:S02]  /*18e0*/  PLOP3.LUT P0, PT, PT, PT, UP0, 0x40, 0x0 ;  /* 0x000000000000781c */ /* 0x000fc40003f0e808 */
[----:B------:R-:W-:Y:S01]  /*18f0*/  R2UR UR10, R8 ;  /* 0x00000000080a72ca */ /* 0x000fe200000e0000 */
[----:B------:R-:W-:Y:S01]  /*1900*/  VIADD R8, R7, 0x2 ;  /* 0x0000000207087836 */ /* 0x000fe20000000000 */
[----:B------:R-:W-:Y:S01]  /*1910*/  R2UR UR11, R9 ;  /* 0x00000000090b72ca */ /* 0x000fe200000e0000 */
[----:B------:R-:W-:Y:S01]  /*1920*/  VIADD R9, R5, 0x2 ;  /* 0x0000000205097836 */ /* 0x000fe20000000000 */
        /* <DEDUP_REMOVED lines=402> */
[----:B------:R-:W-:Y:S01]  /*3250*/  IMAD R8, R2, 0x40, R18 ;  /* 0x0000004002087824 */ /* 0x000fe200078e0212 */
[----:B------:R-:W-:-:S03]  /*3260*/  R2UR UR11, R5 ;  /* 0x00000000050b72ca */ /* 0x000fc600000e0000 */
[----:B------:R-:W-:-:S05]  /*3270*/  IMAD R8, R8, 0x4, R17 ;  /* 0x0000000408087824 */ /* 0x000fca00078e0211 */
[----:B------:R1:W2:Y:S04]  /*3280*/  LDS R7, [R8+0x2c100] ;  /* 0x02c1000008077984 */ /* 0x0002a80000000800 */
[----:B------:R1:W3:Y:S01]  /*3290*/  LDS R5, [R8+0x2c120] ;  /* 0x02c1200008057984 */ /* 0x0002e20000000800 */
        /* <DEDUP_REMOVED lines=13> */
[----:B-1----:R-:W-:Y:S05]  /*3370*/  @P0 BRA `(.L_x_426) ;  /* 0x0000000000040947 */ /* 0x002fea0003800000 */
[----:B------:R-:W-:Y:S01]  /*3380*/  BPT.TRAP 0x1 ;  /* 0x000000040000795c */ /* 0x000fe20000300000 */
.L_x_426:
[----:B------:R-:W-:Y:S02]  /*3390*/  R2UR UR4, R228 ;  /* 0x00000000e40472ca */ /* 0x000fe400000e0000 */
[----:B------:R-:W-:-:S11]  /*33a0*/  PLOP3.LUT P1, PT, PT, PT, UP0, 0x40, 0x0 ;  /* 0x000000000000781c */ /* 0x000fd60003f2e808 */
[----:B------:R-:W-:-:S05]  /*33b0*/  IMAD.U32 R10, RZ, RZ, UR4 ;  /* 0x00000004ff0a7e24 */ /* 0x000fca000f8e00ff */
[----:B------:R-:W-:-:S04]  /*33c0*/  SHF.L.U32 R10, R10, 0x1f, RZ ;  /* 0x0000001f0a0a7819 */ /* 0x000fc800000006ff */
[----:B------:R1:W4:Y:S01]  /*33d0*/  SYNCS.PHASECHK.TRANS64.TRYWAIT P0, [R17+URZ+0x31830], R10 ;  /* 0x0318300a110075a7 */ /* 0x000322000800017f */
[----:B------:R-:W-:Y:S05]  /*33e0*/  @P1 BRA `(.L_x_427) ;  /* 0x0000000000041947 */ /* 0x000fea0003800000 */
[----:B------:R-:W-:Y:S01]  /*33f0*/  BPT.TRAP 0x1 ;  /* 0x000000040000795c */ /* 0x000fe20000300000 */
.L_x_427:
        /* <DEDUP_REMOVED lines=11> */
.L_x_428:
[----:B------:R-:W-:Y:S01]  /*34b0*/  VIADD R9, R6, 0x80 ;  /* 0x0000008006097836 */ /* 0x000fe20000000000 */
[----:B------:R-:W-:Y:S01]  /*34c0*/  R2UR UR4, R8 ;  /* 0x00000000080472ca */ /* 0x000fe200000e0000 */
[C---:B-1--4-:R-:W-:Y:S01]  /*34d0*/  VIADD R10, R6.reuse, 0x100 ;  /* 0x00000100060a7836 */ /* 0x052fe20000000000 */
        /* <DEDUP_REMOVED lines=11> */
[----:B------:R-:W-:-:S02]  /*3590*/  IMAD R20, R3, 0x40, R18 ;  /* 0x0000004003147824 */ /* 0x000fc400078e0212 */
[----:B------:R-:W-:Y:S01]  /*35a0*/  HGMMA.64x8x16.F32.BF16 R44, gdesc[UR4], RZ, !UPT ;  /* 0x00000000042c79f0 */ /* 0x000fe2000c7018ff */
[----:B------:R-:W-:Y:S01]  /*35b0*/  UMOV UR7, 0x40000000 ;  /* 0x4000000000077882 */ /* 0x000fe20000000000 */
[----:B------:R-:W-:Y:S02]  /*35c0*/  UMOV UR6, UR8 ;  /* 0x0000000800067c82 */ /* 0x000fe40008000000 */
[----:B------:R-:W-:Y:S01]  /*35d0*/  HGMMA.64x8x16.F32.BF16 R48, gdesc[UR4], RZ, !UPT ;  /* 0x00000000043079f0 */ /* 0x000fe2000c7018ff */
[----:B------:R-:W-:Y:S01]  /*35e0*/  UMOV UR6, UR9 ;  /* 0x0000000900067c82 */ /* 0x000fe20008000000 */
[----:B------:R-:W-:Y:S02]  /*35f0*/  UMOV UR7, 0x40000000 ;  /* 0x4000000000077882 */ /* 0x000fe40000000000 */
[----:B------:R-:W-:Y:S01]  /*3600*/  HGMMA.64x8x16.F32.BF16 R52, gdesc[UR4], RZ, !UPT ;  /* 0x00000000043479f0 */ /* 0x000fe2000c7018ff */
[----:B------:R-:W-:Y:S01]  /*3610*/  UMOV UR6, UR10 ;  /* 0x0000000a00067c82 */ /* 0x000fe20008000000 */
[----:B------:R-:W-:-:S02]  /*3620*/  UMOV UR7, 0x40000000 ;  /* 0x4000000000077882 */ /* 0x000fc40000000000 */
[----:B------:R-:W-:Y:S01]  /*3630*/  HGMMA.64x8x16.F32.BF16 R216, gdesc[UR4], RZ, !UPT ;  /* 0x0000000004d879f0 */ /* 0x000fe2000c7018ff */
[----:B------:R-:W-:Y:S01]  /*3640*/  UMOV UR6, UR11 ;  /* 0x0000000b00067c82 */ /* 0x000fe20008000000 */
[----:B------:R-:W-:Y:S02]  /*3650*/  UMOV UR7, 0x40000000 ;  /* 0x4000000000077882 */ /* 0x000fe40000000000 */
[----:B------:R-:W-:Y:S01]  /*3660*/  HGMMA.64x8x16.F32.BF16 R220, gdesc[UR4], RZ, !UPT ;  /* 0x0000000004dc79f0 */ /* 0x000fe2000c7018ff */
        /* <DEDUP_REMOVED lines=374> */
[----:B------:R-:W-:Y:S01]  /*4dd0*/  UMOV UR7, 0x40000000 ;  /* 0x4000000000077882 */ /* 0x000fe20000000000 */
[----:B------:R-:W-:Y:S01]  /*4de0*/  R2UR UR9, R9 ;  /* 0x00000000090972ca */ /* 0x000fe200000e0000 */
[----:B------:R-:W-:Y:S01]  /*4df0*/  HGMMA.64x8x16.F32.BF16 R216, gdesc[UR4], R216 ;  /* 0x0000000004d879f0 */ /* 0x000fe200087018d8 */
[----:B------:R-:W-:Y:S01]  /*4e00*/  UMOV UR6, UR11 ;  /* 0x0000000b00067c82 */ /* 0x000fe20008000000 */
[----:B------:R-:W-:-:S02]  /*4e10*/  UMOV UR7, 0x40000000 ;  /* 0x4000000000077882 */ /* 0x000fc40000000000 */
        /* <DEDUP_REMOVED lines=25> */
[----:B------:R-:W-:Y:S01]  /*4fb0*/  ULDC UR6, c[0x0][0x750] ;  /* 0x0001d40000067ab9 */ /* 0x000fe20000000800 */
[----:B------:R-:W-:Y:S01]  /*4fc0*/  ULDC.64 UR4, c[0x0][0x748] ;  /* 0x0001d20000047ab9 */ /* 0x000fe20000000a00 */
[----:B------:R-:W-:Y:S01]  /*4fd0*/  UISETP.GE.AND UP2, UPT, UR6, 0x1, UPT ;  /* 0x000000010600788c */ /* 0x000fe2000bf46270 */
[----:B------:R-:W-:Y:S01]  /*4fe0*/  VIADD R12, R232, UR5 ;  /* 0x00000005e80c7c36 */ /* 0x000fe20008000000 */
[----:B------:R-:W-:Y:S01]  /*4ff0*/  ULOP3.LUT UR4, URZ, UR4, URZ, 0x33, !UPT ;  /* 0x000000043f047292 */ /* 0x000fe2000f8e333f */
[----:B------:R-:W-:-:S03]  /*5000*/  WARPGROUP.DEPBAR.LE gsb0, 0x1 ;  /* 0x00008000000079c5 */ /* 0x000fc60000010100 */
[----:B------:R-:W-:Y:S02]  /*5010*/  PLOP3.LUT P0, PT, PT, PT, UP2, 0x40, 0x0 ;  /* 0x000000000000781c */ /* 0x000fe40003f0e828 */
[----:B------:R-:W-:Y:S01]  /*5020*/  VIADD R9, R232, UR4 ;  /* 0x00000004e8097c36 */ /* 0x000fe20008000000 */
[----:B------:R-:W-:-:S03]  /*5030*/  VIADDMNMX R13, R20, R12, R233, PT ;  /* 0x0000000c140d7246 */ /* 0x000fc600038001e9 */
[----:B------:R-:W-:-:S07]  /*5040*/  IMAD.IADD R11, R20, 0x1, R9 ;  /* 0x00000001140b7824 */ /* 0x000fce00078e0209 */
        /* <DEDUP_REMOVED lines=16> */
.L_x_432:
[----:B------:R-:W-:-:S06]  /*5150*/  UISETP.NE.AND UP1, UPT, UR6, 0x1, UPT ;  /* 0x000000010600788c */ /* 0x000fcc000bf25270 */
[----:B------:R-:W-:-:S05]  /*5160*/  PLOP3.LUT P0, PT, PT, PT, UP1, 0x80, 0x0 ;  /* 0x000000000000781c */ /* 0x000fca0003f0f018 */
[----:B------:R-:W-:-:S08]  /*5170*/  @UP1 ULDC UR4, c[0x0][0x754] ;  /* 0x0001d50000041ab9 */ /* 0x000fd00000000800 */
[----:B------:R-:W-:Y:S01]  /*5180*/  @P0 IMAD.HI.U32 R8, R6, UR4, RZ ;  /* 0x0000000406080c27 */ /* 0x000fe2000f8e00ff */
[----:B------:R-:W-:-:S04]  /*5190*/  @UP1 ULDC UR4, c[0x0][0x758] ;  /* 0x0001d60000041ab9 */ /* 0x000fc80000000800 */
[----:B------:R-:W-:-:S07]  /*51a0*/  @P0 SHF.R.U32.HI R6, RZ, UR4, R8 ;  /* 0x00000004ff060c19 */ /* 0x000fce0008011608 */
.L_x_433:
[----:B------:R-:W-:Y:S05]  /*51b0*/  BSYNC B1 ;  /* 0x0000000000017941 */ /* 0x000fea0003800000 */
.L_x_431:
[----:B------:R-:W-:-:S05]  /*51c0*/  IMAD R6, R6, UR6, R229 ;  /* 0x0000000606067c24 */ /* 0x000fca000f8e02e5 */
[----:B------:R-:W-:Y:S02]  /*51d0*/  VIMNMX R11, R11, R6, !PT ;  /* 0x000000060b0b7248 */ /* 0x000fe40007fe0100 */
[----:B------:R-:W-:-:S07]  /*51e0*/  VIADDMNMX R13, R6, UR6, R13, PT ;  /* 0x00000006060d7c46 */ /* 0x000fce000b80010d */
.L_x_430:
        /* <DEDUP_REMOVED lines=18> */
[C---:B------:R-:W-:Y:S02]  /*5310*/  ISETP.GT.AND P5, PT, R11.reuse, 0x11, !P3 ;  /* 0x000000110b00780c */ /* 0x040fe40005fa4270 */
        /* <DEDUP_REMOVED lines=44> */
.L_x_436:
[----:B------:R-:W-:-:S06]  /*55e0*/  UISETP.NE.AND UP1, UPT, UR6, 0x1, UPT ;  /* 0x000000010600788c */ /* 0x000fcc000bf25270 */
[----:B------:R-:W-:-:S05]  /*55f0*/  PLOP3.LUT P6, PT, PT, PT, UP1, 0x80, 0x0 ;  /* 0x000000000000781c */ /* 0x000fca0003fcf018 */
[----:B------:R-:W-:-:S08]  /*5600*/  @UP1 ULDC UR4, c[0x0][0x754] ;  /* 0x0001d50000041ab9 */ /* 0x000fd00000000800 */
[----:B------:R-:W-:Y:S01]  /*5610*/  @P6 IMAD.HI.U32 R9, R12, UR4, RZ ;  /* 0x000000040c096c27 */ /* 0x000fe2000f8e00ff */
[----:B------:R-:W-:Y:S01]  /*5620*/  PLOP3.LUT P6, PT, PT, PT, UP1, 0x80, 0x0 ;  /* 0x000000000000781c */ /* 0x000fe20003fcf018 */
[----:B------:R-:W-:-:S12]  /*5630*/  @UP1 ULDC UR4, c[0x0][0x758] ;  /* 0x0001d60000041ab9 */ /* 0x000fd80000000800 */
[----:B------:R-:W-:-:S07]  /*5640*/  @P6 SHF.R.U32.HI R12, RZ, UR4, R9 ;  /* 0x00000004ff0c6c19 */ /* 0x000fce0008011609 */
.L_x_437:
[----:B------:R-:W-:Y:S05]  /*5650*/  BSYNC B1 ;  /* 0x0000000000017941 */ /* 0x000fea0003800000 */
.L_x_435:
[----:B------:R-:W-:-:S05]  /*5660*/  IMAD R12, R12, UR6, R229 ;  /* 0x000000060c0c7c24 */ /* 0x000fca000f8e02e5 */
[----:B------:R-:W-:Y:S02]  /*5670*/  VIMNMX R23, R23, R12, !PT ;  /* 0x0000000c17177248 */ /* 0x000fe40007fe0100 */
[----:B------:R-:W-:-:S07]  /*5680*/  VIADDMNMX R21, R12, UR6, R21, PT ;  /* 0x000000060c157c46 */ /* 0x000fce000b800115 */
.L_x_434:
[----:B------:R-:W-:Y:S01]  /*5690*/  ISETP.GT.AND P2, PT, R23, 0x10, !P2 ;  /* 0x000000101700780c */ /* 0x000fe20005744270 */
[----:B------:R-:W-:Y:S01]  /*56a0*/  VIADD R29, R17, 0x2c500 ;  /* 0x0002c500111d7836 */ /* 0x000fe20000000000 */
[----:B------:R-:W-:Y:S01]  /*56b0*/  ISETP.GT.AND P1, PT, R23, 0x1, !P1 ;  /* 0x000000011700780c */ /* 0x000fe20004f24270 */
[----:B------:R-:W-:Y:S01]  /*56c0*/  ULDC UR4, c[0x0][0x744] ;  /* 0x0001d10000047ab9 */ /* 0x000fe20000000800 */
[----:B------:R-:W-:Y:S01]  /*56d0*/  ISETP.LT.OR P2, PT, R21, 0x11, P2 ;  /* 0x000000111500780c */ /* 0x000fe20001741670 */
[--C-:B--2---:R-:W-:Y:S01]  /*56e0*/  FFMA.FTZ R15, R28, UR4, -R7.reuse ;  /* 0x000000041c0f7c23 */ /* 0x104fe20008010807 */
[----:B------:R-:W-:Y:S01]  /*56f0*/  ISETP.GT.AND P3, PT, R23, 0x11, !P3 ;  /* 0x000000111700780c */ /* 0x000fe20005f64270 */
[--C-:B------:R-:W-:Y:S01]  /*5700*/  FFMA.FTZ R12, R24, UR4, -R7.reuse ;  /* 0x00000004180c7c23 */ /* 0x100fe20008010807 */
[----:B------:R-:W-:Y:S01]  /*5710*/  FSEL R30, R30, -INF , !P2 ;  /* 0xff8000001e1e7808 */ /* 0x000fe20005000000 */
[--C-:B------:R-:W-:Y:S01]  /*5720*/  FFMA.FTZ R13, R14, UR4, -R7.reuse ;  /* 0x000000040e0d7c23 */ /* 0x100fe20008010807 */
[----:B------:R-:W-:Y:S01]  /*5730*/  ISETP.LT.OR P1, PT, R21, 0x2, P1 ;  /* 0x000000021500780c */ /* 0x000fe20000f21670 */
[--C-:B------:R-:W-:Y:S01]  /*5740*/  FFMA.FTZ R9, R36, UR4, -R7.reuse ;  /* 0x0000000424097c23 */ /* 0x100fe20008010807 */
[----:B------:R-:W-:Y:S01]  /*5750*/  ISETP.GE.AND P2, PT, R225, 0x31, PT ;  /* 0x00000031e100780c */ /* 0x000fe20003f46270 */
[--C-:B------:R-:W-:Y:S01]  /*5760*/  FFMA.FTZ R14, R10, UR4, -R7.reuse ;  /* 0x000000040a0e7c23 */ /* 0x100fe20008010807 */
[----:B------:R-:W-:Y:S01]  /*5770*/  ISETP.LT.OR P3, PT, R21, 0x12, P3 ;  /* 0x000000121500780c */ /* 0x000fe20001f61670 */
[--C-:B------:R-:W-:Y:S01]  /*5780*/  FFMA.FTZ R10, R8, UR4, -R7.reuse ;  /* 0x00000004080a7c23 */ /* 0x100fe20008010807 */
[----:B------:R-:W-:Y:S01]  /*5790*/  ISETP.GE.AND P6, PT, R225, 0x32, PT ;  /* 0x00000032e100780c */ /* 0x000fe20003fc6270 */
[----:B------:R-:W-:Y:S01]  /*57a0*/  FFMA.FTZ R8, R6, UR4, -R7 ;  /* 0x0000000406087c23 */ /* 0x000fe20008010807 */
[----:B------:R-:W-:Y:S01]  /*57b0*/  FSEL R224, R27, -INF , !P1 ;  /* 0xff8000001be07808 */ /* 0x000fe20004800000 */
[----:B------:R-:W-:Y:S01]  /*57c0*/  IMAD R27, R18, 0x4, R17 ;  /* 0x00000004121b7824 */ /* 0x000fe200078e0211 */
[----:B------:R-:W-:Y:S01]  /*57d0*/  ISETP.GT.AND P1, PT, R23, 0x30, !P2 ;  /* 0x000000301700780c */ /* 0x000fe20005724270 */
[--C-:B------:R-:W-:Y:S01]  /*57e0*/  FFMA.FTZ R11, R32, UR4, -R7.reuse ;  /* 0x00000004200b7c23 */ /* 0x100fe20008010807 */
[----:B------:R-:W-:Y:S01]  /*57f0*/  FSEL R20, R31, -INF , !P3 ;  /* 0xff8000001f147808 */ /* 0x000fe20005800000 */
[--C-:B------:R-:W-:Y:S01]  /*5800*/  FFMA.FTZ R6, R40, UR4, -R7.reuse ;  /* 0x0000000428067c23 */ /* 0x100fe20008010807 */
[----:B------:R-:W-:Y:S01]  /*5810*/  ISETP.GT.AND P2, PT, R23, 0x31, !P6 ;  /* 0x000000311700780c */ /* 0x000fe20007744270 */
[----:B------:R-:W-:Y:S01]  /*5820*/  FFMA.FTZ R7, R22, UR4, -R7 ;  /* 0x0000000416077c23 */ /* 0x000fe20008010807 */
[C---:B------:R-:W-:Y:S01]  /*5830*/  ISETP.GE.AND P3, PT, R225.reuse, 0x41, PT ;  /* 0x00000041e100780c */ /* 0x040fe20003f66270 */
[--C-:B---3--:R-:W-:Y:S01]  /*5840*/  FFMA.FTZ R31, R20, UR4, -R5.reuse ;  /* 0x00000004141f7c23 */ /* 0x108fe20008010805 */
[----:B------:R-:W-:Y:S01]  /*5850*/  ISETP.GE.AND P6, PT, R225, 0x42, PT ;  /* 0x00000042e100780c */ /* 0x000fe20003fc6270 */
[----:B------:R-:W1:Y:S01]  /*5860*/  LDS R25, [R27+0x2c320] ;  /* 0x02c320001b197984 */ /* 0x000e620000000800 */
[C---:B------:R-:W-:Y:S01]  /*5870*/  ISETP.GT.AND P4, PT, R23.reuse, 0x20, !P4 ;  /* 0x000000201700780c */ /* 0x040fe20006784270 */
[--C-:B------:R-:W-:Y:S01]  /*5880*/  FFMA.FTZ R22, R224, UR4, -R5.reuse ;  /* 0x00000004e0167c23 */ /* 0x100fe20008010805 */
[C---:B------:R-:W-:Y:S01]  /*5890*/  ISETP.GT.AND P5, PT, R23.reuse, 0x21, !P5 ;  /* 0x000000211700780c */ /* 0x040fe20006fa4270 */
[----:B------:R-:W-:Y:S01]  /*58a0*/  MUFU.EX2 R12, R12 ;  /* 0x0000000c000c7308 */ /* 0x000fe20000000800 */
[C---:B------:R-:W-:Y:S01]  /*58b0*/  ISETP.GT.AND P3, PT, R23.reuse, 0x40, !P3 ;  /* 0x000000401700780c */ /* 0x040fe20005f64270 */
[----:B------:R-:W-:Y:S01]  /*58c0*/  UMOV UR57, 0x40000040 ;  /* 0x4000004000397882 */ /* 0x000fe20000000000 */
[C---:B------:R-:W-:Y:S01]  /*58d0*/  ISETP.GT.AND P0, PT, R23.reuse, RZ, !P0 ;  /* 0x000000ff1700720c */ /* 0x040fe20004704270 */
[----:B------:R-:W-:Y:S01]  /*58e0*/  UMOV UR59, 0x40 ;  /* 0x00000040003b7882 */ /* 0x000fe20000000000 */
[----:B------:R-:W-:Y:S01]  /*58f0*/  ISETP.GT.AND P6, PT, R23, 0x41, !P6 ;  /* 0x000000411700780c */ /* 0x000fe200077c4270 */
[----:B------:R-:W-:Y:S01]  /*5900*/  FFMA.FTZ R23, R30, UR4, -R5 ;  /* 0x000000041e177c23 */ /* 0x000fe20008010805 */
[C---:B------:R-:W-:Y:S01]  /*5910*/  ISETP.LT.OR P4, PT, R21.reuse, 0x21, P4 ;  /* 0x000000211500780c */ /* 0x040fe20002781670 */
[----:B------:R-:W2:Y:S01]  /*5920*/  MUFU.EX2 R13, R13 ;  /* 0x0000000d000d7308 */ /* 0x000ea20000000800 */
[C---:B------:R-:W-:Y:S01]  /*5930*/  ISETP.LT.OR P5, PT, R21.reuse, 0x22, P5 ;  /* 0x000000221500780c */ /* 0x040fe20002fa1670 */
[----:B------:R-:W-:Y:S01]  /*5940*/  UMOV UR9, UR57 ;  /* 0x0000003900097c82 */ /* 0x000fe20008000000 */
[C---:B------:R-:W-:Y:S01]  /*5950*/  ISETP.LT.OR P1, PT, R21.reuse, 0x31, P1 ;  /* 0x000000311500780c */ /* 0x040fe20000f21670 */
[----:B------:R-:W-:Y:S01]  /*5960*/  UMOV UR11, 0x40 ;  /* 0x00000040000b7882 */ /* 0x000fe20000000000 */
[C---:B------:R-:W-:Y:S01]  /*5970*/  ISETP.LT.OR P2, PT, R21.reuse, 0x32, P2 ;  /* 0x000000321500780c */ /* 0x040fe20001741670 */
[----:B------:R-:W-:Y:S01]  /*5980*/  UMOV UR13, UR11 ;  /* 0x0000000b000d7c82 */ /* 0x000fe20008000000 */
[C---:B------:R-:W-:Y:S01]  /*5990*/  ISETP.LT.OR P3, PT, R21.reuse, 0x41, P3 ;  /* 0x000000411500780c */ /* 0x040fe20001f61670 */
[----:B------:R-:W3:Y:S01]  /*59a0*/  MUFU.EX2 R14, R14 ;  /* 0x0000000e000e7308 */ /* 0x000ee20000000800 */
[C---:B------:R-:W-:Y:S01]  /*59b0*/  ISETP.LT.OR P0, PT, R21.reuse, 0x1, P0 ;  /* 0x000000011500780c */ /* 0x040fe20000701670 */
[----:B------:R-:W-:Y:S01]  /*59c0*/  UMOV UR17, UR57 ;  /* 0x0000003900117c82 */ /* 0x000fe20008000000 */
[----:B------:R-:W-:Y:S01]  /*59d0*/  ISETP.LT.OR P6, PT, R21, 0x42, P6 ;  /* 0x000000421500780c */ /* 0x000fe200037c1670 */
[----:B------:R-:W-:Y:S01]  /*59e0*/  UMOV UR19, 0x40 ;  /* 0x0000004000137882 */ /* 0x000fe20000000000 */
[----:B------:R4:W5:Y:S01]  /*59f0*/  LDS R21, [R27+0x2c300] ;  /* 0x02c300001b157984 */ /* 0x0009620000000800 */
[----:B------:R-:W-:Y:S01]  /*5a00*/  SHF.R.U32.HI R29, RZ, 0x4, R29 ;  /* 0x00000004ff1d7819 */ /* 0x000fe2000001161d */
[----:B------:R-:W-:-:S02]  /*5a10*/  WARPGROUP.DEPBAR.LE gsb0, 0x0 ;  /* 0x00008000000079c5 */ /* 0x000fc40000010000 */
[----:B------:R-:W-:Y:S01]  /*5a20*/  FSEL R28, R39, -INF , !P2 ;  /* 0xff800000271c7808 */ /* 0x000fe20005000000 */
[----:B------:R-:W3:Y:S01]  /*5a30*/  MUFU.EX2 R15, R15 ;  /* 0x0000000f000f7308 */ /* 0x000ee20000000800 */
[----:B------:R-:W-:Y:S01]  /*5a40*/  LOP3.LUT R33, R29, 0x3fff, RZ, 0xc0, !PT ;  /* 0x00003fff1d217812 */ /* 0x000fe200078ec0ff */
[----:B------:R-:W-:Y:S01]  /*5a50*/  UMOV UR49, 0x40000040 ;  /* 0x4000004000317882 */ /* 0x000fe20000000000 */
[----:B------:R-:W-:Y:S01]  /*5a60*/  FSEL R34, R34, -INF , !P4 ;  /* 0xff80000022227808 */ /* 0x000fe20006000000 */
[--C-:B------:R-:W-:Y:S01]  /*5a70*/  FFMA.FTZ R29, R28, UR4, -R5.reuse ;  /* 0x000000041c1d7c23 */ /* 0x100fe20008010805 */
[----:B------:R-:W-:Y:S01]  /*5a80*/  FSEL R24, R35, -INF , !P5 ;  /* 0xff80000023187808 */ /* 0x000fe20006800000 */
[----:B------:R-:W-:Y:S01]  /*5a90*/  UMOV UR51, 0x40 ;  /* 0x0000004000337882 */ /* 0x000fe20000000000 */
[----:B------:R-:W-:Y:S01]  /*5aa0*/  FSEL R36, R38, -INF , !P1 ;  /* 0xff80000026247808 */ /* 0x000fe20004800000 */
[--C-:B------:R-:W-:Y:S01]  /*5ab0*/  FFMA.FTZ R34, R34, UR4, -R5.reuse ;  /* 0x0000000422227c23 */ /* 0x100fe20008010805 */
[----:B------:R-:W-:Y:S01]  /*5ac0*/  FSEL R26, R26, -INF , !P0 ;  /* 0xff8000001a1a7808 */ /* 0x000fe20004000000 */
[--C-:B------:R-:W-:Y:S01]  /*5ad0*/  FFMA.FTZ R32, R24, UR4, -R5.reuse ;  /* 0x0000000418207c23 */ /* 0x100fe20008010805 */
[----:B------:R-:W-:Y:S01]  /*5ae0*/  FSEL R42, R42, -INF , !P3 ;  /* 0xff8000002a2a7808 */ /* 0x000fe20005800000 */
[--C-:B------:R-:W-:Y:S01]  /*5af0*/  FFMA.FTZ R36, R36, UR4, -R5.reuse ;  /* 0x0000000424247c23 */ /* 0x100fe20008010805 */
[----:B------:R-:W-:Y:S01]  /*5b00*/  FSEL R30, R43, -INF , !P6 ;  /* 0xff8000002b1e7808 */ /* 0x000fe20007000000 */
[----:B------:R-:W3:Y:S01]  /*5b10*/  MUFU.EX2 R10, R10 ;  /* 0x0000000a000a7308 */ /* 0x000ee20000000800 */
[----:B------:R-:W-:Y:S01]  /*5b20*/  LOP3.LUT R20, R33, 0x80000, RZ, 0xfc, !PT ;  /* 0x0008000021147812 */ /* 0x000fe200078efcff */
[--C-:B------:R-:W-:Y:S01]  /*5b30*/  FFMA.FTZ R28, R42, UR4, -R5.reuse ;  /* 0x000000042a1c7c23 */ /* 0x100fe20008010805 */
[--C-:B------:R-:W-:Y:S01]  /*5b40*/  FFMA.FTZ R33, R26, UR4, -R5.reuse ;  /* 0x000000041a217c23 */ /* 0x100fe20008010805 */
[----:B----4-:R-:W-:Y:S01]  /*5b50*/  FFMA.FTZ R27, R30, UR4, -R5 ;  /* 0x000000041e1b7c23 */ /* 0x010fe20008010805 */
[----:B-1----:R-:W-:Y:S01]  /*5b60*/  FADD.FTZ R47, R47, -R25 ;  /* 0x800000192f2f7221 */ /* 0x002fe20000010000 */
[----:B------:R-:W-:-:S02]  /*5b70*/  VIADD R5, R20, 0x80 ;  /* 0x0000008014057836 */ /* 0x000fc40000000000 */
[--C-:B------:R-:W-:Y:S01]  /*5b80*/  FADD.FTZ R46, R46, -R25.reuse ;  /* 0x800000192e2e7221 */ /* 0x100fe20000010000 */
[----:B------:R-:W-:Y:S01]  /*5b90*/  VIADD R30, R20, 0x180 ;  /* 0x00000180141e7836 */ /* 0x000fe20000000000 */
[----:B------:R-:W1:Y:S01]  /*5ba0*/  MUFU.EX2 R22, R22 ;  /* 0x0000001600167308 */ /* 0x000e620000000800 */
[--C-:B------:R-:W-:Y:S01]  /*5bb0*/  FADD.FTZ R50, R50, -R25.reuse ;  /* 0x8000001932327221 */ /* 0x100fe20000010000 */
[----:B------:R-:W-:Y:S01]  /*5bc0*/  R2UR UR4, R5 ;  /* 0x00000000050472ca */ /* 0x000fe200000e0000 */
[----:B------:R-:W-:Y:S01]  /*5bd0*/  VIADD R5, R20, 0x100 ;  /* 0x0000010014057836 */ /* 0x000fe20000000000 */
[----:B------:R-:W-:Y:S01]  /*5be0*/  R2UR UR6, R30 ;  /* 0x000000001e0672ca */ /* 0x000fe200000e0000 */
[--C-:B------:R-:W-:Y:S01]  /*5bf0*/  FADD.FTZ R51, R51, -R25.reuse ;  /* 0x8000001933337221 */ /* 0x100fe20000010000 */
[--C-:B------:R-:W-:Y:S01]  /*5c00*/  FADD.FTZ R37, R54, -R25.reuse ;  /* 0x8000001936257221 */ /* 0x100fe20000010000 */
[--C-:B------:R-:W-:Y:S01]  /*5c10*/  FADD.FTZ R218, R218, -R25.reuse ;  /* 0x80000019dada7221 */ /* 0x100fe20000010000 */
[----:B------:R-:W-:Y:S01]  /*5c20*/  R2UR UR5, R5 ;  /* 0x00000000050572ca */ /* 0x000fe200000e0000 */
[----:B------:R-:W-:Y:S01]  /*5c30*/  MUFU.EX2 R33, R33 ;  /* 0x0000002100217308 */ /* 0x000fe20000000800 */
[--C-:B------:R-:W-:Y:S01]  /*5c40*/  FADD.FTZ R219, R219, -R25.reuse ;  /* 0x80000019dbdb7221 */ /* 0x100fe20000010000 */
[----:B------:R-:W-:Y:S01]  /*5c50*/  FADD.FTZ R222, R222, -R25 ;  /* 0x80000019dede7221 */ /* 0x000fe20000010000 */
[--C-:B-----5:R-:W-:Y:S01]  /*5c60*/  FADD.FTZ R30, R45, -R21.reuse ;  /* 0x800000152d1e7221 */ /* 0x120fe20000010000 */
[--C-:B------:R-:W-:Y:S01]  /*5c70*/  FADD.FTZ R48, R48, -R21.reuse ;  /* 0x8000001530307221 */ /* 0x100fe20000010000 */
[--C-:B------:R-:W-:Y:S01]  /*5c80*/  FADD.FTZ R49, R49, -R21.reuse ;  /* 0x8000001531317221 */ /* 0x100fe20000010000 */
[--C-:B------:R-:W-:Y:S01]  /*5c90*/  FADD.FTZ R52, R52, -R21.reuse ;  /* 0x8000001534347221 */ /* 0x100fe20000010000 */
[--C-:B------:R-:W-:Y:S01]  /*5ca0*/  FADD.FTZ R53, R53, -R21.reuse ;  /* 0x8000001535357221 */ /* 0x100fe20000010000 */
[----:B------:R-:W4:Y:S01]  /*5cb0*/  MUFU.EX2 R11, R11 ;  /* 0x0000000b000b7308 */ /* 0x000f220000000800 */
[--C-:B------:R-:W-:Y:S01]  /*5cc0*/  FADD.FTZ R216, R216, -R21.reuse ;  /* 0x80000015d8d87221 */ /* 0x100fe20000010000 */
[--C-:B------:R-:W-:Y:S01]  /*5cd0*/  FADD.FTZ R217, R217, -R21.reuse ;  /* 0x80000015d9d97221 */ /* 0x100fe20000010000 */
[--C-:B------:R-:W-:Y:S01]  /*5ce0*/  FADD.FTZ R35, R220, -R21.reuse ;  /* 0x80000015dc237221 */ /* 0x100fe20000010000 */
[----:B--2---:R-:W-:Y:S01]  /*5cf0*/  FMUL.FTZ R38, R13, R30 ;  /* 0x0000001e0d267220 */ /* 0x004fe20000410000 */
[C---:B---3--:R-:W-:Y:S01]  /*5d00*/  FMUL.FTZ R49, R14.reuse, R49 ;  /* 0x000000310e317220 */ /* 0x048fe20000410000 */
[----:B------:R-:W-:Y:S01]  /*5d10*/  FMUL.FTZ R48, R15, R48 ;  /* 0x000000300f307220 */ /* 0x000fe20000410000 */
[----:B------:R-:W-:Y:S01]  /*5d20*/  F2FP.BF16.F32.PACK_AB R14, R14, R15 ;  /* 0x0000000f0e0e723e */ /* 0x000fe200000010ff */
[----:B------:R-:W2:Y:S01]  /*5d30*/  MUFU.EX2 R8, R8 ;  /* 0x0000000800087308 */ /* 0x000ea20000000800 */
[----:B------:R-:W-:Y:S01]  /*5d40*/  FMUL.FTZ R53, R10, R53 ;  /* 0x000000350a357220 */ /* 0x000fe20000410000 */
[----:B-1----:R-:W-:Y:S01]  /*5d50*/  FMUL.FTZ R30, R22, R47 ;  /* 0x0000002f161e7220 */ /* 0x002fe20000410000 */
[----:B------:R-:W-:Y:S01]  /*5d60*/  F2FP.BF16.F32.PACK_AB R48, R49, R48 ;  /* 0x000000303130723e */ /* 0x000fe200000010ff */
[----:B------:R-:W-:Y:S01]  /*5d70*/  UMOV UR10, UR4 ;  /* 0x00000004000a7c82 */ /* 0x000fe20008000000 */
[----:B------:R-:W-:Y:S01]  /*5d80*/  R2UR UR58, R20 ;  /* 0x00000000143a72ca */ /* 0x000fe200000e0000 */
[----:B------:R-:W-:Y:S01]  /*5d90*/  UMOV UR12, UR10 ;  /* 0x0000000a000c7c82 */ /* 0x000fe20008000000 */
[----:B------:R-:W-:Y:S01]  /*5da0*/  UMOV UR18, UR6 ;  /* 0x0000000600127c82 */ /* 0x000fe20008000000 */
[----:B------:R-:W1:Y:S01]  /*5db0*/  MUFU.EX2 R23, R23 ;  /* 0x0000001700177308 */ /* 0x000e620000000800 */
[----:B----4-:R-:W-:Y:S01]  /*5dc0*/  FMUL.FTZ R52, R11, R52 ;  /* 0x000000340b347220 */ /* 0x010fe20000410000 */
[----:B------:R-:W-:Y:S01]  /*5dd0*/  F2FP.BF16.F32.PACK_AB R10, R10, R11 ;  /* 0x0000000b0a0a723e */ /* 0x000fe200000010ff */
[----:B------:R-:W-:Y:S01]  /*5de0*/  UMOV UR53, UR49 ;  /* 0x0000003100357c82 */ /* 0x000fe20008000000 */
[----:B------:R-:W-:Y:S01]  /*5df0*/  UMOV UR55, 0x40 ;  /* 0x0000004000377882 */ /* 0x000fe20000000000 */
[----:B------:R-:W-:Y:S01]  /*5e00*/  UMOV UR45, UR49 ;  /* 0x00000031002d7c82 */ /* 0x000fe20008000000 */
[----:B------:R-:W-:Y:S01]  /*5e10*/  F2FP.BF16.F32.PACK_AB R52, R53, R52 ;  /* 0x000000343534723e */ /* 0x000fe200000010ff */
[----:B------:R-:W-:Y:S01]  /*5e20*/  UMOV UR47, 0x40 ;  /* 0x00000040002f7882 */ /* 0x000fe20000000000 */
[----:B------:R3:W4:Y:S01]  /*5e30*/  MUFU.EX2 R24, R31 ;  /* 0x0000001f00187308 */ /* 0x0007220000000800 */
[----:B--2---:R-:W-:Y:S01]  /*5e40*/  FMUL.FTZ R217, R8, R217 ;  /* 0x000000d908d97220 */ /* 0x004fe20000410000 */
[----:B------:R-:W-:Y:S01]  /*5e50*/  UMOV UR29, 0x40000040 ;  /* 0x40000040001d7882 */ /* 0x000fe20000000000 */
[----:B------:R-:W-:Y:S01]  /*5e60*/  UMOV UR31, 0x40 ;  /* 0x00000040001f7882 */ /* 0x000fe20000000000 */
[----:B------:R-:W-:Y:S01]  /*5e70*/  UMOV UR41, UR29 ;  /* 0x0000001d00297c82 */ /* 0x000fe20008000000 */
[----:B------:R-:W-:Y:S01]  /*5e80*/  UMOV UR43, 0x40 ;  /* 0x00000040002b7882 */ /* 0x000fe20000000000 */
[----:B------:R-:W-:Y:S01]  /*5e90*/  UMOV UR37, UR29 ;  /* 0x0000001d00257c82 */ /* 0x000fe20008000000 */
[----:B------:R-:W-:Y:S01]  /*5ea0*/  UMOV UR39, 0x40 ;  /* 0x0000004000277882 */ /* 0x000fe20000000000 */
[----:B------:R2:W-:Y:S01]  /*5eb0*/  MUFU.EX2 R5, R32 ;  /* 0x0000002000057308 */ /* 0x0005e20000000800 */
[--C-:B---3--:R-:W-:Y:S01]  /*5ec0*/  FADD.FTZ R31, R44, -R21.reuse ;  /* 0x800000152c1f7221 */ /* 0x108fe20000010000 */
[----:B-1----:R-:W-:Y:S01]  /*5ed0*/  FMUL.FTZ R50, R23, R50 ;  /* 0x0000003217327220 */ /* 0x002fe20000410000 */
[----:B------:R-:W-:Y:S01]  /*5ee0*/  UMOV UR33, UR29 ;  /* 0x0000001d00217c82 */ /* 0x000fe20008000000 */
[----:B------:R-:W-:Y:S01]  /*5ef0*/  UMOV UR35, 0x40 ;  /* 0x0000004000237882 */ /* 0x000fe20000000000 */
[----:B------:R-:W-:Y:S01]  /*5f00*/  FMUL.FTZ R31, R12, R31 ;  /* 0x0000001f0c1f7220 */ /* 0x000fe20000410000 */
[----:B------:R-:W-:Y:S01]  /*5f10*/  F2FP.BF16.F32.PACK_AB R12, R13, R12 ;  /* 0x0000000c0d0c723e */ /* 0x000fe200000010ff */
[----:B------:R-:W-:Y:S01]  /*5f20*/  UMOV UR25, UR29 ;  /* 0x0000001d00197c82 */ /* 0x000fe20008000000 */
[----:B------:R-:W1:Y:S01]  /*5f30*/  MUFU.EX2 R9, R9 ;  /* 0x0000000900097308 */ /* 0x000e620000000800 */
[----:B--2---:R-:W-:Y:S01]  /*5f40*/  FADD.FTZ R32, R221, -R21 ;  /* 0x80000015dd207221 */ /* 0x004fe20000010000 */
[----:B------:R-:W-:Y:S01]  /*5f50*/  F2FP.BF16.F32.PACK_AB R13, R22, R33 ;  /* 0x00000021160d723e */ /* 0x000fe200000010ff */
[----:B------:R-:W-:Y:S01]  /*5f60*/  BAR.SYNC.DEFER_BLOCKING 0x9, 0x100 ;  /* 0x0244000000007b1d */ /* 0x000fe20000010000 */
[----:B----4-:R-:W-:Y:S01]  /*5f70*/  F2FP.BF16.F32.PACK_AB R15, R24, R23 ;  /* 0x00000017180f723e */ /* 0x010fe200000010ff */
[----:B------:R-:W-:-:S02]  /*5f80*/  IMAD R22, R4, 0x2000, R17 ;  /* 0x0000200004167824 */ /* 0x000fc400078e0211 */
[----:B------:R-:W-:Y:S01]  /*5f90*/  FMUL.FTZ R33, R33, R46 ;  /* 0x0000002e21217220 */ /* 0x000fe20000410000 */
[----:B------:R-:W-:Y:S01]  /*5fa0*/  FMUL.FTZ R51, R24, R51 ;  /* 0x0000003318337220 */ /* 0x000fe20000410000 */
[----:B------:R-:W2:Y:S01]  /*5fb0*/  MUFU.EX2 R6, R6 ;  /* 0x0000000600067308 */ /* 0x000ea20000000800 */
[----:B------:R-:W-:Y:S02]  /*5fc0*/  UMOV UR27, 0x40 ;  /* 0x00000040001b7882 */ /* 0x000fe40000000000 */
[----:B------:R-:W-:Y:S01]  /*5fd0*/  F2FP.BF16.F32.PACK_AB R33, R30, R33 ;  /* 0x000000211e21723e */ /* 0x000fe200000010ff */
[----:B------:R-:W-:Y:S01]  /*5fe0*/  UMOV UR23, 0x40 ;  /* 0x0000004000177882 */ /* 0x000fe20000000000 */
[----:B------:R-:W-:Y:S01]  /*5ff0*/  F2FP.BF16.F32.PACK_AB R49, R51, R50 ;  /* 0x000000323331723e */ /* 0x000fe200000010ff */
[----:B------:R-:W-:Y:S02]  /*6000*/  UMOV UR15, 0x40 ;  /* 0x00000040000f7882 */ /* 0x000fe40000000000 */
[----:B------:R3:W4:Y:S01]  /*6010*/  MUFU.EX2 R26, R34 ;  /* 0x00000022001a7308 */ /* 0x0007220000000800 */
[----:B-1----:R-:W-:Y:S01]  /*6020*/  FMUL.FTZ R216, R9, R216 ;  /* 0x000000d809d87220 */ /* 0x002fe20000410000 */
[----:B------:R-:W-:-:S06]  /*6030*/  F2FP.BF16.F32.PACK_AB R8, R8, R9 ;  /* 0x000000090808723e */ /* 0x000fcc00000010ff */
[----:B------:R-:W1:Y:S01]  /*6040*/  MUFU.EX2 R7, R7 ;  /* 0x0000000700077308 */ /* 0x000e620000000800 */
[----:B--2---:R-:W-:Y:S01]  /*6050*/  FMUL.FTZ R35, R6, R35 ;  /* 0x0000002306237220 */ /* 0x004fe20000410000 */
[----:B------:R-:W-:Y:S01]  /*6060*/  STSM.16.M88.2 [R0+0x2c500], R12 ;  /* 0x02c5000c00007844 */ /* 0x000fe20000000100 */
[--C-:B---3--:R-:W-:Y:S01]  /*6070*/  FADD.FTZ R34, R55, -R25.reuse ;  /* 0x8000001937227221 */ /* 0x108fe20000010000 */
[----:B------:R-:W-:Y:S02]  /*6080*/  FADD.FTZ R25, R223, -R25 ;  /* 0x80000019df197221 */ /* 0x000fe40000010000 */
[----:B------:R2:W-:Y:S01]  /*6090*/  STSM.16.M88.2 [R0+0x2cd00], R14 ;  /* 0x02cd000e00007844 */ /* 0x0005e20000000100 */
[C---:B------:R-:W-:Y:S01]  /*60a0*/  FMUL.FTZ R34, R5.reuse, R34 ;  /* 0x0000002205227220 */ /* 0x040fe20000410000 */
[----:B------:R-:W3:Y:S01]  /*60b0*/  MUFU.EX2 R21, R36 ;  /* 0x0000002400157308 */ /* 0x000ee20000000800 */
[----:B----4-:R-:W-:Y:S01]  /*60c0*/  F2FP.BF16.F32.PACK_AB R11, R5, R26 ;  /* 0x0000001a050b723e */ /* 0x010fe200000010ff */
[----:B------:R-:W-:-:S02]  /*60d0*/  VIADD R5, R22, 0x24100 ;  /* 0x0002410016057836 */ /* 0x000fc40000000000 */
[----:B------:R-:W-:Y:S02]  /*60e0*/  FMUL.FTZ R37, R26, R37 ;  /* 0x000000251a257220 */ /* 0x000fe40000410000 */
[----:B------:R-:W-:Y:S01]  /*60f0*/  STSM.16.M88.2 [R0+0x2d500], R10 ;  /* 0x02d5000a00007844 */ /* 0x000fe20000000100 */
[----:B------:R-:W-:Y:S01]  /*6100*/  SHF.R.U32.HI R5, RZ, 0x4, R5 ;  /* 0x00000004ff057819 */ /* 0x000fe20000011605 */
[----:B------:R-:W4:Y:S01]  /*6110*/  MUFU.EX2 R40, R29 ;  /* 0x0000001d00287308 */ /* 0x000f220000000800 */
[----:B-1----:R-:W-:Y:S01]  /*6120*/  F2FP.BF16.F32.PACK_AB R6, R7, R6 ;  /* 0x000000060706723e */ /* 0x002fe200000010ff */
[C---:B--2---:R-:W-:Y:S01]  /*6130*/  VIADD R15, R20.reuse, 0x30 ;  /* 0x00000030140f7836 */ /* 0x044fe20000000000 */
[----:B------:R-:W-:Y:S01]  /*6140*/  LOP3.LUT R23, R5, 0x3fff, RZ, 0xc0, !PT ;  /* 0x00003fff05177812 */ /* 0x000fe200078ec0ff */
[----:B------:R-:W-:Y:S01]  /*6150*/  VIADD R5, R20, 0x200 ;  /* 0x0000020014057836 */ /* 0x000fe20000000000 */
[----:B------:R-:W-:Y:S02]  /*6160*/  F2FP.BF16.F32.PACK_AB R53, R34, R37 ;  /* 0x000000252235723e */ /* 0x000fe400000010ff */
[----:B------:R-:W-:Y:S01]  /*6170*/  R2UR UR56, R23 ;  /* 0x00000000173872ca */ /* 0x000fe200000e0000 */
[----:B------:R1:W2:Y:S01]  /*6180*/  MUFU.EX2 R39, R28 ;  /* 0x0000001c00277308 */ /* 0x0002a20000000800 */
[----:B---3--:R-:W-:Y:S01]  /*6190*/  FMUL.FTZ R13, R21, R218 ;  /* 0x000000da150d7220 */ /* 0x008fe20000410000 */
[----:B------:R-:W-:Y:S01]  /*61a0*/  F2FP.BF16.F32.PACK_AB R12, R217, R216 ;  /* 0x000000d8d90c723e */ /* 0x000fe200000010ff */
[----:B------:R-:W-:Y:S01]  /*61b0*/  VIADD R14, R23, 0x180 ;  /* 0x00000180170e7836 */ /* 0x000fe20000000000 */
[----:B------:R-:W-:Y:S01]  /*61c0*/  R2UR UR7, R5 ;  /* 0x00000000050772ca */ /* 0x000fe200000e0000 */
[----:B------:R-:W-:-:S03]  /*61d0*/  VIADD R5, R23, 0x80 ;  /* 0x0000008017057836 */ /* 0x000fc60000000000 */
[----:B------:R-:W3:Y:S01]  /*61e0*/  MUFU.EX2 R36, R27 ;  /* 0x0000001b00247308 */ /* 0x000ee20000000800 */
[----:B-1----:R-:W-:Y:S01]  /*61f0*/  FMUL.FTZ R28, R7, R32 ;  /* 0x00000020071c7220 */ /* 0x002fe20000410000 */
[C---:B----4-:R-:W-:Y:S01]  /*6200*/  F2FP.BF16.F32.PACK_AB R9, R40.reuse, R21 ;  /* 0x000000152809723e */ /* 0x050fe200000010ff */
[----:B------:R-:W-:Y:S01]  /*6210*/  FMUL.FTZ R24, R40, R219 ;  /* 0x000000db28187220 */ /* 0x000fe20000410000 */
[----:B------:R-:W-:Y:S01]  /*6220*/  F2FP.BF16.F32.PACK_AB R32, R38, R31 ;  /* 0x0000001f2620723e */ /* 0x000fe200000010ff */
[----:B------:R-:W-:Y:S01]  /*6230*/  UMOV UR8, UR56 ;  /* 0x0000003800087c82 */ /* 0x000fe20008000000 */
[----:B------:R-:W-:Y:S01]  /*6240*/  F2FP.BF16.F32.PACK_AB R28, R28, R35 ;  /* 0x000000231c1c723e */ /* 0x000fe200000010ff */
[----:B------:R1:W-:Y:S01]  /*6250*/  STSM.16.M88.2 [R0+0x2dd00], R8 ;  /* 0x02dd000800007844 */ /* 0x0003e20000000100 */
[----:B------:R-:W-:Y:S01]  /*6260*/  F2FP.BF16.F32.PACK_AB R13, R24, R13 ;  /* 0x0000000d180d723e */ /* 0x000fe200000010ff */
[----:B--2---:R-:W-:Y:S01]  /*6270*/  FMUL.FTZ R222, R39, R222 ;  /* 0x000000de27de7220 */ /* 0x004fe20000410000 */
[----:B------:R-:W-:Y:S01]  /*6280*/  UMOV UR16, UR56 ;  /* 0x0000003800107c82 */ /* 0x000fe20008000000 */
[----:B------:R-:W-:Y:S01]  /*6290*/  R2UR UR48, R5 ;  /* 0x00000000053072ca */ /* 0x000fe200000e0000 */
[----:B------:R-:W-:-:S02]  /*62a0*/  VIADD R5, R20, 0x90 ;  /* 0x0000009014057836 */ /* 0x000fc40000000000 */
[----:B------:R-:W-:Y:S01]  /*62b0*/  VIADD R21, R20, 0xb0 ;  /* 0x000000b014157836 */ /* 0x000fe20000000000 */
[C---:B---3--:R-:W-:Y:S01]  /*62c0*/  F2FP.BF16.F32.PACK_AB R7, R36.reuse, R39 ;  /* 0x000000272407723e */ /* 0x048fe200000010ff */
[----:B------:R-:W-:Y:S01]  /*62d0*/  FMUL.FTZ R25, R36, R25 ;  /* 0x0000001924197220 */ /* 0x000fe20000410000 */
[----:B------:R-:W-:Y:S01]  /*62e0*/  R2UR UR4, R5 ;  /* 0x00000000050472ca */ /* 0x000fe200000e0000 */
[----:B------:R-:W-:Y:S01]  /*62f0*/  VIADD R5, R20, 0x190 ;  /* 0x0000019014057836 */ /* 0x000fe20000000000 */
[----:B-1----:R-:W-:Y:S01]  /*6300*/  MOV R8, UR58 ;  /* 0x0000003a00087c02 */ /* 0x002fe20008000f00 */
[----:B------:R1:W-:Y:S01]  /*6310*/  STSM.16.M88.2 [R0+0x2e500], R6 ;  /* 0x02e5000600007844 */ /* 0x0003e20000000100 */
[----:B------:R-:W-:-:S03]  /*6320*/  F2FP.BF16.F32.PACK_AB R29, R25, R222 ;  /* 0x000000de191d723e */ /* 0x000fc600000010ff */
[----:B------:R-:W-:Y:S01]  /*6330*/  UMOV UR52, UR48 ;  /* 0x0000003000347c82 */ /* 0x000fe20008000000 */
[----:B------:R-:W-:Y:S01]  /*6340*/  R2UR UR54, R5 ;  /* 0x00000000053672ca */ /* 0x000fe200000e0000 */
[----:B------:R2:W-:Y:S06]  /*6350*/  MEMBAR.ALL.CTA ;  /* 0x0000000000007992 */ /* 0x0005ec0000008000 */
[----:B--2---:R-:W2:Y:S01]  /*6360*/  FENCE.VIEW.ASYNC.S ;  /* 0x00000000000073c6 */ /* 0x004ea20000000000 */
[----:B------:R-:W-:Y:S01]  /*6370*/  VIADD R5, R20, 0x210 ;  /* 0x0000021014057836 */ /* 0x000fe20000000000 */
[----:B------:R-:W-:Y:S01]  /*6380*/  UMOV UR44, UR48 ;  /* 0x00000030002c7c82 */ /* 0x000fe20008000000 */
[----:B------:R-:W-:-:S03]  /*6390*/  MOV R9, UR59 ;  /* 0x0000003b00097c02 */ /* 0x000fc60008000f00 */
[----:B------:R-:W-:Y:S01]  /*63a0*/  R2UR UR46, R5 ;  /* 0x00000000052e72ca */ /* 0x000fe200000e0000 */
[----:B------:R-:W-:Y:S02]  /*63b0*/  VIADD R5, R23, 0x100 ;  /* 0x0000010017057836 */ /* 0x000fe40000000000 */
[----:B-1----:R-:W-:-:S03]  /*63c0*/  VIADD R6, R20, 0x10 ;  /* 0x0000001014067836 */ /* 0x002fc60000000000 */
[----:B------:R-:W-:Y:S01]  /*63d0*/  R2UR UR28, R5 ;  /* 0x00000000051c72ca */ /* 0x000fe200000e0000 */
[----:B------:R-:W-:Y:S01]  /*63e0*/  VIADD R5, R20, 0xa0 ;  /* 0x000000a014057836 */ /* 0x000fe20000000000 */
[----:B------:R-:W-:Y:S01]  /*63f0*/  R2UR UR50, R6 ;  /* 0x00000000063272ca */ /* 0x000fe200000e0000 */
[----:B------:R-:W-:-:S03]  /*6400*/  VIADD R6, R20, 0x110 ;  /* 0x0000011014067836 */ /* 0x000fc60000000000 */
[----:B------:R-:W-:Y:S01]  /*6410*/  R2UR UR42, R5 ;  /* 0x00000000052a72ca */ /* 0x000fe200000e0000 */
[C---:B------:R-:W-:Y:S01]  /*6420*/  VIADD R5, R20.reuse, 0x1a0 ;  /* 0x000001a014057836 */ /* 0x040fe20000000000 */
[----:B--2---:R-:W-:Y:S04]  /*6430*/  BAR.SYNC.DEFER_BLOCKING 0x9, 0x100 ;  /* 0x0244000000007b1d */ /* 0x004fe80000010000 */
[----:B------:R-:W-:Y:S01]  /*6440*/  R2UR UR34, R5 ;  /* 0x00000000052272ca */ /* 0x000fe200000e0000 */
[----:B------:R-:W-:Y:S01]  /*6450*/  VIADD R5, R20, 0x220 ;  /* 0x0000022014057836 */ /* 0x000fe20000000000 */
[----:B------:R-:W-:-:S04]  /*6460*/  UMOV UR40, UR28 ;  /* 0x0000001c00287c82 */ /* 0x000fc80008000000 */
[----:B------:R-:W-:Y:S01]  /*6470*/  R2UR UR26, R5 ;  /* 0x00000000051a72ca */ /* 0x000fe200000e0000 */
[----:B------:R-:W-:Y:S01]  /*6480*/  UMOV UR36, UR28 ;  /* 0x0000001c00247c82 */ /* 0x000fe20008000000 */
[----:B------:R-:W-:Y:S01]  /*6490*/  UMOV UR32, UR28 ;  /* 0x0000001c00207c82 */ /* 0x000fe20008000000 */
[----:B------:R-:W-:Y:S01]  /*64a0*/  UMOV UR24, UR28 ;  /* 0x0000001c00187c82 */ /* 0x000fe20008000000 */
[----:B------:R-:W-:-:S05]  /*64b0*/  IMAD R5, R4, 0x2800, R17 ;  /* 0x0000280004057824 */ /* 0x000fca00078e0211 */
[----:B------:R-:W-:-:S04]  /*64c0*/  SHF.R.U32.HI R5, RZ, 0x4, R5 ;  /* 0x00000004ff057819 */ /* 0x000fc80000011605 */
[----:B------:R-:W-:Y:S01]  /*64d0*/  LOP3.LUT R5, R5, 0x3fff, RZ, 0xc0, !PT ;  /* 0x00003fff05057812 */ /* 0x000fe200078ec0ff */
[----:B------:R-:W-:Y:S04]  /*64e0*/  STSM.16.M88.2 [R0+0x2ed00], R32 ;  /* 0x02ed002000007844 */ /* 0x000fe80000000100 */
[----:B------:R-:W-:Y:S04]  /*64f0*/  STSM.16.M88.2 [R0+0x2f500], R48 ;  /* 0x02f5003000007844 */ /* 0x000fe80000000100 */
[----:B------:R-:W-:Y:S04]  /*6500*/  STSM.16.M88.2 [R0+0x2fd00], R52 ;  /* 0x02fd003400007844 */ /* 0x000fe80000000100 */
[----:B------:R1:W-:Y:S04]  /*6510*/  STSM.16.M88.2 [R0+0x30500], R12 ;  /* 0x0305000c00007844 */ /* 0x0003e80000000100 */
[----:B------:R2:W-:Y:S01]  /*6520*/  STSM.16.M88.2 [R0+0x30d00], R28 ;  /* 0x030d001c00007844 */ /* 0x0005e20000000100 */
[----:B------:R-:W-:-:S06]  /*6530*/  WARPGROUP.ARRIVE ;  /* 0x00000000000079c5 */ /* 0x000fcc0000000000 */
[----:B------:R-:W-:Y:S04]  /*6540*/  HGMMA.64x16x16.F32.BF16 R56, gdesc[UR56].tnspA.tnspB, R56 ;  /* 0x60200000383879f0 */ /* 0x000fe80008701838 */
[----:B------:R-:W-:Y:S01]  /*6550*/  HGMMA.64x16x16.F32.BF16 R64, gdesc[UR8].tnspA.tnspB, R64 ;  /* 0x60200000084079f0 */ /* 0x000fe20008701840 */
[----:B------:R-:W-:Y:S01]  /*6560*/  UMOV UR8, UR56 ;  /* 0x0000003800087c82 */ /* 0x000fe20008000000 */
[----:B------:R-:W-:Y:S01]  /*6570*/  UMOV UR9, UR57 ;  /* 0x0000003900097c82 */ /* 0x000fe20008000000 */
[----:B------:R-:W-:Y:S01]  /*6580*/  UMOV UR10, UR5 ;  /* 0x00000005000a7c82 */ /* 0x000fe20008000000 */
[----:B------:R-:W-:Y:S01]  /*6590*/  UMOV UR11, 0x40 ;  /* 0x00000040000b7882 */ /* 0x000fe20000000000 */
[----:B------:R-:W-:Y:S01]  /*65a0*/  R2UR UR5, R6 ;  /* 0x00000000060572ca */ /* 0x000fe200000e0000 */
[----:B------:R-:W-:Y:S01]  /*65b0*/  HGMMA.64x16x16.F32.BF16 R72, gdesc[UR8].tnspA.tnspB, R72 ;  /* 0x60200000084879f0 */ /* 0x000fe20008701848 */
[----:B------:R-:W-:Y:S01]  /*65c0*/  UMOV UR8, UR18 ;  /* 0x0000001200087c82 */ /* 0x000fe20008000000 */
[----:B------:R-:W-:Y:S01]  /*65d0*/  UMOV UR9, UR19 ;  /* 0x0000001300097c82 */ /* 0x000fe20008000000 */
[----:B------:R-:W-:Y:S01]  /*65e0*/  VIADD R6, R20, 0x20 ;  /* 0x0000002014067836 */ /* 0x000fe20000000000 */
        /* <DEDUP_REMOVED lines=14> */
[----:B------:R-:W-:Y:S01]  /*66d0*/  R2UR UR30, R6 ;  /* 0x00000000061e72ca */ /* 0x000fe200000e0000 */
[----:B------:R-:W-:Y:S01]  /*66e0*/  VIADD R6, R20, 0x120 ;  /* 0x0000012014067836 */ /* 0x000fe20000000000 */
[----:B------:R-:W-:Y:S01]  /*66f0*/  MOV R7, UR56 ;  /* 0x0000003800077c02 */ /* 0x000fe20008000f00 */
[----:B------:R-:W-:Y:S01]  /*6700*/  UMOV UR56, UR12 ;  /* 0x0000000c00387c82 */ /* 0x000fe20008000000 */
[----:B------:R-:W-:Y:S01]  /*6710*/  MOV R219, UR57 ;  /* 0x0000003900db7c02 */ /* 0x000fe20008000f00 */
[----:B------:R-:W-:Y:S01]  /*6720*/  UMOV UR57, UR13 ;  /* 0x0000000d00397c82 */ /* 0x000fe20008000000 */
[----:B------:R-:W-:Y:S01]  /*6730*/  R2UR UR38, R6 ;  /* 0x00000000062672ca */ /* 0x000fe200000e0000 */
[----:B------:R-:W-:Y:S01]  /*6740*/  VIADD R6, R17, 0x2ed00 ;  /* 0x0002ed0011067836 */ /* 0x000fe20000000000 */
[----:B-1----:R-:W-:-:S02]  /*6750*/  MOV R12, UR56 ;  /* 0x00000038000c7c02 */ /* 0x002fc40008000f00 */
[----:B------:R-:W-:Y:S01]  /*6760*/  MOV R13, UR57 ;  /* 0x00000039000d7c02 */ /* 0x000fe20008000f00 */
[----:B------:R-:W-:Y:S01]  /*6770*/  UMOV UR57, 0x40000040 ;  /* 0x4000004000397882 */ /* 0x000fe20000000000 */
[----:B------:R-:W-:-:S04]  /*6780*/  SHF.R.U32.HI R6, RZ, 0x4, R6 ;  /* 0x00000004ff067819 */ /* 0x000fc80000011606 */
[----:B------:R-:W-:-:S04]  /*6790*/  LOP3.LUT R216, R6, 0x3fff, RZ, 0xc0, !PT ;  /* 0x00003fff06d87812 */ /* 0x000fc800078ec0ff */
[----:B------:R-:W-:Y:S01]  /*67a0*/  LOP3.LUT R6, R216, 0x400000, RZ, 0xfc, !PT ;  /* 0x00400000d8067812 */ /* 0x000fe200078efcff */
[----:B------:R-:W-:Y:S03]  /*67b0*/  HGMMA.64x16x16.F32.BF16 R56, gdesc[UR48].tnspA.tnspB, R56 ;  /* 0x60200000303879f0 */ /* 0x000fe60008701838 */
[----:B------:R-:W-:Y:S01]  /*67c0*/  R2UR UR4, R6 ;  /* 0x00000000060472ca */ /* 0x000fe200000e0000 */
[----:B------:R-:W-:Y:S01]  /*67d0*/  HGMMA.64x16x16.F32.BF16 R64, gdesc[UR16].tnspA.tnspB, R64 ;  /* 0x60200000104079f0 */ /* 0x000fe20008701840 */
[----:B------:R-:W-:Y:S01]  /*67e0*/  UMOV UR16, UR48 ;  /* 0x0000003000107c82 */ /* 0x000fe20008000000 */
[----:B------:R-:W-:Y:S01]  /*67f0*/  UMOV UR17, UR49 ;  /* 0x0000003100117c82 */ /* 0x000fe20008000000 */
[----:B------:R-:W-:Y:S01]  /*6800*/  UMOV UR18, UR5 ;  /* 0x0000000500127c82 */ /* 0x000fe20008000000 */
[----:B------:R-:W-:Y:S01]  /*6810*/  UMOV UR19, 0x40 ;  /* 0x0000004000137882 */ /* 0x000fe20000000000 */
[----:B------:R-:W-:Y:S01]  /*6820*/  UMOV UR58, UR18 ;  /* 0x00000012003a7c82 */ /* 0x000fe20008000000 */
[----:B------:R-:W-:Y:S01]  /*6830*/  HGMMA.64x16x16.F32.BF16 R72, gdesc[UR16].tnspA.tnspB, R72 ;  /* 0x60200000104879f0 */ /* 0x000fe20008701848 */
[----:B------:R-:W-:Y:S01]  /*6840*/  MOV R218, UR58 ;  /* 0x0000003a00da7c02 */ /* 0x000fe20008000f00 */
[----:B------:R-:W-:Y:S01]  /*6850*/  UMOV UR58, UR6 ;  /* 0x00000006003a7c82 */ /* 0x000fe20008000000 */
[----:B------:R-:W-:Y:S01]  /*6860*/  R2UR UR18, R21 ;  /* 0x00000000151272ca */ /* 0x000fe200000e0000 */
[----:B------:R-:W-:Y:S01]  /*6870*/  HGMMA.64x16x16.F32.BF16 R80, gdesc[UR52].tnspA.tnspB, R80 ;  /* 0x60200000345079f0 */ /* 0x000fe20008701850 */
[----:B------:R-:W-:Y:S01]  /*6880*/  MOV R10, UR58 ;  /* 0x0000003a000a7c02 */ /* 0x000fe20008000f00 */
[----:B------:R-:W-:Y:S01]  /*6890*/  UMOV UR52, UR8 ;  /* 0x0000000800347c82 */ /* 0x000fe20008000000 */
[----:B------:R-:W-:Y:S01]  /*68a0*/  UMOV UR58, UR10 ;  /* 0x0000000a003a7c82 */ /* 0x000fe20008000000 */
[----:B------:R-:W-:Y:S01]  /*68b0*/  R2UR UR8, R14 ;  /* 0x000000000e0872ca */ /* 0x000fe200000e0000 */
[C---:B------:R-:W-:Y:S01]  /*68c0*/  VIADD R14, R20.reuse, 0x130 ;  /* 0x00000130140e7836 */ /* 0x040fe20000000000 */
[----:B------:R-:W-:Y:S01]  /*68d0*/  HGMMA.64x16x16.F32.BF16 R88, gdesc[UR44].tnspA.tnspB, R88 ;  /* 0x602000002c5879f0 */ /* 0x000fe20008701858 */
[----:B------:R-:W-:Y:S01]  /*68e0*/  R2UR UR10, R15 ;  /* 0x000000000f0a72ca */ /* 0x000fe200000e0000 */
[C---:B------:R-:W-:Y:S01]  /*68f0*/  VIADD R15, R20.reuse, 0x1b0 ;  /* 0x000001b0140f7836 */ /* 0x040fe20000000000 */
[----:B------:R-:W-:Y:S01]  /*6900*/  R2UR UR5, R5 ;  /* 0x00000000050572ca */ /* 0x000fe200000e0000 */
[----:B------:R-:W-:Y:S01]  /*6910*/  VIADD R20, R20, 0x230 ;  /* 0x0000023014147836 */ /* 0x000fe20000000000 */
[----:B------:R-:W-:Y:S01]  /*6920*/  R2UR UR22, R14 ;  /* 0x000000000e1672ca */ /* 0x000fe200000e0000 */
[----:B------:R-:W-:Y:S01]  /*6930*/  UMOV UR59, UR19 ;  /* 0x00000013003b7c82 */ /* 0x000fe20008000000 */
[----:B------:R-:W-:Y:S01]  /*6940*/  R2UR UR14, R15 ;  /* 0x000000000f0e72ca */ /* 0x000fe200000e0000 */
[----:B------:R-:W-:Y:S01]  /*6950*/  UMOV UR53, UR9 ;  /* 0x0000000900357c82 */ /* 0x000fe20008000000 */
[----:B------:R-:W-:Y:S01]  /*6960*/  R2UR UR6, R20 ;  /* 0x00000000140672ca */ /* 0x000fe200000e0000 */
[----:B------:R-:W-:Y:S01]  /*6970*/  UMOV UR9, 0x40000040 ;  /* 0x4000004000097882 */ /* 0x000fe20000000000 */
[----:B------:R-:W-:Y:S01]  /*6980*/  MOV R217, UR59 ;  /* 0x0000003b00d97c02 */ /* 0x000fe20008000f00 */
[----:B------:R-:W-:Y:S01]  /*6990*/  UMOV UR59, UR7 ;  /* 0x00000007003b7c82 */ /* 0x000fe20008000000 */
[----:B------:R-:W-:Y:S01]  /*69a0*/  UMOV UR16, UR8 ;  /* 0x0000000800107c82 */ /* 0x000fe20008000000 */
[----:B------:R-:W-:Y:S01]  /*69b0*/  MOV R11, UR59 ;  /* 0x0000003b000b7c02 */ /* 0x000fe20008000f00 */
[----:B------:R-:W-:Y:S01]  /*69c0*/  UMOV UR59, UR11 ;  /* 0x0000000b003b7c82 */ /* 0x000fe20008000000 */
[----:B------:R-:W-:Y:S01]  /*69d0*/  UMOV UR11, 0x40 ;  /* 0x00000040000b7882 */ /* 0x000fe20000000000 */
[----:B------:R-:W-:Y:S01]  /*69e0*/  UMOV UR17, UR9 ;  /* 0x0000000900117c82 */ /* 0x000fe20008000000 */
[----:B------:R-:W-:Y:S01]  /*69f0*/  UMOV UR19, 0x40 ;  /* 0x0000004000137882 */ /* 0x000fe20000000000 */
[----:B------:R-:W-:Y:S01]  /*6a00*/  MOV R220, UR58 ;  /* 0x0000003a00dc7c02 */ /* 0x000fe20008000f00 */
        /* <DEDUP_REMOVED lines=9> */
[----:B------:R-:W-:Y:S01]  /*6aa0*/  MOV R221, UR59 ;  /* 0x0000003b00dd7c02 */ /* 0x000fe20008000f00 */
[----:B------:R-:W-:Y:S01]  /*6ab0*/  UMOV UR59, 0x8 ;  /* 0x00000008003b7882 */ /* 0x000fe20000000000 */
[----:B------:R-:W-:Y:S01]  /*6ac0*/  VIADD R14, R5, 0x80 ;  /* 0x00000080050e7836 */ /* 0x000fe20000000000 */
[----:B------:R-:W-:Y:S01]  /*6ad0*/  HGMMA.64x16x16.F32.BF16 R56, gdesc[UR28].tnspA.tnspB, R56 ;  /* 0x602000001c3879f0 */ /* 0x000fe20008701838 */
[----:B------:R-:W-:Y:S01]  /*6ae0*/  VIADD R15, R6, 0x80 ;  /* 0x00000080060f7836 */ /* 0x000fe20000000000 */
[----:B------:R-:W-:Y:S01]  /*6af0*/  UMOV UR29, 0x40000040 ;  /* 0x40000040001d7882 */ /* 0x000fe20000000000 */
[----:B------:R-:W-:Y:S01]  /*6b00*/  IMAD.U32 R20, RZ, RZ, UR58 ;  /* 0x0000003aff147e24 */ /* 0x000fe2000f8e00ff */
[----:B------:R-:W-:Y:S01]  /*6b10*/  HGMMA.64x16x16.F32.BF16 R64, gdesc[UR40].tnspA.tnspB, R64 ;  /* 0x60200000284079f0 */ /* 0x000fe20008701840 */
[----:B------:R-:W-:Y:S01]  /*6b20*/  IMAD.U32 R21, RZ, RZ, UR59 ;  /* 0x0000003bff157e24 */ /* 0x000fe2000f8e00ff */
[----:B------:R-:W-:Y:S01]  /*6b30*/  UMOV UR40, UR52 ;  /* 0x0000003400287c82 */ /* 0x000fe20008000000 */
[----:B------:R-:W-:Y:S01]  /*6b40*/  UMOV UR41, UR53 ;  /* 0x0000003500297c82 */ /* 0x000fe20008000000 */
[----:B------:R-:W-:Y:S04]  /*6b50*/  HGMMA.64x16x16.F32.BF16 R72, gdesc[UR36].tnspA.tnspB, R72 ;  /* 0x60200000244879f0 */ /* 0x000fe80008701848 */
[----:B------:R-:W-:Y:S04]  /*6b60*/  HGMMA.64x16x16.F32.BF16 R80, gdesc[UR32].tnspA.tnspB, R80 ;  /* 0x60200000205079f0 */ /* 0x000fe80008701850 */
[----:B------:R-:W-:Y:S01]  /*6b70*/  HGMMA.64x16x16.F32.BF16 R88, gdesc[UR24].tnspA.tnspB, R88 ;  /* 0x60200000185879f0 */ /* 0x000fe20008701858 */
[----:B------:R-:W-:-:S03]  /*6b80*/  UMOV UR25, UR29 ;  /* 0x0000001d00197c82 */ /* 0x000fc60008000000 */
[----:B------:R-:W-:Y:S01]  /*6b90*/  HGMMA.64x16x16.F32.BF16 R56, gdesc[UR8].tnspA.tnspB, R56 ;  /* 0x60200000083879f0 */ /* 0x000fe20008701838 */
[----:B------:R-:W-:-:S03]  /*6ba0*/  UMOV UR9, 0x40000040 ;  /* 0x4000004000097882 */ /* 0x000fc60000000000 */
[----:B------:R-:W-:Y:S01]  /*6bb0*/  HGMMA.64x16x16.F32.BF16 R64, gdesc[UR16].tnspA.tnspB, R64 ;  /* 0x60200000104079f0 */ /* 0x000fe20008701840 */
[----:B------:R-:W-:-:S03]  /*6bc0*/  UMOV UR17, UR9 ;  /* 0x0000000900117c82 */ /* 0x000fc60008000000 */
[----:B------:R-:W-:Y:S01]  /*6bd0*/  HGMMA.64x16x16.F32.BF16 R72, gdesc[UR20].tnspA.tnspB, R72 ;  /* 0x60200000144879f0 */ /* 0x000fe20008701848 */
[----:B------:R-:W-:-:S03]  /*6be0*/  UMOV UR21, UR9 ;  /* 0x0000000900157c82 */ /* 0x000fc60008000000 */
[----:B------:R-:W-:Y:S01]  /*6bf0*/  HGMMA.64x16x16.F32.BF16 R80, gdesc[UR12].tnspA.tnspB, R80 ;  /* 0x602000000c5079f0 */ /* 0x000fe20008701850 */
[----:B------:R-:W-:-:S03]  /*6c00*/  UMOV UR13, UR9 ;  /* 0x00000009000d7c82 */ /* 0x000fc60008000000 */
[----:B------:R-:W-:Y:S01]  /*6c10*/  HGMMA.64x16x16.F32.BF16 R88, gdesc[UR4].tnspA.tnspB, R88, gsb0 ;  /* 0x60200000045879f0 */ /* 0x000fe20008001858 */
[----:B------:R1:W-:Y:S06]  /*6c20*/  MEMBAR.ALL.CTA ;  /* 0x0000000000007992 */ /* 0x0003ec0000008000 */
[----:B-1----:R-:W1:Y:S01]  /*6c30*/  FENCE.VIEW.ASYNC.S ;  /* 0x00000000000073c6 */ /* 0x002e620000000000 */
[----:B------:R-:W-:Y:S02]  /*6c40*/  R2UR UR4, R14 ;  /* 0x000000000e0472ca */ /* 0x000fe400000e0000 */
[----:B------:R-:W-:Y:S01]  /*6c50*/  R2UR UR5, R15 ;  /* 0x000000000f0572ca */ /* 0x000fe200000e0000 */
[----:B-1----:R-:W-:Y:S06]  /*6c60*/  BAR.SYNC.DEFER_BLOCKING 0x9, 0x100 ;  /* 0x0244000000007b1d */ /* 0x002fec0000010000 */
[----:B--2---:R-:W-:-:S06]  /*6c70*/  WARPGROUP.ARRIVE ;  /* 0x00000000000079c5 */ /* 0x004fcc0000000000 */
[----:B------:R-:W-:Y:S01]  /*6c80*/  HGMMA.64x64x16.F32.BF16 R24, gdesc[UR56].tnspA, RZ, !UPT ;  /* 0x20e00000381879f0 */ /* 0x000fe2000c7018ff */
[----:B------:R-:W-:Y:S01]  /*6c90*/  UMOV UR56, UR4 ;  /* 0x0000000400387c82 */ /* 0x000fe20008000000 */
[----:B------:R-:W-:Y:S01]  /*6ca0*/  UMOV UR57, 0x40000040 ;  /* 0x4000004000397882 */ /* 0x000fe20000000000 */
[----:B------:R-:W-:Y:S01]  /*6cb0*/  UMOV UR58, UR5 ;  /* 0x00000005003a7c82 */ /* 0x000fe20008000000 */
[----:B------:R-:W-:Y:S01]  /*6cc0*/  UMOV UR59, 0x8 ;  /* 0x00000008003b7882 */ /* 0x000fe20000000000 */
[----:B------:R-:W-:Y:S02]  /*6cd0*/  IMAD.U32 R14, RZ, RZ, UR58 ;  /* 0x0000003aff0e7e24 */ /* 0x000fe4000f8e00ff */
[----:B------:R-:W-:Y:S01]  /*6ce0*/  IMAD.U32 R15, RZ, RZ, UR59 ;  /* 0x0000003bff0f7e24 */ /* 0x000fe2000f8e00ff */
[----:B------:R-:W-:Y:S01]  /*6cf0*/  HGMMA.64x64x16.F32.BF16 R24, gdesc[UR56].tnspA, R24 ;  /* 0x20e00000381879f0 */ /* 0x000fe20008701818 */
[----:B------:R-:W-:Y:S01]  /*6d00*/  R2UR UR57, R13 ;  /* 0x000000000d3972ca */ /* 0x000fe200000e0000 */
[----:B------:R-:W-:Y:S01]  /*6d10*/  VIADD R13, R6, 0x100 ;  /* 0x00000100060d7836 */ /* 0x000fe20000000000 */
[----:B------:R-:W-:Y:S01]  /*6d20*/  R2UR UR56, R12 ;  /* 0x000000000c3872ca */ /* 0x000fe200000e0000 */
[----:B------:R-:W-:Y:S01]  /*6d30*/  VIADD R12, R5, 0x100 ;  /* 0x00000100050c7836 */ /* 0x000fe20000000000 */
[----:B------:R-:W-:-:S02]  /*6d40*/  R2UR UR59, R221 ;  /* 0x00000000dd3b72ca */ /* 0x000fc400000e0000 */
[----:B------:R-:W-:Y:S02]  /*6d50*/  R2UR UR58, R220 ;  /* 0x00000000dc3a72ca */ /* 0x000fe400000e0000 */
[----:B------:R-:W-:Y:S02]  /*6d60*/  R2UR UR4, R12 ;  /* 0x000000000c0472ca */ /* 0x000fe400000e0000 */
[----:B------:R-:W-:-:S03]  /*6d70*/  R2UR UR5, R13 ;  /* 0x000000000d0572ca */ /* 0x000fc600000e0000 */
[----:B------:R-:W-:Y:S01]  /*6d80*/  UMOV UR33, UR57 ;  /* 0x0000003900217c82 */ /* 0x000fe20008000000 */
[----:B------:R-:W-:Y:S01]  /*6d90*/  UMOV UR57, 0x40000040 ;  /* 0x4000004000397882 */ /* 0x000fe20000000000 */
[----:B------:R-:W-:Y:S02]  /*6da0*/  UMOV UR32, UR56 ;  /* 0x0000003800207c82 */ /* 0x000fe40008000000 */
[----:B------:R-:W-:Y:S01]  /*6db0*/  UMOV UR37, UR59 ;  /* 0x0000003b00257c82 */ /* 0x000fe20008000000 */
[----:B------:R-:W-:Y:S01]  /*6dc0*/  UMOV UR59, 0x8 ;  /* 0x00000008003b7882 */ /* 0x000fe20000000000 */
[----:B------:R-:W-:Y:S01]  /*6dd0*/  UMOV UR36, UR58 ;  /* 0x0000003a00247c82 */ /* 0x000fe20008000000 */
[----:B------:R-:W-:Y:S01]  /*6de0*/  IMAD.U32 R13, RZ, RZ, UR59 ;  /* 0x0000003bff0d7e24 */ /* 0x000fe2000f8e00ff */
[----:B------:R-:W-:Y:S02]  /*6df0*/  UMOV UR56, UR4 ;  /* 0x0000000400387c82 */ /* 0x000fe40008000000 */
[----:B------:R-:W-:-:S02]  /*6e00*/  UMOV UR58, UR5 ;  /* 0x00000005003a7c82 */ /* 0x000fc40008000000 */
[----:B------:R-:W-:Y:S01]  /*6e10*/  IMAD.U32 R12, RZ, RZ, UR58 ;  /* 0x0000003aff0c7e24 */ /* 0x000fe2000f8e00ff */
[----:B------:R-:W-:Y:S01]  /*6e20*/  HGMMA.64x64x16.F32.BF16 R24, gdesc[UR56].tnspA, R24 ;  /* 0x20e00000381879f0 */ /* 0x000fe20008701818 */
[----:B------:R-:W-:Y:S01]  /*6e30*/  R2UR UR59, R11 ;  /* 0x000000000b3b72ca */ /* 0x000fe200000e0000 */
[----:B------:R-:W-:Y:S01]  /*6e40*/  VIADD R11, R6, 0x180 ;  /* 0x00000180060b7836 */ /* 0x000fe20000000000 */
[----:B------:R-:W-:Y:S01]  /*6e50*/  R2UR UR58, R10 ;  /* 0x000000000a3a72ca */ /* 0x000fe200000e0000 */
[----:B------:R-:W-:Y:S01]  /*6e60*/  VIADD R10, R5, 0x180 ;  /* 0x00000180050a7836 */ /* 0x000fe20000000000 */
        /* <DEDUP_REMOVED lines=8> */
[----:B------:R-:W-:Y:S01]  /*6ef0*/  UMOV UR58, UR5 ;  /* 0x00000005003a7c82 */ /* 0x000fe20008000000 */
[----:B------:R-:W-:Y:S01]  /*6f00*/  R2UR UR5, R6 ;  /* 0x00000000060572ca */ /* 0x000fe200000e0000 */
[----:B------:R-:W-:Y:S01]  /*6f10*/  UMOV UR56, UR4 ;  /* 0x0000000400387c82 */ /* 0x000fe20008000000 */
[----:B------:R-:W-:Y:S01]  /*6f20*/  IMAD.U32 R10, RZ, RZ, UR58 ;  /* 0x0000003aff0a7e24 */ /* 0x000fe2000f8e00ff */
[----:B------:R-:W-:Y:S01]  /*6f30*/  HGMMA.64x64x16.F32.BF16 R24, gdesc[UR56].tnspA, R24 ;  /* 0x20e00000381879f0 */ /* 0x000fe20008701818 */
[----:B------:R-:W-:Y:S01]  /*6f40*/  R2UR UR56, R7 ;  /* 0x00000000073872ca */ /* 0x000fe200000e0000 */
[----:B------:R-:W-:Y:S01]  /*6f50*/  VIADD R7, R5, 0x200 ;  /* 0x0000020005077836 */ /* 0x000fe20000000000 */
[----:B------:R-:W-:Y:S01]  /*6f60*/  R2UR UR59, R217 ;  /* 0x00000000d93b72ca */ /* 0x000fe200000e0000 */
[----:B------:R-:W-:Y:S01]  /*6f70*/  VIADD R217, R23, 0x400 ;  /* 0x0000040017d97836 */ /* 0x000fe20000000000 */
[----:B------:R-:W-:Y:S02]  /*6f80*/  R2UR UR58, R218 ;  /* 0x00000000da3a72ca */ /* 0x000fe400000e0000 */
[----:B------:R-:W-:-:S02]  /*6f90*/  R2UR UR57, R219 ;  /* 0x00000000db3972ca */ /* 0x000fc400000e0000 */
[----:B------:R-:W-:-:S05]  /*6fa0*/  R2UR UR4, R7 ;  /* 0x00000000070472ca */ /* 0x000fca00000e0000 */
[----:B------:R-:W-:Y:S02]  /*6fb0*/  UMOV UR44, UR56 ;  /* 0x00000038002c7c82 */ /* 0x000fe40008000000 */
        /* <DEDUP_REMOVED lines=8> */
[----:B------:R-:W-:Y:S01]  /*7040*/  ULDC.64 UR4, c[0x0][0x2c0] ;  /* 0x0000b00000047ab9 */ /* 0x000fe20000000a00 */
[----:B------:R-:W-:Y:S01]  /*7050*/  IMAD.U32 R7, RZ, RZ, UR59 ;  /* 0x0000003bff077e24 */ /* 0x000fe2000f8e00ff */
[----:B------:R-:W-:Y:S01]  /*7060*/  HGMMA.64x64x16.F32.BF16 R24, gdesc[UR56].tnspA, R24, gsb0 ;  /* 0x20e00000381879f0 */ /* 0x000fe20008001818 */
[----:B------:R-:W-:Y:S01]  /*7070*/  R2UR UR59, R9 ;  /* 0x00000000093b72ca */ /* 0x000fe200000e0000 */
[----:B------:R-:W-:Y:S01]  /*7080*/  WARPGROUP.ARRIVE ;  /* 0x00000000000079c5 */ /* 0x000fe20000000000 */
[----:B------:R-:W-:Y:S01]  /*7090*/  R2UR UR58, R8 ;  /* 0x00000000083a72ca */ /* 0x000fe200000e0000 */
[----:B------:R-:W-:Y:S01]  /*70a0*/  UMOV UR57, 0x40000040 ;  /* 0x4000004000397882 */ /* 0x000fe20000000000 */
[----:B------:R-:W-:Y:S01]  /*70b0*/  R2UR UR56, R217 ;  /* 0x00000000d93872ca */ /* 0x000fe200000e0000 */
[----:B------:R-:W-:-:S12]  /*70c0*/  VIADD R8, R23, 0x480 ;  /* 0x0000048017087836 */ /* 0x000fd80000000000 */
        /* <DEDUP_REMOVED lines=18> */
[----:B------:R-:W-:-:S02]  /*71f0*/  VIADD R8, R23, 0x500 ;  /* 0x0000050017087836 */ /* 0x000fc40000000000 */
[----:B------:R-:W-:-:S03]  /*7200*/  VIADD R23, R23, 0x580 ;  /* 0x0000058017177836 */ /* 0x000fc60000000000 */
        /* <DEDUP_REMOVED lines=34> */
[----:B------:R-:W-:-:S05]  /*7430*/  VIADD R22, R22, 0x14100 ;  /* 0x0001410016167836 */ /* 0x000fca0000000000 */
[----:B------:R-:W-:-:S04]  /*7440*/  SHF.R.U32.HI R22, RZ, 0x4, R22 ;  /* 0x00000004ff167819 */ /* 0x000fc80000011616 */
[----:B------:R-:W-:-:S05]  /*7450*/  LOP3.LUT R237, R22, 0x3fff, RZ, 0xc0, !PT ;  /* 0x00003fff16ed7812 */ /* 0x000fca00078ec0ff */
[----:B------:R-:W-:Y:S01]  /*7460*/  IMAD R237, R2, 0x800, R237 ;  /* 0x0000080002ed7824 */ /* 0x000fe200078e02ed */
[----:B------:R-:W-:Y:S04]  /*7470*/  HGMMA.64x16x16.F32.BF16 R96, gdesc[UR8].tnspA.tnspB, R96 ;  /* 0x60200000086079f0 */ /* 0x000fe80008701860 */
[----:B------:R-:W-:Y:S04]  /*7480*/  HGMMA.64x16x16.F32.BF16 R104, gdesc[UR16].tnspA.tnspB, R104 ;  /* 0x60200000106879f0 */ /* 0x000fe80008701868 */
[----:B------:R-:W-:Y:S04]  /*7490*/  HGMMA.64x16x16.F32.BF16 R112, gdesc[UR20].tnspA.tnspB, R112 ;  /* 0x60200000147079f0 */ /* 0x000fe80008701870 */
[----:B------:R-:W-:Y:S04]  /*74a0*/  HGMMA.64x16x16.F32.BF16 R120, gdesc[UR12].tnspA.tnspB, R120 ;  /* 0x602000000c7879f0 */ /* 0x000fe80008701878 */
[----:B------:R-:W-:Y:S03]  /*74b0*/  HGMMA.64x16x16.F32.BF16 R128, gdesc[UR4].tnspA.tnspB, R128, gsb0 ;  /* 0x60200000048079f0 */ /* 0x000fe60008001880 */
[----:B------:R-:W-:-:S02]  /*74c0*/  WARPGROUP.DEPBAR.LE gsb0, 0x1 ;  /* 0x00008000000079c5 */ /* 0x000fc40000010100 */
[----:B------:R1:W-:Y:S01]  /*74d0*/  REDG.E.ADD.F32x4.FTZ.RN.STRONG.GPU desc[UR60][R8.64], R24 ;  /* 0x00000018080079a6 */ /* 0x0003e2000c10f7bc */
[----:B------:R-:W-:Y:S01]  /*74e0*/  R2UR UR52, R237 ;  /* 0x00000000ed3472ca */ /* 0x000fe200000e0000 */
[----:B------:R-:W-:Y:S01]  /*74f0*/  WARPGROUP.ARRIVE ;  /* 0x00000000000079c5 */ /* 0x000fe20000000000 */
[----:B------:R-:W-:Y:S01]  /*7500*/  UMOV UR53, 0x40000040 ;  /* 0x4000004000357882 */ /* 0x000fe20000000000 */
[----:B------:R-:W-:Y:S01]  /*7510*/  UMOV UR55, 0x40 ;  /* 0x0000004000377882 */ /* 0x000fe20000000000 */
[----:B-1----:R-:W-:Y:S01]  /*7520*/  LOP3.LUT R24, R216, 0x80000, RZ, 0xfc, !PT ;  /* 0x00080000d8187812 */ /* 0x002fe200078efcff */
[----:B------:R-:W-:Y:S01]  /*7530*/  UMOV UR59, 0x40 ;  /* 0x00000040003b7882 */ /* 0x000fe20000000000 */
[----:B------:R-:W-:Y:S01]  /*7540*/  UMOV UR11, 0x40 ;  /* 0x00000040000b7882 */ /* 0x000fe20000000000 */
[----:B------:R-:W-:Y:S01]  /*7550*/  UMOV UR45, 0x40000040 ;  /* 0x40000040002d7882 */ /* 0x000fe20000000000 */
[----:B------:R-:W-:Y:S01]  /*7560*/  UMOV UR47, 0x40 ;  /* 0x00000040002f7882 */ /* 0x000fe20000000000 */
[C---:B------:R-:W-:Y:S01]  /*7570*/  VIADD R22, R24.reuse, 0x80 ;  /* 0x0000008018167836 */ /* 0x040fe20000000000 */
[----:B------:R-:W-:Y:S01]  /*7580*/  UMOV UR51, 0x40 ;  /* 0x0000004000337882 */ /* 0x000fe20000000000 */
[----:B------:R-:W-:Y:S01]  /*7590*/  VIADD R23, R24, 0x100 ;  /* 0x0000010018177836 */ /* 0x000fe20000000000 */
[----:B------:R-:W-:Y:S01]  /*75a0*/  UMOV UR25, 0x40000040 ;  /* 0x4000004000197882 */ /* 0x000fe20000000000 */
[----:B------:R-:W-:Y:S01]  /*75b0*/  UMOV UR27, 0x40 ;  /* 0x00000040001b7882 */ /* 0x000fe20000000000 */
[----:B------:R-:W-:Y:S01]  /*75c0*/  R2UR UR4, R22 ;  /* 0x00000000160472ca */ /* 0x000fe200000e0000 */
[C---:B------:R-:W-:Y:S01]  /*75d0*/  VIADD R22, R24.reuse, 0x180 ;  /* 0x0000018018167836 */ /* 0x040fe20000000000 */
[C---:B------:R-:W-:Y:S01]  /*75e0*/  R2UR UR54, R24.reuse ;  /* 0x00000000183672ca */ /* 0x040fe200000e0000 */
[----:B------:R-:W-:Y:S01]  /*75f0*/  VIADD R25, R24, 0x200 ;  /* 0x0000020018197836 */ /* 0x000fe20000000000 */
[----:B------:R-:W-:Y:S01]  /*7600*/  R2UR UR5, R23 ;  /* 0x00000000170572ca */ /* 0x000fe200000e0000 */
[----:B------:R-:W-:Y:S01]  /*7610*/  UMOV UR43, 0x40 ;  /* 0x00000040002b7882 */ /* 0x000fe20000000000 */
[----:B------:R-:W-:Y:S01]  /*7620*/  R2UR UR6, R22 ;  /* 0x00000000160672ca */ /* 0x000fe200000e0000 */
[----:B------:R-:W-:Y:S01]  /*7630*/  UMOV UR39, 0x40 ;  /* 0x0000004000277882 */ /* 0x000fe20000000000 */
[----:B------:R-:W-:Y:S01]  /*7640*/  UMOV UR35, 0x40 ;  /* 0x0000004000237882 */ /* 0x000fe20000000000 */
[----:B------:R-:W-:Y:S01]  /*7650*/  UMOV UR31, 0x40 ;  /* 0x00000040001f7882 */ /* 0x000fe20000000000 */
[----:B------:R-:W-:Y:S01]  /*7660*/  PLOP3.LUT P0, PT, PT, PT, UP0, 0x40, 0x0 ;  /* 0x000000000000781c */ /* 0x000fe20003f0e808 */
[----:B------:R-:W-:Y:S01]  /*7670*/  UMOV UR7, 0x40 ;  /* 0x0000004000077882 */ /* 0x000fe20000000000 */
[----:B------:R-:W-:Y:S01]  /*7680*/  UMOV UR23, 0x40 ;  /* 0x0000004000177882 */ /* 0x000fe20000000000 */
[----:B------:R-:W-:Y:S01]  /*7690*/  UMOV UR58, UR4 ;  /* 0x00000004003a7c82 */ /* 0x000fe20008000000 */
[----:B------:R-:W-:Y:S01]  /*76a0*/  R2UR UR4, R25 ;  /* 0x00000000190472ca */ /* 0x000fe200000e0000 */
[----:B------:R-:W-:Y:S01]  /*76b0*/  UMOV UR56, UR52 ;  /* 0x0000003400387c82 */ /* 0x000fe20008000000 */
[----:B------:R-:W-:Y:S01]  /*76c0*/  UMOV UR57, UR53 ;  /* 0x0000003500397c82 */ /* 0x000fe20008000000 */
[----:B------:R-:W-:Y:S01]  /*76d0*/  HGMMA.64x16x16.F32.BF16 R136, gdesc[UR52].tnspA.tnspB, R136 ;  /* 0x60200000348879f0 */ /* 0x000fe20008701888 */
[----:B------:R-:W-:Y:S01]  /*76e0*/  UMOV UR8, UR52 ;  /* 0x0000003400087c82 */ /* 0x000fe20008000000 */
[----:B------:R-:W-:Y:S01]  /*76f0*/  UMOV UR9, UR53 ;  /* 0x0000003500097c82 */ /* 0x000fe20008000000 */
[----:B------:R-:W-:Y:S01]  /*7700*/  UMOV UR10, UR5 ;  /* 0x00000005000a7c82 */ /* 0x000fe20008000000 */
[----:B------:R-:W-:Y:S01]  /*7710*/  HGMMA.64x16x16.F32.BF16 R144, gdesc[UR56].tnspA.tnspB, R144 ;  /* 0x60200000389079f0 */ /* 0x000fe20008701890 */
[----:B------:R-:W-:Y:S01]  /*7720*/  IMAD.U32 R216, RZ, RZ, UR10 ;  /* 0x0000000affd87e24 */ /* 0x000fe2000f8e00ff */
        /* <DEDUP_REMOVED lines=14> */
[----:B------:R1:W-:Y:S01]  /*7810*/  REDG.E.ADD.F32x4.FTZ.RN.STRONG.GPU desc[UR60][R8.64+0x800], R28 ;  /* 0x0008001c080079a6 */ /* 0x0003e2000c10f7bc */
[----:B------:R-:W-:Y:S01]  /*7820*/  HGMMA.64x16x16.F32.BF16 R168, gdesc[UR8].tnspA.tnspB, R168 ;  /* 0x6020000008a879f0 */ /* 0x000fe200087018a8 */
[----:B------:R-:W-:-:S02]  /*7830*/  VIADD R25, R237, 0x80 ;  /* 0x00000080ed197836 */ /* 0x000fc40000000000 */
[C---:B------:R-:W-:Y:S01]  /*7840*/  VIADD R26, R24.reuse, 0x10 ;  /* 0x00000010181a7836 */ /* 0x040fe20000000000 */
[----:B------:R-:W-:Y:S01]  /*7850*/  UMOV UR49, UR45 ;  /* 0x0000002d00317c82 */ /* 0x000fe20008000000 */
[----:B------:R-:W-:Y:S01]  /*7860*/  IMAD.U32 R220, RZ, RZ, UR10 ;  /* 0x0000000affdc7e24 */ /* 0x000fe2000f8e00ff */
[----:B------:R-:W-:Y:S01]  /*7870*/  R2UR UR44, R25 ;  /* 0x00000000192c72ca */ /* 0x000fe200000e0000 */
[----:B------:R-:W-:Y:S01]  /*7880*/  VIADD R25, R24, 0x110 ;  /* 0x0000011018197836 */ /* 0x000fe20000000000 */
[----:B------:R-:W-:Y:S01]  /*7890*/  R2UR UR46, R26 ;  /* 0x000000001a2e72ca */ /* 0x000fe200000e0000 */
[C---:B------:R-:W-:Y:S01]  /*78a0*/  VIADD R26, R24.reuse, 0x90 ;  /* 0x00000090181a7836 */ /* 0x040fe20000000000 */
[----:B------:R-:W-:Y:S01]  /*78b0*/  UMOV UR41, UR25 ;  /* 0x0000001900297c82 */ /* 0x000fe20008000000 */
[----:B------:R-:W-:Y:S01]  /*78c0*/  IMAD.U32 R221, RZ, RZ, UR11 ;  /* 0x0000000bffdd7e24 */ /* 0x000fe2000f8e00ff */
[----:B------:R-:W-:Y:S01]  /*78d0*/  R2UR UR5, R25 ;  /* 0x00000000190572ca */ /* 0x000fe200000e0000 */
[----:B------:R-:W-:Y:S01]  /*78e0*/  VIADD R25, R24, 0x190 ;  /* 0x0000019018197836 */ /* 0x000fe20000000000 */
[----:B------:R-:W-:Y:S01]  /*78f0*/  R2UR UR4, R26 ;  /* 0x000000001a0472ca */ /* 0x000fe200000e0000 */
[----:B------:R-:W-:Y:S01]  /*7900*/  UMOV UR37, UR25 ;  /* 0x0000001900257c82 */ /* 0x000fe20008000000 */
[----:B------:R-:W-:Y:S01]  /*7910*/  UMOV UR33, UR25 ;  /* 0x0000001900217c82 */ /* 0x000fe20008000000 */
[----:B------:R-:W-:Y:S01]  /*7920*/  UMOV UR29, UR25 ;  /* 0x00000019001d7c82 */ /* 0x000fe20008000000 */
[----:B------:R-:W-:Y:S01]  /*7930*/  R2UR UR6, R25 ;  /* 0x00000000190672ca */ /* 0x000fe200000e0000 */
[C---:B------:R-:W-:Y:S01]  /*7940*/  VIADD R25, R24.reuse, 0x210 ;  /* 0x0000021018197836 */ /* 0x040fe20000000000 */
[----:B------:R-:W-:Y:S01]  /*7950*/  UMOV UR8, UR44 ;  /* 0x0000002c00087c82 */ /* 0x000fe20008000000 */
[----:B------:R-:W-:Y:S01]  /*7960*/  UMOV UR15, 0x40 ;  /* 0x00000040000f7882 */ /* 0x000fe20000000000 */
[----:B------:R1:W-:Y:S02]  /*7970*/  REDG.E.ADD.F32x4.FTZ.RN.STRONG.GPU desc[UR60][R8.64+0x1000], R32 ;  /* 0x00100020080079a6 */ /* 0x0003e4000c10f7bc */
[----:B------:R-:W-:Y:S01]  /*7980*/  R2UR UR50, R25 ;  /* 0x00000000193272ca */ /* 0x000fe200000e0000 */
[----:B------:R-:W-:Y:S01]  /*7990*/  UMOV UR9, UR45 ;  /* 0x0000002d00097c82 */ /* 0x000fe20008000000 */
[----:B------:R-:W-:Y:S01]  /*79a0*/  UMOV UR11, 0x40 ;  /* 0x00000040000b7882 */ /* 0x000fe20000000000 */
[----:B------:R-:W-:Y:S01]  /*79b0*/  UMOV UR10, UR4 ;  /* 0x00000004000a7c82 */ /* 0x000fe20008000000 */
[----:B------:R-:W-:Y:S01]  /*79c0*/  IMAD.U32 R223, RZ, RZ, UR11 ;  /* 0x0000000bffdf7e24 */ /* 0x000fe2000f8e00ff */
[----:B------:R-:W-:Y:S01]  /*79d0*/  UMOV UR48, UR44 ;  /* 0x0000002c00307c82 */ /* 0x000fe20008000000 */
[----:B------:R-:W-:Y:S01]  /*79e0*/  IMAD.U32 R222, RZ, RZ, UR10 ;  /* 0x0000000affde7e24 */ /* 0x000fe2000f8e00ff */
[----:B------:R-:W-:Y:S01]  /*79f0*/  HGMMA.64x16x16.F32.BF16 R136, gdesc[UR44].tnspA.tnspB, R136 ;  /* 0x602000002c8879f0 */ /* 0x000fe20008701888 */
[----:B------:R-:W-:Y:S01]  /*7a00*/  VIADD R26, R24, 0x20 ;  /* 0x00000020181a7836 */ /* 0x000fe20000000000 */
[----:B------:R1:W-:Y:S02]  /*7a10*/  REDG.E.ADD.F32x4.FTZ.RN.STRONG.GPU desc[UR60][R8.64+0x1800], R36 ;  /* 0x00180024080079a6 */ /* 0x0003e4000c10f7bc */
        /* <DEDUP_REMOVED lines=12> */
[----:B------:R-:W-:Y:S01]  /*7ae0*/  VIADD R25, R237, 0x100 ;  /* 0x00000100ed197836 */ /* 0x000fe20000000000 */
[----:B------:R-:W-:Y:S01]  /*7af0*/  HGMMA.64x16x16.F32.BF16 R160, gdesc[UR8].tnspA.tnspB, R160 ;  /* 0x6020000008a079f0 */ /* 0x000fe200087018a0 */
[----:B------:R-:W-:Y:S01]  /*7b00*/  R2UR UR26, R26 ;  /* 0x000000001a1a72ca */ /* 0x000fe200000e0000 */
[----:B------:R1:W-:Y:S02]  /*7b10*/  REDG.E.ADD.F32x4.FTZ.RN.STRONG.GPU desc[UR60][R8.64+0x2000], R40 ;  /* 0x00200028080079a6 */ /* 0x0003e4000c10f7bc */
[----:B------:R-:W-:Y:S01]  /*7b20*/  HGMMA.64x16x16.F32.BF16 R168, gdesc[UR48].tnspA.tnspB, R168 ;  /* 0x6020000030a879f0 */ /* 0x000fe200087018a8 */
[----:B------:R-:W-:Y:S01]  /*7b30*/  R2UR UR24, R25 ;  /* 0x00000000191872ca */ /* 0x000fe200000e0000 */
[C---:B------:R-:W-:Y:S01]  /*7b40*/  VIADD R25, R24.reuse, 0x120 ;  /* 0x0000012018197836 */ /* 0x040fe20000000000 */
[----:B------:R-:W-:Y:S01]  /*7b50*/  UMOV UR5, 0x40000040 ;  /* 0x4000004000057882 */ /* 0x000fe20000000000 */
[C---:B------:R-:W-:Y:S01]  /*7b60*/  VIADD R26, R24.reuse, 0xa0 ;  /* 0x000000a0181a7836 */ /* 0x040fe20000000000 */
[----:B------:R1:W-:Y:S02]  /*7b70*/  REDG.E.ADD.F32x4.FTZ.RN.STRONG.GPU desc[UR60][R8.64+0x2800], R44 ;  /* 0x0028002c080079a6 */ /* 0x0003e4000c10f7bc */
[----:B------:R-:W-:Y:S01]  /*7b80*/  R2UR UR38, R25 ;  /* 0x00000000192672ca */ /* 0x000fe200000e0000 */
[----:B------:R-:W-:Y:S01]  /*7b90*/  VIADD R25, R24, 0x1a0 ;  /* 0x000001a018197836 */ /* 0x000fe20000000000 */
[----:B------:R-:W-:-:S05]  /*7ba0*/  R2UR UR42, R26 ;  /* 0x000000001a2a72ca */ /* 0x000fca00000e0000 */
[----:B------:R-:W-:Y:S01]  /*7bb0*/  UMOV UR40, UR24 ;  /* 0x0000001800287c82 */ /* 0x000fe20008000000 */
[----:B------:R-:W-:Y:S01]  /*7bc0*/  R2UR UR34, R25 ;  /* 0x00000000192272ca */ /* 0x000fe200000e0000 */
[----:B------:R-:W-:Y:S01]  /*7bd0*/  VIADD R25, R24, 0x220 ;  /* 0x0000022018197836 */ /* 0x000fe20000000000 */
[----:B------:R-:W-:Y:S01]  /*7be0*/  UMOV UR36, UR24 ;  /* 0x0000001800247c82 */ /* 0x000fe20008000000 */
[----:B------:R-:W-:Y:S01]  /*7bf0*/  UMOV UR32, UR24 ;  /* 0x0000001800207c82 */ /* 0x000fe20008000000 */
[----:B------:R-:W-:Y:S01]  /*7c00*/  UMOV UR28, UR24 ;  /* 0x00000018001c7c82 */ /* 0x000fe20008000000 */
[----:B------:R-:W-:Y:S01]  /*7c10*/  HGMMA.64x16x16.F32.BF16 R136, gdesc[UR24].tnspA.tnspB, R136 ;  /* 0x60200000188879f0 */ /* 0x000fe20008701888 */
[----:B------:R-:W-:Y:S01]  /*7c20*/  R2UR UR30, R25 ;  /* 0x00000000191e72ca */ /* 0x000fe200000e0000 */
[----:B------:R-:W-:Y:S01]  /*7c30*/  IMAD.U32 R226, RZ, RZ, UR10 ;  /* 0x0000000affe27e24 */ /* 0x000fe2000f8e00ff */
[----:B------:R-:W-:Y:S01]  /*7c40*/  UMOV UR21, UR5 ;  /* 0x0000000500157c82 */ /* 0x000fe20008000000 */
[----:B------:R-:W-:Y:S01]  /*7c50*/  HGMMA.64x16x16.F32.BF16 R144, gdesc[UR40].tnspA.tnspB, R144 ;  /* 0x60200000289079f0 */ /* 0x000fe20008701890 */
[----:B------:R-:W-:Y:S01]  /*7c60*/  UMOV UR17, UR5 ;  /* 0x0000000500117c82 */ /* 0x000fe20008000000 */
[----:B------:R-:W-:Y:S01]  /*7c70*/  IMAD.U32 R227, RZ, RZ, UR11 ;  /* 0x0000000bffe37e24 */ /* 0x000fe2000f8e00ff */
[----:B------:R-:W-:Y:S01]  /*7c80*/  UMOV UR13, UR5 ;  /* 0x00000005000d7c82 */ /* 0x000fe20008000000 */
[----:B------:R-:W-:Y:S01]  /*7c90*/  UMOV UR9, UR5 ;  /* 0x0000000500097c82 */ /* 0x000fe20008000000 */
[----:B------:R1:W-:Y:S01]  /*7ca0*/  REDG.E.ADD.F32x4.FTZ.RN.STRONG.GPU desc[UR60][R8.64+0x3000], R48 ;  /* 0x00300030080079a6 */ /* 0x0003e2000c10f7bc */
[----:B------:R-:W-:Y:S01]  /*7cb0*/  HGMMA.64x16x16.F32.BF16 R152, gdesc[UR36].tnspA.tnspB, R152 ;  /* 0x60200000249879f0 */ /* 0x000fe20008701898 */
[----:B------:R-:W-:-:S02]  /*7cc0*/  VIADD R25, R237, 0x180 ;  /* 0x00000180ed197836 */ /* 0x000fc40000000000 */
[C---:B------:R-:W-:Y:S01]  /*7cd0*/  VIADD R26, R24.reuse, 0x30 ;  /* 0x00000030181a7836 */ /* 0x040fe20000000000 */
[----:B------:R-:W-:Y:S01]  /*7ce0*/  UMOV UR11, 0x40 ;  /* 0x00000040000b7882 */ /* 0x000fe20000000000 */
[----:B------:R1:W-:Y:S01]  /*7cf0*/  REDG.E.ADD.F32x4.FTZ.RN.STRONG.GPU desc[UR60][R8.64+0x3800], R52 ;  /* 0x00380034080079a6 */ /* 0x0003e2000c10f7bc */
[----:B------:R-:W-:Y:S01]  /*7d00*/  R2UR UR4, R25 ;  /* 0x00000000190472ca */ /* 0x000fe200000e0000 */
[----:B------:R-:W-:Y:S01]  /*7d10*/  HGMMA.64x16x16.F32.BF16 R160, gdesc[UR32].tnspA.tnspB, R160 ;  /* 0x6020000020a079f0 */ /* 0x000fe200087018a0 */
[----:B------:R-:W-:Y:S01]  /*7d20*/  VIADD R25, R24, 0x130 ;  /* 0x0000013018197836 */ /* 0x000fe20000000000 */
[----:B------:R-:W-:Y:S01]  /*7d30*/  R2UR UR6, R26 ;  /* 0x000000001a0672ca */ /* 0x000fe200000e0000 */
[C---:B------:R-:W-:Y:S01]  /*7d40*/  VIADD R26, R24.reuse, 0xb0 ;  /* 0x000000b0181a7836 */ /* 0x040fe20000000000 */
[----:B------:R-:W-:Y:S01]  /*7d50*/  HGMMA.64x16x16.F32.BF16 R168, gdesc[UR28].tnspA.tnspB, R168 ;  /* 0x602000001ca879f0 */ /* 0x000fe200087018a8 */
[----:B------:R-:W-:Y:S01]  /*7d60*/  IMAD.U32 R22, RZ, RZ, UR58 ;  /* 0x0000003aff167e24 */ /* 0x000fe2000f8e00ff */
[----:B------:R-:W-:Y:S01]  /*7d70*/  R2UR UR18, R25 ;  /* 0x00000000191272ca */ /* 0x000fe200000e0000 */
[----:B------:R-:W-:Y:S01]  /*7d80*/  VIADD R25, R24, 0x1b0 ;  /* 0x000001b018197836 */ /* 0x000fe20000000000 */
[----:B------:R-:W-:Y:S01]  /*7d90*/  R2UR UR22, R26 ;  /* 0x000000001a1672ca */ /* 0x000fe200000e0000 */
[----:B------:R-:W-:-:S02]  /*7da0*/  VIADD R24, R24, 0x230 ;  /* 0x0000023018187836 */ /* 0x000fc40000000000 */
[----:B------:R-:W-:Y:S01]  /*7db0*/  IMAD.U32 R23, RZ, RZ, UR59 ;  /* 0x0000003bff177e24 */ /* 0x000fe2000f8e00ff */
[----:B------:R-:W-:Y:S01]  /*7dc0*/  R2UR UR14, R25 ;  /* 0x00000000190e72ca */ /* 0x000fe200000e0000 */
[----:B------:R-:W-:Y:S01]  /*7dd0*/  UMOV UR20, UR4 ;  /* 0x0000000400147c82 */ /* 0x000fe20008000000 */
[----:B------:R-:W-:Y:S01]  /*7de0*/  R2UR UR10, R24 ;  /* 0x00000000180a72ca */ /* 0x000fe200000e0000 */
        /* <DEDUP_REMOVED lines=9> */
[----:B-1----:R-:W-:Y:S05]  /*7e80*/  @P0 BRA `(.L_x_438) ;  /* 0x0000000000040947 */ /* 0x002fea0003800000 */
[----:B------:R-:W-:Y:S01]  /*7e90*/  BPT.TRAP 0x1 ;  /* 0x000000040000795c */ /* 0x000fe20000300000 */
.L_x_438:
        /* <DEDUP_REMOVED lines=45> */
[----:B------:R-:W-:Y:S01]  /*8170*/  PLOP3.LUT P0, PT, PT, PT, UP0, 0x40, 0x0 ;  /* 0x000000000000781c */ /* 0x000fe20003f0e808 */
[----:B------:R-:W-:Y:S01]  /*8180*/  HGMMA.64x16x16.F32.BF16 R176, gdesc[UR52].tnspA.tnspB, R176 ;  /* 0x6020000034b079f0 */ /* 0x000fe200087018b0 */
[----:B------:R-:W-:Y:S01]  /*8190*/  R2UR UR54, R22 ;  /* 0x00000000163672ca */ /* 0x000fe200000e0000 */
[----:B------:R1:W-:Y:S01]  /*81a0*/  REDG.E.ADD.F32x4.FTZ.RN.STRONG.GPU desc[UR60][R8.64+0x4000], R24 ;  /* 0x00400018080079a6 */ /* 0x0003e2000c10f7bc */
[----:B------:R-:W-:-:S02]  /*81b0*/  R2UR UR55, R23 ;  /* 0x00000000173772ca */ /* 0x000fc400000e0000 */
        /* <DEDUP_REMOVED lines=60> */
[----:B-1----:R-:W-:Y:S05]  /*8580*/  @P0 BRA `(.L_x_439) ;  /* 0x0000000000040947 */ /* 0x002fea0003800000 */
[----:B------:R-:W-:Y:S01]  /*8590*/  BPT.TRAP 0x1 ;  /* 0x000000040000795c */ /* 0x000fe20000300000 */
.L_x_439:
        /* <DEDUP_REMOVED lines=96> */
.L_x_419:
[----:B------:R-:W-:Y:S05]  /*8ba0*/  @P0 BRA `(.L_x_417) ;  /* 0x0000002000c80947 */ /* 0x000fea0003800000 */
[----:B------:R-:W2:Y:S01]  /*8bb0*/  S2R R4, SR_TID.X ;  /* 0x0000000000047919 */ /* 0x000ea20000002100 */
[----:B------:R-:W3:Y:S01]  /*8bc0*/  S2UR UR6, SR_CgaCtaId ;  /* 0x00000000000679c3 */ /* 0x000ee20000008800 */
[----:B------:R-:W-:Y:S01]  /*8bd0*/  UMOV UR4, 0x400 ;  /* 0x0000040000047882 */ /* 0x000fe20000000000 */
[----:B------:R-:W-:Y:S01]  /*8be0*/  ULDC.64 UR12, c[0x0][0x818] ;  /* 0x00020600000c7ab9 */ /* 0x000fe20000000a00 */
[----:B------:R-:W-:Y:S01]  /*8bf0*/  ULDC.64 UR14, c[0x0][0x848] ;  /* 0x00021200000e7ab9 */ /* 0x000fe20000000a00 */
[----:B------:R-:W-:Y:S04]  /*8c00*/  BSSY B1, `(.L_x_441) ;  /* 0x0000056000017945 */ /* 0x000fe80003800000 */
[----:B------:R-:W-:Y:S08]  /*8c10*/  S2UR UR5, SR_CTAID.Y ;  /* 0x00000000000579c3 */ /* 0x000ff00000002600 */
[----:B------:R-:W4:Y:S01]  /*8c20*/  S2UR UR8, SR_CTAID.X ;  /* 0x00000000000879c3 */ /* 0x000f220000002500 */
[----:B---3--:R-:W-:-:S07]  /*8c30*/  ULEA UR4, UR6, UR4, 0x18 ;  /* 0x0000000406047291 */ /* 0x008fce000f8ec03f */
[----:B------:R-:W3:Y:S01]  /*8c40*/  S2UR UR16, SR_CTAID.Z ;  /* 0x00000000001079c3 */ /* 0x000ee20000002700 */
[----:B------:R-:W-:Y:S02]  /*8c50*/  ULDC UR6, c[0x0][0x850] ;  /* 0x0002140000067ab9 */ /* 0x000fe40000000800 */
[----:B------:R-:W-:Y:S01]  /*8c60*/  UISETP.NE.AND UP0, UPT, UR6, 0x1, UPT ;  /* 0x000000010600788c */ /* 0x000fe2000bf05270 */
[----:B--2---:R-:W-:-:S05]  /*8c70*/  VIADD R3, R4, 0xffffff80 ;  /* 0xffffff8004037836 */ /* 0x004fca0000000000 */
[----:B------:R-:W-:Y:S01]  /*8c80*/  SHF.R.S32.HI R0, RZ, 0x1f, R3 ;  /* 0x0000001fff007819 */ /* 0x000fe20000011403 */
[----:B------:R-:W-:Y:S01]  /*8c90*/  BAR.SYNC.DEFER_BLOCKING 0x1, 0x100 ;  /* 0x0044000000007b1d */ /* 0x000fe20000010000 */
[----:B------:R-:W-:Y:S02]  /*8ca0*/  ISETP.NE.AND P0, PT, R3, RZ, PT ;  /* 0x000000ff0300720c */ /* 0x000fe40003f05270 */
[----:B------:R-:W-:Y:S01]  /*8cb0*/  LEA.HI R2, R0, R3, RZ, 0x7 ;  /* 0x0000000300027211 */ /* 0x000fe200078f38ff */
[----:B----4-:R-:W-:Y:S02]  /*8cc0*/  UIMAD UR8, UR8, 0x5000, URZ ;  /* 0x00005000080878a4 */ /* 0x010fe4000f8e023f */
[----:B------:R-:W-:Y:S01]  /*8cd0*/  @UP0 ULDC UR6, c[0x0][0x854] ;  /* 0x0002150000060ab9 */ /* 0x000fe20000000800 */
[----:B------:R-:W-:Y:S01]  /*8ce0*/  LOP3.LUT R0, R2, 0x3fffff80, RZ, 0xc0, !PT ;  /* 0x3fffff8002007812 */ /* 0x000fe200078ec0ff */
[----:B------:R-:W-:Y:S01]  /*8cf0*/  UIMAD.WIDE.U32 UR6, UR5, UR6, URZ ;  /* 0x00000006050672a5 */ /* 0x000fe2000f8e003f */
[----:B------:R-:W-:Y:S01]  /*8d00*/  SHF.R.S32.HI R5, RZ, 0x7, R2 ;  /* 0x00000007ff057819 */ /* 0x000fe20000011402 */
[----:B------:R-:W-:-:S02]  /*8d10*/  @UP0 ULDC UR9, c[0x0][0x858] ;  /* 0x0002160000090ab9 */ /* 0x000fc40000000800 */
[----:B------:R-:W-:Y:S01]  /*8d20*/  IMAD.IADD R0, R3, 0x1, -R0 ;  /* 0x0000000103007824 */ /* 0x000fe200078e0a00 */
[----:B------:R-:W-:Y:S02]  /*8d30*/  @UP0 USHF.R.U32.HI UR5, URZ, UR9, UR7 ;  /* 0x000000093f050299 */ /* 0x000fe40008011607 */
[----:B------:R-:W-:Y:S01]  /*8d40*/  USHF.R.S32.HI UR9, URZ, 0x1f, UR8 ;  /* 0x0000001f3f097899 */ /* 0x000fe20008011408 */
[----:B------:R-:W-:Y:S01]  /*8d50*/  IMAD R0, R5, 0xa00, R0 ;  /* 0x00000a0005007824 */ /* 0x000fe200078e0200 */
[----:B------:R-:W-:Y:S02]  /*8d60*/  USHF.R.S32.HI UR10, URZ, 0x1f, UR5 ;  /* 0x0000001f3f0a7899 */ /* 0x000fe40008011405 */
[----:B------:R-:W-:Y:S01]  /*8d70*/  UIMAD.WIDE.U32 UR6, UR5, UR12, UR8 ;  /* 0x0000000c050672a5 */ /* 0x000fe2000f8e0008 */
[----:B------:R-:W-:Y:S01]  /*8d80*/  IMAD.SHL.U32 R0, R0, 0x4, RZ ;  /* 0x0000000400007824 */ /* 0x000fe200078e00ff */
[----:B------:R-:W-:Y:S02]  /*8d90*/  UIMAD UR11, UR10, UR12, URZ ;  /* 0x0000000c0a0b72a4 */ /* 0x000fe4000f8e023f */
[----:B---3--:R-:W-:-:S02]  /*8da0*/  USHF.R.S32.HI UR17, URZ, 0x1f, UR16 ;  /* 0x0000001f3f117899 */ /* 0x008fc40008011410 */
[----:B------:R-:W-:Y:S01]  /*8db0*/  LEA R0, R0, UR4, 0x2 ;  /* 0x0000000400007c11 */ /* 0x000fe2000f8e10ff */
[----:B------:R-:W-:-:S03]  /*8dc0*/  UIMAD UR11, UR5, UR13, UR11 ;  /* 0x0000000d050b72a4 */ /* 0x000fc6000f8e020b */
[----:B------:R-:W-:Y:S01]  /*8dd0*/  ULDC.64 UR12, c[0x0][0x840] ;  /* 0x00021000000c7ab9 */ /* 0x000fe20000000a00 */
[----:B------:R2:W-:Y:S01]  /*8de0*/  STS.128 [R0], R56 ;  /* 0x0000003800007388 */ /* 0x0005e20000000c00 */
[----:B------:R-:W-:Y:S02]  /*8df0*/  UIMAD UR10, UR10, UR12, URZ ;  /* 0x0000000c0a0a72a4 */ /* 0x000fe4000f8e023f */
[----:B------:R-:W-:Y:S01]  /*8e00*/  UIMAD.WIDE.U32 UR8, UR5, UR12, UR8 ;  /* 0x0000000c050872a5 */ /* 0x000fe2000f8e0008 */
[----:B------:R2:W-:Y:S01]  /*8e10*/  STS.128 [R0+0x800], R60 ;  /* 0x0008003c00007388 */ /* 0x0005e20000000c00 */
[----:B------:R-:W-:Y:S02]  /*8e20*/  UIMAD UR10, UR5, UR13, UR10 ;  /* 0x0000000d050a72a4 */ /* 0x000fe4000f8e020a */
[----:B------:R-:W-:Y:S01]  /*8e30*/  UIADD3 UR7, UR7, UR11, URZ ;  /* 0x0000000b07077290 */ /* 0x000fe2000fffe03f */
[----:B------:R2:W-:Y:S01]  /*8e40*/  STS.128 [R0+0x1000], R96 ;  /* 0x0010006000007388 */ /* 0x0005e20000000c00 */
[----:B------:R-:W-:Y:S01]  /*8e50*/  ULDC.64 UR12, c[0x0][0x820] ;  /* 0x00020800000c7ab9 */ /* 0x000fe20000000a00 */
[----:B------:R-:W-:-:S02]  /*8e60*/  UIMAD UR11, UR17, UR14, URZ ;  /* 0x0000000e110b72a4 */ /* 0x000fc4000f8e023f */
[----:B------:R2:W-:Y:S01]  /*8e70*/  STS.128 [R0+0x1800], R100 ;  /* 0x0018006400007388 */ /* 0x0005e20000000c00 */
[----:B------:R-:W-:Y:S02]  /*8e80*/  UIMAD UR5, UR17, UR12, URZ ;  /* 0x0000000c110572a4 */ /* 0x000fe4000f8e023f */
[----:B------:R-:W-:Y:S01]  /*8e90*/  UIADD3 UR9, UR9, UR10, URZ ;  /* 0x0000000a09097290 */ /* 0x000fe2000fffe03f */
[----:B------:R2:W-:Y:S01]  /*8ea0*/  STS.128 [R0+0x2000], R64 ;  /* 0x0020004000007388 */ /* 0x0005e20000000c00 */
[----:B------:R-:W-:Y:S02]  /*8eb0*/  UIMAD UR5, UR16, UR13, UR5 ;  /* 0x0000000d100572a4 */ /* 0x000fe4000f8e0205 */
[----:B------:R-:W-:Y:S01]  /*8ec0*/  UIMAD.WIDE.U32 UR6, UR16, UR12, UR6 ;  /* 0x0000000c100672a5 */ /* 0x000fe2000f8e0006 */
[----:B------:R2:W-:Y:S01]  /*8ed0*/  STS.128 [R0+0x2800], R68 ;  /* 0x0028004400007388 */ /* 0x0005e20000000c00 */
[----:B------:R-:W-:Y:S02]  /*8ee0*/  UIMAD UR11, UR16, UR15, UR11 ;  /* 0x0000000f100b72a4 */ /* 0x000fe4000f8e020b */
[----:B------:R-:W-:Y:S01]  /*8ef0*/  UIMAD.WIDE.U32 UR8, UR16, UR14, UR8 ;  /* 0x0000000e100872a5 */ /* 0x000fe2000f8e0008 */
[----:B------:R2:W-:Y:S01]  /*8f00*/  STS.128 [R0+0x3000], R104 ;  /* 0x0030006800007388 */ /* 0x0005e20000000c00 */
[----:B------:R-:W-:Y:S01]  /*8f10*/  ULDC.64 UR12, c[0x0][0x800] ;  /* 0x00020000000c7ab9 */ /* 0x000fe20000000a00 */
[----:B------:R-:W-:Y:S01]  /*8f20*/  ULDC.64 UR14, c[0x0][0x828] ;  /* 0x00020a00000e7ab9 */ /* 0x000fe20000000a00 */
[----:B------:R-:W-:Y:S01]  /*8f30*/  UIADD3 UR7, UR7, UR5, URZ ;  /* 0x0000000507077290 */ /* 0x000fe2000fffe03f */
[----:B------:R2:W-:Y:S01]  /*8f40*/  STS.128 [R0+0x3800], R108 ;  /* 0x0038006c00007388 */ /* 0x0005e20000000c00 */
[----:B------:R-:W-:-:S02]  /*8f50*/  ULEA UR12, UP0, UR6, UR12, 0x2 ;  /* 0x0000000c060c7291 */ /* 0x000fc4000f80103f */
[----:B------:R-:W-:Y:S01]  /*8f60*/  UIADD3 UR5, UR9, UR11, URZ ;  /* 0x0000000b09057290 */ /* 0x000fe2000fffe03f */
[----:B------:R2:W-:Y:S01]  /*8f70*/  STS.128 [R0+0x4000], R72 ;  /* 0x0040004800007388 */ /* 0x0005e20000000c00 */
[----:B------:R-:W-:Y:S02]  /*8f80*/  ULEA UR14, UP1, UR8, UR14, 0x2 ;  /* 0x0000000e080e7291 */ /* 0x000fe4000f82103f */
[----:B------:R-:W-:Y:S01]  /*8f90*/  ULEA.HI.X UR13, UR6, UR13, UR7, 0x2, UP0 ;  /* 0x0000000d060d7291 */ /* 0x000fe200080f1407 */
[----:B------:R2:W-:Y:S01]  /*8fa0*/  STS.128 [R0+0x4800], R76 ;  /* 0x0048004c00007388 */ /* 0x0005e20000000c00 */
[----:B------:R-:W-:-:S03]  /*8fb0*/  ULEA.HI.X UR7, UR8, UR15, UR5, 0x2, UP1 ;  /* 0x0000000f08077291 */ /* 0x000fc600088f1405 */
        /* <DEDUP_REMOVED lines=18> */
[----:B------:R-:W-:-:S09]  /*90e0*/  UMOV UR6, UR14 ;  /* 0x0000000e00067c82 */ /* 0x000fd20008000000 */
.L_x_443:
[----:B------:R-:W-:Y:S01]  /*90f0*/  @P0 ELECT P1, URZ, PT ;  /* 0x00000000003f082f */ /* 0x000fe20003820000 */
[----:B------:R3:W-:-:S12]  /*9100*/  UBLKRED.G.S.ADD.F32.RN [UR6], [UR4], UR5, desc[UR8] ;  /* 0x00000806040073bb */ /* 0x0007d800080a1405 */
[----:B------:R-:W-:Y:S02]  /*9110*/  @P1 PLOP3.LUT P0, PT, P1, PT, PT, 0x8, 0x0 ;  /* 0x000000000000181c */ /* 0x000fe40000f0e170 */
[----:B------:R-:W-:-:S11]  /*9120*/  PLOP3.LUT P1, PT, PT, PT, PT, 0x8, 0x0 ;  /* 0x000000000000781c */ /* 0x000fd60003f2e170 */
[----:B---3--:R-:W-:Y:S05]  /*9130*/  @P0 BRA.U.ANY `(.L_x_443) ;  /* 0xfffffffd00ec0947 */ /* 0x008fea000393ffff */
[----:B------:R0:W-:Y:S01]  /*9140*/  UTMACMDFLUSH ;  /* 0x00000000000079b7 */ /* 0x0001e20000000000 */
[----:B------:R-:W-:-:S04]  /*9150*/  DEPBAR.LE SB0, 0x0 ;  /* 0x000080000000791a */ /* 0x000fc80000000000 */
.L_x_442:
[----:B------:R-:W-:Y:S05]  /*9160*/  BSYNC B1 ;  /* 0x0000000000017941 */ /* 0x000fea0003800000 */
.L_x_441:
        /* <DEDUP_REMOVED lines=23> */
[----:B----4-:R-:W4:Y:S02]  /*92e0*/  FENCE.VIEW.ASYNC.S ;  /* 0x00000000000073c6 */ /* 0x010f240000000000 */
[----:B----4-:R-:W-:Y:S06]  /*92f0*/  BAR.SYNC.DEFER_BLOCKING 0x1, 0x100 ;  /* 0x0044000000007b1d */ /* 0x010fec0000010000 */
[----:B------:R-:W-:Y:S05]  /*9300*/  @P0 BRA `(.L_x_417) ;  /* 0x0000001800f00947 */ /* 0x000fea0003800000 */
[----:B------:R-:W-:Y:S01]  /*9310*/  PLOP3.LUT P0, PT, PT, PT, PT, 0x80, 0x0 ;  /* 0x000000000000781c */ /* 0x000fe20003f0f070 */
[----:B------:R-:W-:Y:S01]  /*9320*/  UMOV UR5, 0x1400 ;  /* 0x0000140000057882 */ /* 0x000fe20000000000 */
[----:B------:R-:W-:Y:S01]  /*9330*/  UMOV UR8, 0x0 ;  /* 0x0000000000087882 */ /* 0x000fe20000000000 */
[----:B------:R-:W-:Y:S01]  /*9340*/  UMOV UR9, 0x14f00000 ;  /* 0x14f0000000097882 */ /* 0x000fe20000000000 */
[----:B------:R-:W-:Y:S01]  /*9350*/  UMOV UR6, UR12 ;  /* 0x0000000c00067c82 */ /* 0x000fe20008000000 */
[----:B------:R-:W-:-:S08]  /*9360*/  UMOV UR7, UR13 ;  /* 0x0000000d00077c82 */ /* 0x000fd00008000000 */
.L_x_444:
[----:B------:R-:W-:Y:S01]  /*9370*/  @P0 ELECT P1, URZ, PT ;  /* 0x00000000003f082f */ /* 0x000fe20003820000 */
[----:B------:R4:W-:-:S12]  /*9380*/  UBLKRED.G.S.ADD.F32.RN [UR6], [UR4], UR5, desc[UR8] ;  /* 0x00000806040073bb */ /* 0x0009d800080a1405 */
[----:B------:R-:W-:Y:S02]  /*9390*/  @P1 PLOP3.LUT P0, PT, P1, PT, PT, 0x8, 0x0 ;  /* 0x000000000000181c */ /* 0x000fe40000f0e170 */
[----:B------:R-:W-:-:S11]  /*93a0*/  PLOP3.LUT P1, PT, PT, PT, PT, 0x8, 0x0 ;  /* 0x000000000000781c */ /* 0x000fd60003f2e170 */
[----:B----4-:R-:W-:Y:S05]  /*93b0*/  @P0 BRA.U.ANY `(.L_x_444) ;  /* 0xfffffffd00ec0947 */ /* 0x010fea000393ffff */
[----:B------:R0:W-:Y:S01]  /*93c0*/  UTMACMDFLUSH ;  /* 0x00000000000079b7 */ /* 0x0001e20000000000 */
[----:B------:R-:W-:-:S04]  /*93d0*/  DEPBAR.LE SB0, 0x0 ;  /* 0x000080000000791a */ /* 0x000fc80000000000 */
[----:B------:R-:W-:Y:S05]  /*93e0*/  BRA `(.L_x_417) ;  /* 0x0000001800b87947 */ /* 0x000fea0003800000 */
.L_x_415:
        /* <DEDUP_REMOVED lines=41> */
.L_x_446:
        /* <DEDUP_REMOVED lines=8> */
[----:B------:R-:W-:Y:S01]  /*9700*/  IMAD.MOV.U32 R0, RZ, RZ, RZ ;  /* 0x000000ffff007224 */ /* 0x000fe200078e00ff */
[----:B------:R-:W-:Y:S01]  /*9710*/  UIMAD UR6, UR10, UR6, URZ ;  /* 0x000000060a0672a4 */ /* 0x000fe2000f8e023f */
[----:B------:R-:W-:Y:S01]  /*9720*/  IMAD.MOV.U32 R12, RZ, RZ, 0x1 ;  /* 0x00000001ff0c7424 */ /* 0x000fe200078e00ff */
[----:B------:R-:W-:Y:S02]  /*9730*/  UIMAD UR10, UR10, UR12, URZ ;  /* 0x0000000c0a0a72a4 */ /* 0x000fe4000f8e023f */
        /* <DEDUP_REMOVED lines=30> */
.L_x_462:
        /* <DEDUP_REMOVED lines=12> */
.L_x_448:
        /* <DEDUP_REMOVED lines=20> */
[----:B------:R-:W-:Y:S01]  /*9b20*/  UIADD3 UR9, UP0, UR19, UR30, URZ ;  /* 0x0000001e13097290 */ /* 0x000fe2000ff1e03f */
[----:B------:R-:W-:Y:S01]  /*9b30*/  IMAD.MOV.U32 R12, RZ, RZ, 0x1 ;  /* 0x00000001ff0c7424 */ /* 0x000fe200078e00ff */
[----:B------:R-:W-:Y:S01]  /*9b40*/  UIADD3 UR16, UR8, 0x14100, URZ ;  /* 0x0001410008107890 */ /* 0x000fe2000fffe03f */
[----:B-1----:R-:W-:Y:S01]  /*9b50*/  IMAD.MOV.U32 R9, RZ, RZ, R2 ;  /* 0x000000ffff097224 */ /* 0x002fe200078e0002 */
[----:B------:R-:W-:Y:S01]  /*9b60*/  ULEA.HI.X.SX32 UR10, UR19, UR38, 0x1, UP0 ;  /* 0x00000026130a7291 */ /* 0x000fe200080f0e3f */
[----:B------:R-:W-:Y:S01]  /*9b70*/  IMAD.MOV.U32 R10, RZ, RZ, R3 ;  /* 0x000000ffff0a7224 */ /* 0x000fe200078e0003 */
[----:B------:R-:W-:-:S02]  /*9b80*/  ULEA UR54, UP0, UR9, UR14, 0x2 ;  /* 0x0000000e09367291 */ /* 0x000fc4000f80103f */
[C---:B------:R-:W-:Y:S01]  /*9b90*/  IADD3 R0, P1, R9.reuse, 0xf0, RZ ;  /* 0x000000f009007810 */ /* 0x040fe20007f3e0ff */
[----:B------:R-:W-:Y:S02]  /*9ba0*/  UIADD3 UR40, UR8, 0x16100, URZ ;  /* 0x0001610008287890 */ /* 0x000fe4000fffe03f */
[----:B------:R-:W-:Y:S01]  /*9bb0*/  UIADD3 UR32, UR8, 0x18100, URZ ;  /* 0x0001810008207890 */ /* 0x000fe2000fffe03f */
[----:B------:R-:W-:Y:S01]  /*9bc0*/  R2UR UR48, R0 ;  /* 0x00000000003072ca */ /* 0x000fe200000e0000 */
[----:B------:R-:W-:Y:S01]  /*9bd0*/  UIADD3 UR24, UR8, 0x1a100, URZ ;  /* 0x0001a10008187890 */ /* 0x000fe2000fffe03f */
[C---:B------:R-:W-:Y:S01]  /*9be0*/  IADD3 R0, P2, R9.reuse, 0x2f0, RZ ;  /* 0x000002f009007810 */ /* 0x040fe20007f5e0ff */
[----:B------:R-:W-:Y:S02]  /*9bf0*/  UIADD3 UR52, UR8, 0x2c100, URZ ;  /* 0x0002c10008347890 */ /* 0x000fe4000fffe03f */
        /* <DEDUP_REMOVED lines=8> */
[--C-:B------:R-:W-:Y:S01]  /*9c80*/  IMAD.X R0, RZ, RZ, R10.reuse, P1 ;  /* 0x000000ffff007224 */ /* 0x100fe200008e060a */
[----:B------:R-:W-:Y:S01]  /*9c90*/  UMOV UR29, UR21 ;  /* 0x00000015001d7c82 */ /* 0x000fe20008000000 */
[----:B------:R-:W-:Y:S01]  /*9ca0*/  UMOV UR25, UR17 ;  /* 0x0000001100197c82 */ /* 0x000fe20008000000 */
[----:B------:R-:W-:Y:S01]  /*9cb0*/  UMOV UR27, UR19 ;  /* 0x00000013001b7c82 */ /* 0x000fe20008000000 */
[----:B------:R-:W-:Y:S01]  /*9cc0*/  UMOV UR9, 0x10 ;  /* 0x0000001000097882 */ /* 0x000fe20000000000 */
[----:B------:R-:W-:Y:S01]  /*9cd0*/  R2UR UR49, R0 ;  /* 0x00000000003172ca */ /* 0x000fe200000e0000 */
[--C-:B------:R-:W-:Y:S01]  /*9ce0*/  IMAD.X R0, RZ, RZ, R10.reuse, P2 ;  /* 0x000000ffff007224 */ /* 0x100fe200010e060a */
[----:B------:R-:W-:Y:S01]  /*9cf0*/  UMOV UR53, UR17 ;  /* 0x0000001100357c82 */ /* 0x000fe20008000000 */
[----:B------:R-:W-:Y:S01]  /*9d00*/  UMOV UR13, UR21 ;  /* 0x00000015000d7c82 */ /* 0x000fe20008000000 */
[----:B------:R-:W-:Y:S01]  /*9d10*/  UMOV UR10, UR18 ;  /* 0x00000012000a7c82 */ /* 0x000fe20008000000 */
[----:B------:R-:W-:Y:S01]  /*9d20*/  UIADD3 UR56, UR8, 0x5000, URZ ;  /* 0x0000500008387890 */ /* 0x000fe2000fffe03f */
[----:B------:R-:W-:Y:S01]  /*9d30*/  R2UR UR5, R0 ;  /* 0x00000000000572ca */ /* 0x000fe200000e0000 */
[----:B------:R-:W-:Y:S01]  /*9d40*/  IMAD.X R0, RZ, RZ, R10, P3 ;  /* 0x000000ffff007224 */ /* 0x000fe200018e060a */
[----:B------:R-:W-:Y:S01]  /*9d50*/  ISETP.GE.AND P1, PT, R5, R11, PT ;  /* 0x0000000b0500720c */ /* 0x000fe20003f26270 */
[----:B------:R-:W-:Y:S01]  /*9d60*/  UMOV UR58, 0x80 ;  /* 0x00000080003a7882 */ /* 0x000fe20000000000 */
[----:B------:R-:W-:Y:S01]  /*9d70*/  UMOV UR59, UR11 ;  /* 0x0000000b003b7c82 */ /* 0x000fe20008000000 */
[----:B------:R-:W-:Y:S01]  /*9d80*/  UMOV UR60, UR12 ;  /* 0x0000000c003c7c82 */ /* 0x000fe20008000000 */
[----:B------:R-:W-:Y:S01]  /*9d90*/  R2UR UR7, R0 ;  /* 0x00000000000772ca */ /* 0x000fe200000e0000 */
[----:B------:R1:W-:Y:S01]  /*9da0*/  UTMALDG.4D [UR16], [UR48], desc[UR50] ;  /* 0x00003210300075b4 */ /* 0x0003e20008019000 */
[----:B------:R-:W-:Y:S01]  /*9db0*/  UMOV UR61, UR21 ;  /* 0x00000015003d7c82 */ /* 0x000fe20008000000 */
        /* <DEDUP_REMOVED lines=43> */
[----:B----4-:R-:W-:Y:S05]  /*a070*/  @P1 BRA `(.L_x_449) ;  /* 0x0000000800201947 */ /* 0x010fea0003800000 */
        /* <DEDUP_REMOVED lines=20> */
.L_x_454:
[----:B------:R-:W-:-:S04]  /*a1c0*/  SHF.L.U32 R9, R12, 0x1f, RZ ;  /* 0x0000001f0c097819 */ /* 0x000fc800000006ff */
[----:B------:R-:W1:Y:S02]  /*a1d0*/  SYNCS.PHASECHK.TRANS64.TRYWAIT P1, [R6+URZ+0x31838], R9 ;  /* 0x03183809060075a7 */ /* 0x000e64000802017f */
[----:B-1----:R-:W-:Y:S05]  /*a1e0*/  @!P1 BRA `(.L_x_450) ;  /* 0x0000000c00909947 */ /* 0x002fea0003800000 */
.L_x_463:
[----:B------:R-:W-:Y:S05]  /*a1f0*/  @P0 BRA `(.L_x_451) ;  /* 0x0000000000140947 */ /* 0x000fea0003800000 */
[----:B------:R-:W-:Y:S01]  /*a200*/  ISETP.NE.AND P1, PT, R14, RZ, PT ;  /* 0x000000ff0e00720c */ /* 0x000fe20003f25270 */
[----:B-1----:R-:W-:-:S04]  /*a210*/  IMAD.MOV.U32 R9, RZ, RZ, 0x8100 ;  /* 0x00008100ff097424 */ /* 0x002fc800078e00ff */
[----:B------:R2:W-:Y:S08]  /*a220*/  SYNCS.ARRIVE.TRANS64 RZ, [R6+URZ+0x31830], R9 ;  /* 0x0318300906ff79a7 */ /* 0x0005f0000800003f */
[----:B------:R-:W-:Y:S05]  /*a230*/  @!P1 BRA `(.L_x_451) ;  /* 0x0000000000049947 */ /* 0x000fea0003800000 */
[----:B------:R-:W-:Y:S01]  /*a240*/  BPT.TRAP 0x1 ;  /* 0x000000040000795c */ /* 0x000fe20000300000 */
.L_x_451:
[----:B-12---:R-:W-:Y:S01]  /*a250*/  IMAD.MOV.U32 R9, RZ, RZ, R2 ;  /* 0x000000ffff097224 */ /* 0x006fe200078e0002 */
[----:B------:R-:W-:Y:S01]  /*a260*/  R2UR UR19, R15 ;  /* 0x000000000f1372ca */ /* 0x000fe200000e0000 */
[----:B------:R-:W-:Y:S01]  /*a270*/  IMAD.MOV.U32 R10, RZ, RZ, R3 ;  /* 0x000000ffff0a7224 */ /* 0x000fe200078e0003 */
[----:B------:R-:W-:Y:S01]  /*a280*/  R2UR UR14, R6 ;  /* 0x00000000060e72ca */ /* 0x000fe200000e0000 */
[----:B------:R-:W-:Y:S01]  /*a290*/  VIADD R13, R13, 0x1 ;  /* 0x000000010d0d7836 */ /* 0x000fe20000000000 */
[----:B------:R-:W-:Y:S01]  /*a2a0*/  IADD3 R0, P2, R9, 0x1f0, RZ ;  /* 0x000001f009007810 */ /* 0x000fe20007f5e0ff */
[----:B------:R-:W-:Y:S01]  /*a2b0*/  UMOV UR8, 0x0 ;  /* 0x0000000000087882 */ /* 0x000fe20000000000 */
[----:B------:R-:W-:Y:S01]  /*a2c0*/  UMOV UR9, 0x14f00000 ;  /* 0x14f0000000097882 */ /* 0x000fe20000000000 */
[----:B------:R-:W-:Y:S01]  /*a2d0*/  UMOV UR18, URZ ;  /* 0x0000003f00127c82 */ /* 0x000fe20008000000 */
[----:B------:R-:W-:Y:S01]  /*a2e0*/  R2UR UR6, R0 ;  /* 0x00000000000672ca */ /* 0x000fe200000e0000 */
[----:B------:R-:W-:Y:S01]  /*a2f0*/  IMAD.X R0, RZ, RZ, R10, P2 ;  /* 0x000000ffff007224 */ /* 0x000fe200010e060a */
[C---:B------:R-:W-:Y:S01]  /*a300*/  ISETP.NE.AND P1, PT, R13.reuse, 0x2, PT ;  /* 0x000000020d00780c */ /* 0x040fe20003f25270 */
[----:B------:R-:W-:Y:S01]  /*a310*/  UMOV UR34, 0x40 ;  /* 0x0000004000227882 */ /* 0x000fe20000000000 */
[----:B------:R-:W-:Y:S01]  /*a320*/  R2UR UR4, R16 ;  /* 0x00000000100472ca */ /* 0x000fe200000e0000 */
[----:B------:R-:W-:Y:S01]  /*a330*/  UIADD3 UR19, UR19, -0x40, URZ ;  /* 0xffffffc013137890 */ /* 0x000fe2000fffe03f */
[----:B------:R-:W-:Y:S01]  /*a340*/  R2UR UR7, R0 ;  /* 0x00000000000772ca */ /* 0x000fe200000e0000 */
        /* <DEDUP_REMOVED lines=23> */
[----:B------:R-:W-:Y:S01]  /*a4c0*/  ISETP.NE.AND P2, PT, R4, RZ, PT ;  /* 0x000000ff0400720c */ /* 0x000fe20003f45270 */
        /* <DEDUP_REMOVED lines=8> */
.L_x_465:
[----:B------:R-:W-:Y:S01]  /*a550*/  LOP3.LUT R12, R12, 0x1, RZ, 0x3c, !PT ;  /* 0x000000010c0c7812 */ /* 0x000fe200078e3cff */
[----:B------:R-:W-:Y:S06]  /*a560*/  @P2 BRA `(.L_x_453) ;  /* 0x0000000000142947 */ /* 0x000fec0003800000 */
[----:B------:R-:W-:Y:S01]  /*a570*/  ISETP.NE.AND P1, PT, R14, RZ, PT ;  /* 0x000000ff0e00720c */ /* 0x000fe20003f25270 */
[----:B-1----:R-:W-:-:S04]  /*a580*/  IMAD.MOV.U32 R0, RZ, RZ, 0x8100 ;  /* 0x00008100ff007424 */ /* 0x002fc800078e00ff */
[----:B------:R2:W-:Y:S08]  /*a590*/  SYNCS.ARRIVE.TRANS64 RZ, [R20+URZ+0x31810], R0 ;  /* 0x0318100014ff79a7 */ /* 0x0005f0000800003f */
[----:B------:R-:W-:Y:S05]  /*a5a0*/  @!P1 BRA `(.L_x_453) ;  /* 0x0000000000049947 */ /* 0x000fea0003800000 */
[----:B------:R-:W-:Y:S01]  /*a5b0*/  BPT.TRAP 0x1 ;  /* 0x000000040000795c */ /* 0x000fe20000300000 */
.L_x_453:
        /* <DEDUP_REMOVED lines=13> */
[----:B------:R-:W-:Y:S01]  /*a690*/  R2UR UR15, R19 ;  /* 0x00000000130f72ca */ /* 0x000fe200000e0000 */
[----:B------:R-:W-:Y:S01]  /*a6a0*/  UIADD3 UR41, UR41, 0x31810, URZ ;  /* 0x0003181029297890 */ /* 0x000fe2000fffe03f */
[----:B------:R-:W-:Y:S01]  /*a6b0*/  ISETP.GE.AND P1, PT, R5, R11, PT ;  /* 0x0000000b0500720c */ /* 0x000fe20003f26270 */
[----:B------:R-:W-:Y:S01]  /*a6c0*/  UMOV UR45, UR21 ;  /* 0x00000015002d7c82 */ /* 0x000fe20008000000 */
        /* <DEDUP_REMOVED lines=20> */
[----:B------:R-:W-:Y:S01]  /*a810*/  UIADD3 UR8, UR8, 0x2c100, URZ ;  /* 0x0002c10008087890 */ /* 0x000fe2000fffe03f */
[----:B------:R-:W-:Y:S01]  /*a820*/  IMAD.X R18, RZ, RZ, R18, P3 ;  /* 0x000000ffff127224 */ /* 0x000fe200018e0612 */
[----:B------:R-:W-:Y:S01]  /*a830*/  UMOV UR25, UR41 ;  /* 0x0000002900197c82 */ /* 0x000fe20008000000 */
        /* <DEDUP_REMOVED lines=12> */
.L_x_449:
[----:B------:R-:W-:-:S04]  /*a900*/  SHF.L.U32 R3, R12, 0x1f, RZ ;  /* 0x0000001f0c037819 */ /* 0x000fc800000006ff */
[----:B------:R-:W1:Y:S02]  /*a910*/  SYNCS.PHASECHK.TRANS64.TRYWAIT P1, [R6+URZ+0x31838], R3 ;  /* 0x03183803060075a7 */ /* 0x000e64000802017f */
[----:B-1----:R-:W-:Y:S05]  /*a920*/  @!P1 BRA `(.L_x_455) ;  /* 0x0000000400ec9947 */ /* 0x002fea0003800000 */
.L_x_466:
[----:B------:R-:W-:Y:S05]  /*a930*/  @P0 BRA `(.L_x_456) ;  /* 0x0000000000140947 */ /* 0x000fea0003800000 */
[----:B------:R-:W-:Y:S01]  /*a940*/  LOP3.LUT P0, RZ, R21, 0x1f, RZ, 0xc0, !PT ;  /* 0x0000001f15ff7812 */ /* 0x000fe2000780c0ff */
[----:B-1----:R-:W-:-:S04]  /*a950*/  IMAD.MOV.U32 R3, RZ, RZ, 0x8100 ;  /* 0x00008100ff037424 */ /* 0x002fc800078e00ff */
[----:B------:R2:W-:Y:S08]  /*a960*/  SYNCS.ARRIVE.TRANS64 RZ, [R6+URZ+0x31830], R3 ;  /* 0x0318300306ff79a7 */ /* 0x0005f0000800003f */
[----:B------:R-:W-:Y:S05]  /*a970*/  @!P0 BRA `(.L_x_456) ;  /* 0x0000000000048947 */ /* 0x000fea0003800000 */
[----:B------:R-:W-:Y:S01]  /*a980*/  BPT.TRAP 0x1 ;  /* 0x000000040000795c */ /* 0x000fe20000300000 */
.L_x_456:
        /* <DEDUP_REMOVED lines=18> */
[----:B------:R-:W-:Y:S01]  /*aab0*/  ISETP.NE.AND P0, PT, R0, 0x2, PT ;  /* 0x000000020000780c */ /* 0x000fe20003f05270 */
        /* <DEDUP_REMOVED lines=31> */
.L_x_445:
[----:B------:R-:W-:Y:S05]  /*acb0*/  WARPSYNC.ALL ;  /* 0x0000000000007948 */ /* 0x000fea0003800000 */
[----:B------:R-:W-:-:S13]  /*acc0*/  ELECT P0, URZ, PT ;  /* 0x00000000003f782f */ /* 0x000fda0003800000 */
        /* <DEDUP_REMOVED lines=8> */
.L_x_457:
        /* <DEDUP_REMOVED lines=8> */
.L_x_467:
        /* <DEDUP_REMOVED lines=9> */
.L_x_468:
[----:B------:R-:W-:Y:S05]  /*ae60*/  @!P1 BRA `(.L_x_460) ;  /* 0x0000000000049947 */ /* 0x000fea0003800000 */
[----:B------:R-:W-:Y:S01]  /*ae70*/  BPT.TRAP 0x1 ;  /* 0x000000040000795c */ /* 0x000fe20000300000 */
.L_x_460:
[----:B------:R-:W-:-:S07]  /*ae80*/  SHF.L.U32 R12, R12, 0x1f, RZ ;  /* 0x0000001f0c0c7819 */ /* 0x000fce00000006ff */
.L_x_461:
[----:B--2---:R2:W3:Y:S02]  /*ae90*/  SYNCS.PHASECHK.TRANS64.TRYWAIT P0, [R7+URZ+0x31838], R12 ;  /* 0x0318380c070075a7 */ /* 0x0044e4000800017f */
[----:B---3--:R-:W-:Y:S05]  /*aea0*/  @!P0 NANOSLEEP.SYNCS 0x989680 ;  /* 0x009896800000895d */ /* 0x008fea0003900000 */
[----:B------:R-:W3:Y:S02]  /*aeb0*/  @!P0 SYNCS.PHASECHK.TRANS64 P0, [R7+URZ+0x31838], R12 ;  /* 0x0318380c070085a7 */ /* 0x000ee4000800007f */
[----:B---3--:R-:W-:Y:S05]  /*aec0*/  @!P0 BRA `(.L_x_461) ;  /* 0xfffffffc00f08947 */ /* 0x008fea000383ffff */
.L_x_417:
[----:B------:R-:W-:Y:S05]  /*aed0*/  BSYNC B0 ;  /* 0x0000000000007941 */ /* 0x000fea0003800000 */
.L_x_414:
[----:B------:R-:W-:Y:S05]  /*aee0*/  EXIT ;  /* 0x000000000000794d */ /* 0x000fea0003800000 */
.L_x_421:
[----:B-1----:R1:W2:Y:S02]  /*aef0*/  SYNCS.PHASECHK.TRANS64.TRYWAIT P0, [R17+URZ+0x31800], R8 ;  /* 0x03180008110075a7 */ /* 0x0022a4000800017f */
[----:B--2---:R-:W-:Y:S05]  /*af00*/  @!P0 NANOSLEEP.SYNCS 0x989680 ;  /* 0x009896800000895d */ /* 0x004fea0003900000 */
[----:B------:R-:W2:Y:S02]  /*af10*/  @!P0 SYNCS.PHASECHK.TRANS64 P0, [R17+URZ+0x31800], R8 ;  /* 0x03180008110085a7 */ /* 0x000ea4000800007f */
[----:B--2---:R-:W-:Y:S05]  /*af20*/  @!P0 BRA `(.L_x_421) ;  /* 0xfffffffc00f08947 */ /* 0x004fea000383ffff */
[----:B------:R-:W-:Y:S05]  /*af30*/  BRA `(.L_x_420) ;  /* 0xffffff5c00a87947 */ /* 0x000fea000383ffff */
.L_x_425:
[----:B--2---:R2:W3:Y:S02]  /*af40*/  SYNCS.PHASECHK.TRANS64.TRYWAIT P0, [R16+URZ+0x31810], R9 ;  /* 0x03181009100075a7 */ /* 0x0044e4000800017f */
[----:B---3--:R-:W-:Y:S05]  /*af50*/  @!P0 NANOSLEEP.SYNCS 0x989680 ;  /* 0x009896800000895d */ /* 0x008fea0003900000 */
[----:B------:R-:W3:Y:S02]  /*af60*/  @!P0 SYNCS.PHASECHK.TRANS64 P0, [R16+URZ+0x31810], R9 ;  /* 0x03181009100085a7 */ /* 0x000ee4000800007f */
[----:B---3--:R-:W-:Y:S05]  /*af70*/  @!P0 BRA `(.L_x_425) ;  /* 0xfffffffc00f08947 */ /* 0x008fea000383ffff */
[----:B------:R-:W-:Y:S05]  /*af80*/  BRA `(.L_x_424) ;  /* 0xffffff6800247947 */ /* 0x000fea000383ffff */
.L_x_429:
[----:B----4-:R4:W1:Y:S02]  /*af90*/  SYNCS.PHASECHK.TRANS64.TRYWAIT P0, [R17+URZ+0x31830], R10 ;  /* 0x0318300a110075a7 */ /* 0x010864000800017f */
[----:B-1----:R-:W-:Y:S05]  /*afa0*/  @!P0 NANOSLEEP.SYNCS 0x989680 ;  /* 0x009896800000895d */ /* 0x002fea0003900000 */
[----:B------:R-:W1:Y:S02]  /*afb0*/  @!P0 SYNCS.PHASECHK.TRANS64 P0, [R17+URZ+0x31830], R10 ;  /* 0x0318300a110085a7 */ /* 0x000e64000800007f */
[----:B-1----:R-:W-:Y:S05]  /*afc0*/  @!P0 BRA `(.L_x_429) ;  /* 0xfffffffc00f08947 */ /* 0x002fea000383ffff */
[----:B------:R-:W-:Y:S05]  /*afd0*/  BRA `(.L_x_428) ;  /* 0xffffff8400347947 */ /* 0x000fea000383ffff */
.L_x_447:
[----:B-1----:R1:W2:Y:S02]  /*afe0*/  SYNCS.PHASECHK.TRANS64.TRYWAIT P0, [R6+URZ+0x31820], R3 ;  /* 0x03182003060075a7 */ /* 0x0022a4000800017f */
[----:B--2---:R-:W-:Y:S05]  /*aff0*/  @!P0 NANOSLEEP.SYNCS 0x989680 ;  /* 0x009896800000895d */ /* 0x004fea0003900000 */
[----:B------:R-:W2:Y:S02]  /*b000*/  @!P0 SYNCS.PHASECHK.TRANS64 P0, [R6+URZ+0x31820], R3 ;  /* 0x03182003060085a7 */ /* 0x000ea4000800007f */
[----:B--2---:R-:W-:Y:S05]  /*b010*/  @!P0 BRA `(.L_x_447) ;  /* 0xfffffffc00f08947 */ /* 0x004fea000383ffff */
[----:B------:R-:W-:Y:S05]  /*b020*/  BRA `(.L_x_462) ;  /* 0xffffffe8003c7947 */ /* 0x000fea000383ffff */
.L_x_450:
[----:B-1----:R1:W2:Y:S02]  /*b030*/  SYNCS.PHASECHK.TRANS64.TRYWAIT P1, [R6+URZ+0x31838], R9 ;  /* 0x03183809060075a7 */ /* 0x0022a4000802017f */
[----:B--2---:R-:W-:Y:S05]  /*b040*/  @!P1 NANOSLEEP.SYNCS 0x989680 ;  /* 0x009896800000995d */ /* 0x004fea0003900000 */
[----:B------:R-:W2:Y:S02]  /*b050*/  @!P1 SYNCS.PHASECHK.TRANS64 P1, [R6+URZ+0x31838], R9 ;  /* 0x03183809060095a7 */ /* 0x000ea4000802007f */
[----:B--2---:R-:W-:Y:S05]  /*b060*/  @!P1 BRA `(.L_x_450) ;  /* 0xfffffffc00f09947 */ /* 0x004fea000383ffff */
[----:B------:R-:W-:Y:S05]  /*b070*/  BRA `(.L_x_463) ;  /* 0xfffffff0005c7947 */ /* 0x000fea000383ffff */
.L_x_452:
[----:B------:R-:W-:-:S07]  /*b080*/  SHF.L.U32 R0, R8, 0x1f, RZ ;  /* 0x0000001f08007819 */ /* 0x000fce00000006ff */
.L_x_464:
[----:B-1----:R1:W2:Y:S02]  /*b090*/  SYNCS.PHASECHK.TRANS64.TRYWAIT P1, [R20+URZ+0x31820], R0 ;  /* 0x03182000140075a7 */ /* 0x0022a4000802017f */
[----:B--2---:R-:W-:Y:S05]  /*b0a0*/  @!P1 NANOSLEEP.SYNCS 0x989680 ;  /* 0x009896800000995d */ /* 0x004fea0003900000 */
[----:B------:R-:W2:Y:S02]  /*b0b0*/  @!P1 SYNCS.PHASECHK.TRANS64 P1, [R20+URZ+0x31820], R0 ;  /* 0x03182000140095a7 */ /* 0x000ea4000802007f */
[----:B--2---:R-:W-:Y:S05]  /*b0c0*/  @!P1 BRA `(.L_x_464) ;  /* 0xfffffffc00f09947 */ /* 0x004fea000383ffff */
[----:B------:R-:W-:Y:S05]  /*b0d0*/  BRA `(.L_x_465) ;  /* 0xfffffff4001c7947 */ /* 0x000fea000383ffff */
.L_x_455:
[----:B-1----:R1:W2:Y:S02]  /*b0e0*/  SYNCS.PHASECHK.TRANS64.TRYWAIT P1, [R6+URZ+0x31838], R3 ;  /* 0x03183803060075a7 */ /* 0x0022a4000802017f */
[----:B--2---:R-:W-:Y:S05]  /*b0f0*/  @!P1 NANOSLEEP.SYNCS 0x989680 ;  /* 0x009896800000995d */ /* 0x004fea0003900000 */
[----:B------:R-:W2:Y:S02]  /*b100*/  @!P1 SYNCS.PHASECHK.TRANS64 P1, [R6+URZ+0x31838], R3 ;  /* 0x03183803060095a7 */ /* 0x000ea4000802007f */
[----:B--2---:R-:W-:Y:S05]  /*b110*/  @!P1 BRA `(.L_x_455) ;  /* 0xfffffffc00f09947 */ /* 0x004fea000383ffff */
[----:B------:R-:W-:Y:S05]  /*b120*/  BRA `(.L_x_466) ;  /* 0xfffffff800007947 */ /* 0x000fea000383ffff */
.L_x_458:
[----:B-1----:R1:W2:Y:S02]  /*b130*/  SYNCS.PHASECHK.TRANS64.TRYWAIT P0, [R5+URZ], R2 ;  /* 0x00000002050075a7 */ /* 0x0022a4000800017f */
[----:B--2---:R-:W-:Y:S05]  /*b140*/  @!P0 NANOSLEEP.SYNCS 0x989680 ;  /* 0x009896800000895d */ /* 0x004fea0003900000 */
[----:B------:R-:W2:Y:S02]  /*b150*/  @!P0 SYNCS.PHASECHK.TRANS64 P0, [R5+URZ], R2 ;  /* 0x00000002050085a7 */ /* 0x000ea4000800007f */
[----:B--2---:R-:W-:Y:S05]  /*b160*/  @!P0 BRA `(.L_x_458) ;  /* 0xfffffffc00f08947 */ /* 0x004fea000383ffff */
[----:B------:R-:W-:Y:S05]  /*b170*/  BRA `(.L_x_467) ;  /* 0xfffffffc00147947 */ /* 0x000fea000383ffff */
.L_x_459:
[----:B-1----:R1:W2:Y:S02]  /*b180*/  SYNCS.PHASECHK.TRANS64.TRYWAIT P0, [R3+URZ], R0 ;  /* 0x00000000030075a7 */ /* 0x0022a4000800017f */
[----:B--2---:R-:W-:Y:S05]  /*b190*/  @!P0 NANOSLEEP.SYNCS 0x989680 ;  /* 0x009896800000895d */ /* 0x004fea0003900000 */
[----:B------:R-:W2:Y:S02]  /*b1a0*/  @!P0 SYNCS.PHASECHK.TRANS64 P0, [R3+URZ], R0 ;  /* 0x00000000030085a7 */ /* 0x000ea4000800007f */
[----:B--2---:R-:W-:Y:S05]  /*b1b0*/  @!P0 BRA `(.L_x_459) ;  /* 0xfffffffc00f08947 */ /* 0x004fea000383ffff */
[----:B------:R-:W-:Y:S05]  /*b1c0*/  BRA `(.L_x_468) ;  /* 0xfffffffc00247947 */ /* 0x000fea000383ffff */
.L_x_469:
        /* <DEDUP_REMOVED lines=11> */
.L_x_1150:


//--------------------- .text._ZN7cutlass13device_kernelIN5flash11enable_sm90INS1_16FlashAttnBwdSm90INS1_25CollectiveMainloopBwdSm90ILi2ELi1ELi1EN4cute5tupleIJNS5_1CILi1EEES8_S8_EEENS6_IJNS7_ILi64EEENS7_ILi80EEENS7_ILi256EEEEEENS_10bfloat16_tEfNS_4arch4Sm90ELb0ELb1ELb0ELb1ELb0ELb0ELb1ELb1ELi2ELi1ELi1ELi1ELb0EEENS1_21CollectiveEpilogueBwdISD_SE_SG_Li256ELb1ELb1ELi2EEENS1_19SingleTileSchedulerILb1ELb0ELb0ELi80EEEEEEEEEvNT_6ParamsE --------------------------
	.section	.text._ZN7cutlass13device_kernelIN5flash11enable_sm90INS1_16FlashAttnBwdSm90INS1_25CollectiveMainloopBwdSm90ILi2ELi1ELi1EN4cute5tupleIJNS5_1CILi1EEES8_S8_EEENS6_IJNS7_ILi64EEENS7_ILi80EEENS7_ILi256EEEEEENS_10bfloat16_tEfNS_4arch4Sm90ELb0ELb1ELb0ELb1ELb0ELb0ELb1ELb1ELi2ELi1ELi1ELi1ELb0EEENS1_21CollectiveEpilogueBwdISD_SE_SG_Li256ELb1ELb1ELi2EEENS1_19SingleTileSchedulerILb1ELb0ELb0ELi80EEEEEEEEEvNT_6ParamsE,"ax",@progbits
	.align	128
.text._ZN7cutlass13device_kernelIN5flash11enable_sm90INS1_16FlashAttnBwdSm90INS1_25CollectiveMainloopBwdSm90ILi2ELi1ELi1EN4cute5tupleIJNS5_1CILi1EEES8_S8_EEENS6_IJNS7_ILi64EEENS7_ILi80EEENS7_ILi256EEEEEENS_10bfloat16_tEfNS_4arch4Sm90ELb0ELb1ELb0ELb1ELb0ELb0ELb1ELb1ELi2ELi1ELi1ELi1ELb0EEENS1_21CollectiveEpilogueBwdISD_SE_SG_Li256ELb1ELb1ELi2EEENS1_19SingleTileSchedulerILb1ELb0ELb0ELi80EEEEEEEEEvNT_6ParamsE:
        .type           _ZN7cutlass13device_kernelIN5flash11enable_sm90INS1_16FlashAttnBwdSm90INS1_25CollectiveMainloopBwdSm90ILi2ELi1ELi1EN4cute5tupleIJNS5_1CILi1EEES8_S8_EEENS6_IJNS7_ILi64EEENS7_ILi80EEENS7_ILi256EEEEEENS_10bfloat16_tEfNS_4arch4Sm90ELb0ELb1ELb0ELb1ELb0ELb0ELb1ELb1ELi2ELi1ELi1ELi1ELb0EEENS1_21CollectiveEpilogueBwdISD_SE_SG_Li256ELb1ELb1ELi2EEENS1_19SingleTileSchedulerILb1ELb0ELb0ELi80EEEEEEEEEvNT_6ParamsE,@function
        .size           _ZN7cutlass13device_kernelIN5flash11enable_sm90INS1_16FlashAttnBwdSm90INS1_25CollectiveMainloopBwdSm90ILi2ELi1ELi1EN4cute5tupleIJNS5_1CILi1EEES8_S8_EEENS6_IJNS7_ILi64EEENS7_ILi80EEENS7_ILi256EEEEEENS_10bfloat16_tEfNS_4arch4Sm90ELb0ELb1ELb0ELb1ELb0ELb0ELb1ELb1ELi2ELi1ELi1ELi1ELb0EEENS1_21CollectiveEpilogueBwdISD_SE_SG_Li256ELb1ELb1ELi2EEENS1_19SingleTileSchedulerILb1ELb0ELb0ELi80EEEEEEEEEvNT_6ParamsE,(.L_x_1151 - _ZN7cutlass13device_kernelIN5flash11enable_sm90INS1_16FlashAttnBwdSm90INS1_25CollectiveMainloopBwdSm90ILi2ELi1ELi1EN4cute5tupleIJNS5_1CILi1EEES8_S8_EEENS6_IJNS7_ILi64EEENS7_ILi80EEENS7_ILi256EEEEEENS_10bfloat16_tEfNS_4arch4Sm90ELb0ELb1ELb0ELb1ELb0ELb0ELb1ELb1ELi2ELi1ELi1ELi1ELb0EEENS1_21CollectiveEpilogueBwdISD_SE_SG_Li256ELb1ELb1ELi2EEENS1_19SingleTileSchedulerILb1ELb0ELb0ELi80EEEEEEEEEvNT_6ParamsE)
        .other          _ZN7cutlass13device_kernelIN5flash11enable_sm90INS1_16FlashAttnBwdSm90INS1_25CollectiveMainloopBwdSm90ILi2ELi1ELi1EN4cute5tupleIJNS5_1CILi1EEES8_S8_EEENS6_IJNS7_ILi64EEENS7_ILi80EEENS7_ILi256EEEEEENS_10bfloat16_tEfNS_4arch4Sm90ELb0ELb1ELb0ELb1ELb0ELb0ELb1ELb1ELi2ELi1ELi1ELi1ELb0EEENS1_21CollectiveEpilogueBwdISD_SE_SG_Li256ELb1ELb1ELi2EEENS1_19SingleTileSchedulerILb1ELb0ELb0ELi80EEEEEEEEEvNT_6ParamsE,@"STO_CUDA_ENTRY STV_DEFAULT"
_ZN7cutlass13device_kernelIN5flash11enable_sm90INS1_16FlashAttnBwdSm90INS1_25CollectiveMainloopBwdSm90ILi2ELi1ELi1EN4cute5tupleIJNS5_1CILi1EEES8_S8_EEENS6_IJNS7_ILi64EEENS7_ILi80EEENS7_ILi256EEEEEENS_10bfloat16_tEfNS_4arch4Sm90ELb0ELb1ELb0ELb1ELb0ELb0ELb1ELb1ELi2ELi1ELi1ELi1ELb0EEENS1_21CollectiveEpilogueBwdISD_SE_SG_Li256ELb1ELb1ELi2EEENS1_19SingleTileSchedulerILb1ELb0ELb0ELi80EEEEEEEEEvNT_6ParamsE:
[----:B------:R-:W0:Y:S02]  /*0000*/  LDC R1, c[0x0][0x28] ;  /* 0x00000a00ff017b82 */ /* 0x000e240000000800 */
[----:B0-----:R-:W-:Y:S01]  /*0010*/  VIADD R1, R1, 0xfffffff8 ;  /* 0xfffffff801017836 */ /* 0x001fe20000000000 */
[----:B------:R-:W0:Y:S01]  /*0020*/  S2R R21, SR_TID.X ;  /* 0x0000000000157919 */ /* 0x000e220000002100 */
[----:B------:R-:W-:Y:S01]  /*0030*/  ELECT P0, URZ, PT ;  /* 0x00000000003f782f */ /* 0x000fe20003800000 */
[----:B------:R-:W-:Y:S01]  /*0040*/  BSSY B0, `(.L_x_470) ;  /* 0x0000014000007945 */ /* 0x000fe20003800000 */
[----:B0-----:R-:W-:-:S05]  /*0050*/  SHF.R.U32.HI R0, RZ, 0x5, R21 ;  /* 0x00000005ff007819 */ /* 0x001fca0000011615 */
[----:B------:R-:W0:Y:S02]  /*0060*/  SHFL.IDX PT, R2, R0, RZ, 0x1f ;  /* 0x00001fff00027589 */ /* 0x000e2400000e0000 */
[----:B0-----:R-:W-:Y:S02]  /*0070*/  ISETP.EQ.AND P0, PT, R2, RZ, P0 ;  /* 0x000000ff0200720c */ /* 0x001fe40000702270 */
        /* <DEDUP_REMOVED lines=16> */
.L_x_471:
[----:B------:R-:W-:Y:S05]  /*0180*/  BSYNC B0 ;  /* 0x0000000000007941 */ /* 0x000fea0003800000 */
.L_x_470:
[----:B------:R-:W-:Y:S01]  /*0190*/  VOTEU.ANY UP0, P0 ;  /* 0x00000000003f7886 */ /* 0x000fe20000000100 */
[----:B------:R-:W0:Y:S01]  /*01a0*/  SHFL.IDX PT, R2, R2, RZ, 0x1f ;  /* 0x00001fff02027589 */ /* 0x000e2200000e0000 */
[----:B------:R-:W-:Y:S01]  /*01b0*/  UMOV UR4, 0x1 ;  /* 0x0000000100047882 */ /* 0x000fe20000000000 */
[----:B------:R-:W-:Y:S02]  /*01c0*/  VOTEU.ANY UP1, P0 ;  /* 0x00000000003f7886 */ /* 0x000fe40000020100 */
[----:B------:R-:W1:Y:S01]  /*01d0*/  @UP0 S2UR UR7, SR_CgaCtaId ;  /* 0x00000000000709c3 */ /* 0x000e620000008800 */
[----:B------:R-:W-:Y:S01]  /*01e0*/  @UP0 UMOV UR6, 0x400 ;  /* 0x0000040000060882 */ /* 0x000fe20000000000 */
[----:B------:R-:W-:-:S04]  /*01f0*/  @UP0 UIADD3 UR4, -UR4, 0x100000, URZ ;  /* 0x0010000004040890 */ /* 0x000fc8000fffe13f */
[----:B------:R-:W-:Y:S02]  /*0200*/  @UP0 USHF.L.U32 UR5, UR4, 0xb, URZ ;  /* 0x0000000b04050899 */ /* 0x000fe4000800063f */
[----:B------:R-:W-:Y:S01]  /*0210*/  @UP0 USHF.L.U32 UR4, UR4, 0x1, URZ ;  /* 0x0000000104040899 */ /* 0x000fe2000800063f */
[----:B------:R-:W2:Y:S01]  /*0220*/  SHFL.IDX PT, R3, R0, RZ, 0x1f ;  /* 0x00001fff00037589 */ /* 0x000ea200000e0000 */
[----:B0-----:R-:W-:Y:S01]  /*0230*/  R2UR UR8, R2 ;  /* 0x00000000020872ca */ /* 0x001fe200000e0000 */
[----:B-1----:R-:W-:-:S03]  /*0240*/  @UP0 ULEA UR6, UR7, UR6, 0x18 ;  /* 0x0000000607060291 */ /* 0x002fc6000f8ec03f */
[----:B------:R-:W-:Y:S01]  /*0250*/  UMOV UR7, 0x1 ;  /* 0x0000000100077882 */ /* 0x000fe20000000000 */
[----:B--2---:R-:W-:-:S08]  /*0260*/  ISETP.NE.AND P1, PT, R3, RZ, PT ;  /* 0x000000ff0300720c */ /* 0x004fd00003f25270 */
[----:B------:R-:W-:Y:S01]  /*0270*/  UISETP.NE.AND UP0, UPT, UR8, URZ, UPT ;  /* 0x0000003f0800728c */ /* 0x000fe2000bf05270 */
[----:B------:R-:W0:Y:S02]  /*0280*/  FENCE.VIEW.ASYNC.S ;  /* 0x00000000000073c6 */ /* 0x000e240000000000 */
[----:B0-----:R0:W1:Y:S02]  /*0290*/  @UP1 SYNCS.EXCH.64 URZ, [UR6+0x31600], UR4 ;  /* 0x03160004063f15b2 */ /* 0x0010640008000100 */
[----:B0-----:R-:W-:-:S06]  /*02a0*/  USEL UR4, UR7, 0x2, !UP0 ;  /* 0x0000000207047887 */ /* 0x001fcc000c000000 */
[----:B------:R-:W-:-:S05]  /*02b0*/  IMAD.U32 R2, RZ, RZ, UR4 ;  /* 0x00000004ff027e24 */ /* 0x000fca000f8e00ff */
[----:B------:R0:W-:Y:S01]  /*02c0*/  STL [R1], R2 ;  /* 0x0000000201007387 */ /* 0x0001e20000100800 */
[----:B------:R-:W-:Y:S05]  /*02d0*/  @P1 BRA `(.L_x_472) ;  /* 0x0000000000481947 */ /* 0x000fea0003800000 */
[----:B------:R-:W2:Y:S01]  /*02e0*/  S2UR UR5, SR_CgaCtaId ;  /* 0x00000000000579c3 */ /* 0x000ea20000008800 */
        /* <DEDUP_REMOVED lines=12> */
[----:B--2---:R2:W3:Y:S08]  /*03b0*/  SYNCS.EXCH.64 URZ, [UR8+0x31610], UR6 ;  /* 0x03161006083f75b2 */ /* 0x0044f00008000100 */
[----:B------:R2:W4:Y:S01]  /*03c0*/  SYNCS.EXCH.64 URZ, [UR8+0x31620], UR4 ;  /* 0x03162004083f75b2 */ /* 0x0005220008000100 */
[----:B------:R2:W0:Y:S01]  /*03d0*/  SYNCS.EXCH.64 URZ, [UR8+0x31618], UR6 ;  /* 0x03161806083f75b2 */ /* 0x0004220008000100 */
[----:B------:R2:W0:Y:S01]  /*03e0*/  SYNCS.EXCH.64 URZ, [UR8+0x31628], UR4 ;  /* 0x03162804083f75b2 */ /* 0x0004220008000100 */
[----:B------:R-:W-:Y:S01]  /*03f0*/  NOP ;  /* 0x0000000000007918 */ /* 0x000fe20000000000 */
.L_x_472:
[----:B0-----:R-:W0:Y:S01]  /*0400*/  SHFL.IDX PT, R2, R0, RZ, 0x1f ;  /* 0x00001fff00027589 */ /* 0x001e2200000e0000 */
[----:B------:R-:W-:Y:S01]  /*0410*/  NOP ;  /* 0x0000000000007918 */ /* 0x000fe20000000000 */
[----:B0-----:R-:W-:-:S13]  /*0420*/  ISETP.NE.AND P0, PT, R2, RZ, PT ;  /* 0x000000ff0200720c */ /* 0x001fda0003f05270 */
[----:B------:R-:W-:Y:S05]  /*0430*/  @P0 BRA `(.L_x_473) ;  /* 0x0000000000400947 */ /* 0x000fea0003800000 */
[----:B--2---:R-:W0:Y:S01]  /*0440*/  S2UR UR5, SR_CgaCtaId ;  /* 0x00000000000579c3 */ /* 0x004e220000008800 */
[----:B------:R-:W-:Y:S01]  /*0450*/  UMOV UR4, 0x400 ;  /* 0x0000040000047882 */ /* 0x000fe20000000000 */
[----:B------:R-:W-:Y:S01]  /*0460*/  UMOV UR6, 0x1 ;  /* 0x0000000100067882 */ /* 0x000fe20000000000 */
[----:B------:R-:W-:Y:S01]  /*0470*/  UMOV UR7, 0x100 ;  /* 0x0000010000077882 */ /* 0x000fe20000000000 */
[----:B------:R-:W-:Y:S01]  /*0480*/  ELECT P0, URZ, PT ;  /* 0x00000000003f782f */ /* 0x000fe20003800000 */
[----:B0-----:R-:W-:Y:S02]  /*0490*/  ULEA UR8, UR5, UR4, 0x18 ;  /* 0x0000000405087291 */ /* 0x001fe4000f8ec03f */
[----:B------:R-:W-:-:S04]  /*04a0*/  UIADD3 UR4, -UR6, 0x100000, URZ ;  /* 0x0010000006047890 */ /* 0x000fc8000fffe13f */
[----:B------:R-:W-:Y:S02]  /*04b0*/  USHF.L.U32 UR5, UR4, 0xb, URZ ;  /* 0x0000000b04057899 */ /* 0x000fe4000800063f */
[----:B------:R-:W-:Y:S02]  /*04c0*/  USHF.L.U32 UR4, UR4, 0x1, URZ ;  /* 0x0000000104047899 */ /* 0x000fe4000800063f */
[----:B------:R-:W-:-:S04]  /*04d0*/  UIADD3 UR6, -UR7, 0x100000, URZ ;  /* 0x0010000007067890 */ /* 0x000fc8000fffe13f */
[----:B------:R-:W-:Y:S02]  /*04e0*/  USHF.L.U32 UR7, UR6, 0xb, URZ ;  /* 0x0000000b06077899 */ /* 0x000fe4000800063f */
[----:B------:R-:W-:Y:S01]  /*04f0*/  USHF.L.U32 UR6, UR6, 0x1, URZ ;  /* 0x0000000106067899 */ /* 0x000fe2000800063f */
[----:B------:R-:W0:Y:S03]  /*0500*/  FENCE.VIEW.ASYNC.S ;  /* 0x00000000000073c6 */ /* 0x000e260000000000 */
[----:B0-----:R0:W2:Y:S08]  /*0510*/  SYNCS.EXCH.64 URZ, [UR8+0x31630], UR4 ;  /* 0x03163004083f75b2 */ /* 0x0010b00008000100 */
[----:B------:R0:W0:Y:S01]  /*0520*/  SYNCS.EXCH.64 URZ, [UR8+0x31638], UR6 ;  /* 0x03163806083f75b2 */ /* 0x0000220008000100 */
[----:B------:R-:W-:Y:S01]  /*0530*/  NOP ;  /* 0x0000000000007918 */ /* 0x000fe20000000000 */
.L_x_473:
[----:B------:R-:W-:Y:S01]  /*0540*/  PLOP3.LUT P0, PT, PT, PT, UP0, 0x80, 0x0 ;  /* 0x000000000000781c */ /* 0x000fe20003f0f008 */
[----:B------:R-:W-:Y:S01]  /*0550*/  NOP ;  /* 0x0000000000007918 */ /* 0x000fe20000000000 */
[----:B------:R-:W-:Y:S01]  /*0560*/  BSSY B0, `(.L_x_474) ;  /* 0x0000f0b000007945 */ /* 0x000fe20003800000 */
[----:B------:R-:W-:Y:S01]  /*0570*/  LOP3.LUT R11, R21, 0x7f, RZ, 0xc0, !PT ;  /* 0x0000007f150b7812 */ /* 0x000fe200078ec0ff */
[----:B01234-:R-:W-:Y:S09]  /*0580*/  BAR.SYNC.DEFER_BLOCKING 0x0 ;  /* 0x0000000000007b1d */ /* 0x01fff20000010000 */
[----:B------:R-:W-:Y:S05]  /*0590*/  @!P0 BRA `(.L_x_475) ;  /* 0x000000cc004c8947 */ /* 0x000fea0003800000 */
.L_x_476:
        /* <DEDUP_REMOVED lines=15> */
.L_x_477:
        /* <DEDUP_REMOVED lines=11> */
.L_x_479:
[----:B------:R-:W2:Y:S02]  /*0740*/  LDC R0, c[0x0][0x8bc] ;  /* 0x00022f00ff007b82 */ /* 0x000ea40000000800 */
.L_x_478:
[----:B0-----:R-:W-:-:S05]  /*0750*/  IMAD R11, R2, 0x50, RZ ;  /* 0x00000050020b7824 */ /* 0x001fca00078e02ff */
[----:B--2--5:R-:W-:-:S04]  /*0760*/  ISETP.GE.AND P0, PT, R11, R0, PT ;  /* 0x000000000b00720c */ /* 0x024fc80003f06270 */
[----:B-1----:R-:W-:-:S04]  /*0770*/  SEL R234, R7, 0xffffffff, !P0 ;  /* 0xffffffff07ea7807 */ /* 0x002fc80004000000 */
[----:B------:R-:W-:-:S13]  /*0780*/  ISETP.GE.AND P0, PT, R234, RZ, PT ;  /* 0x000000ffea00720c */ /* 0x000fda0003f06270 */
[----:B------:R-:W-:Y:S05]  /*0790*/  @!P0 BRA `(.L_x_480) ;  /* 0x000000ec009c8947 */ /* 0x000fea0003800000 */
[----:B------:R-:W0:Y:S01]  /*07a0*/  LDC.64 R6, c[0x0][0x770] ;  /* 0x0001dc00ff067b82 */ /* 0x000e220000000a00 */
[----:B------:R-:W-:-:S07]  /*07b0*/  ULDC.64 UR6, c[0x0][0x208] ;  /* 0x0000820000067ab9 */ /* 0x000fce0000000a00 */
[----:B------:R-:W1:Y:S08]  /*07c0*/  LDC.64 R8, c[0x0][0x780] ;  /* 0x0001e000ff087b82 */ /* 0x000e700000000a00 */
[----:B------:R-:W2:Y:S01]  /*07d0*/  LDC.64 R4, c[0x0][0x770] ;  /* 0x0001dc00ff047b82 */ /* 0x000ea20000000a00 */
[----:B0-----:R-:W-:-:S04]  /*07e0*/  ISETP.NE.U32.AND P1, PT, R6, RZ, PT ;  /* 0x000000ff0600720c */ /* 0x001fc80003f25070 */
[----:B------:R-:W-:Y:S02]  /*07f0*/  ISETP.NE.AND.EX P1, PT, R7, RZ, PT, P1 ;  /* 0x000000ff0700720c */ /* 0x000fe40003f25310 */
[----:B-1----:R-:W-:-:S04]  /*0800*/  ISETP.NE.U32.AND P0, PT, R8, RZ, PT ;  /* 0x000000ff0800720c */ /* 0x002fc80003f05070 */
[----:B------:R-:W-:Y:S01]  /*0810*/  ISETP.NE.AND.EX P0, PT, R9, RZ, PT, P0 ;  /* 0x000000ff0900720c */ /* 0x000fe20003f05300 */
[----:B--2---:R-:W-:-:S06]  /*0820*/  IMAD.WIDE R8, R234, 0x4, R4 ;  /* 0x00000004ea087825 */ /* 0x004fcc00078e0204 */
[----:B------:R-:W2:Y:S06]  /*0830*/  @P1 LDG.E R3, desc[UR6][R8.64] ;  /* 0x0000000608031981 */ /* 0x000eac000c1e1900 */
[----:B------:R-:W0:Y:S08]  /*0840*/  @P0 LDC.64 R6, c[0x0][0x780] ;  /* 0x0001e000ff060b82 */ /* 0x000e300000000a00 */
[----:B------:R-:W1:Y:S01]  /*0850*/  LDC R0, c[0x0][0x290] ;  /* 0x0000a400ff007b82 */ /* 0x000e620000000800 */
[----:B------:R-:W-:-:S02]  /*0860*/  ULDC UR4, c[0x0][0x280] ;  /* 0x0000a00000047ab9 */ /* 0x000fc40000000800 */
[----:B------:R-:W-:Y:S01]  /*0870*/  IMAD.U32 R5, RZ, RZ, UR4 ;  /* 0x00000004ff057e24 */ /* 0x000fe2000f8e00ff */
[----:B------:R-:W-:Y:S02]  /*0880*/  ULDC.64 UR4, c[0x0][0x788] ;  /* 0x0001e20000047ab9 */ /* 0x000fe40000000a00 */
[----:B------:R-:W-:-:S04]  /*0890*/  ISETP.NE.U32.AND P2, PT, RZ, UR4, PT ;  /* 0x00000004ff007c0c */ /* 0x000fc8000bf45070 */
[----:B------:R-:W-:Y:S01]  /*08a0*/  ISETP.NE.AND.EX P2, PT, RZ, UR5, PT, P2 ;  /* 0x00000005ff007c0c */ /* 0x000fe2000bf45320 */
[----:B0-----:R-:W-:-:S05]  /*08b0*/  @P0 IMAD.WIDE R6, R234, 0x4, R6 ;  /* 0x00000004ea060825 */ /* 0x001fca00078e0206 */
        /* <DEDUP_REMOVED lines=12> */
.L_x_481:
[----:B------:R-:W-:Y:S01]  /*0980*/  @P1 LOP3.LUT R3, R4, 0xffffc000, RZ, 0xc0, !PT ;  /* 0xffffc00004031812 */ /* 0x000fe200078ec0ff */
[----:B------:R-:W-:Y:S06]  /*0990*/  @!P2 BRA `(.L_x_482) ;  /* 0x000000000014a947 */ /* 0x000fec0003800000 */
[----:B------:R-:W0:Y:S01]  /*09a0*/  LDC.64 R6, c[0x0][0x788] ;  /* 0x0001e200ff067b82 */ /* 0x000e220000000a00 */
[----:B------:R-:W-:Y:S01]  /*09b0*/  ULDC.64 UR4, c[0x0][0x208] ;  /* 0x0000820000047ab9 */ /* 0x000fe20000000a00 */
[----:B0-----:R-:W-:-:S05]  /*09c0*/  IMAD.WIDE R6, R234, 0x4, R6 ;  /* 0x00000004ea067825 */ /* 0x001fca00078e0206 */
[----:B------:R0:W5:Y:S01]  /*09d0*/  LDG.E R0, desc[UR4][R6.64] ;  /* 0x0000000406007981 */ /* 0x000162000c1e1900 */
[----:B------:R-:W-:Y:S05]  /*09e0*/  BRA `(.L_x_483) ;  /* 0x0000000000287947 */ /* 0x000fea0003800000 */
.L_x_482:
        /* <DEDUP_REMOVED lines=10> */
.L_x_483:
[----:B-----5:R-:W-:Y:S01]  /*0a90*/  VIADD R4, R5, 0x3f ;  /* 0x0000003f05047836 */ /* 0x020fe20000000000 */
[----:B------:R-:W-:Y:S01]  /*0aa0*/  ISETP.GE.AND P2, PT, R2, RZ, PT ;  /* 0x000000ff0200720c */ /* 0x000fe20003f46270 */
[----:B------:R-:W-:Y:S01]  /*0ab0*/  ULDC UR4, c[0x0][0x74c] ;  /* 0x0001d30000047ab9 */ /* 0x000fe20000000800 */
[----:B0-----:R-:W-:Y:S02]  /*0ac0*/  IADD3 R6, R11, R5, -R0 ;  /* 0x000000050b067210 */ /* 0x001fe40007ffe800 */
[----:B------:R-:W-:Y:S02]  /*0ad0*/  SHF.R.S32.HI R7, RZ, 0x1f, R4 ;  /* 0x0000001fff077819 */ /* 0x000fe40000011404 */
[----:B------:R-:W-:Y:S01]  /*0ae0*/  PLOP3.LUT P0, PT, PT, PT, PT, 0x80, 0x0 ;  /* 0x000000000000781c */ /* 0x000fe20003f0f070 */
[----:B------:R-:W-:Y:S01]  /*0af0*/  VIADD R6, R6, -UR4 ;  /* 0x8000000406067c36 */ /* 0x000fe20008000000 */
[----:B------:R-:W-:-:S04]  /*0b00*/  LEA.HI R7, R7, R4, RZ, 0x6 ;  /* 0x0000000407077211 */ /* 0x000fc800078f30ff */
[----:B------:R-:W-:Y:S02]  /*0b10*/  SHF.R.S32.HI R7, RZ, 0x6, R7 ;  /* 0x00000006ff077819 */ /* 0x000fe40000011407 */
[----:B------:R-:W-:Y:S02]  /*0b20*/  SHF.R.S32.HI R9, RZ, 0x1f, R6 ;  /* 0x0000001fff097819 */ /* 0x000fe40000011406 */
[----:B------:R-:W-:Y:S02]  /*0b30*/  R2UR UR61, R7 ;  /* 0x00000000073d72ca */ /* 0x000fe400000e0000 */
[----:B------:R-:W-:Y:S01]  /*0b40*/  LEA.HI R9, R9, R6, RZ, 0x6 ;  /* 0x0000000609097211 */ /* 0x000fe200078f30ff */
[----:B------:R-:W-:-:S12]  /*0b50*/  @!P2 BRA `(.L_x_484) ;  /* 0x000000000024a947 */ /* 0x000fd80003800000 */
[----:B------:R-:W-:Y:S01]  /*0b60*/  IADD3 R4, -R0, 0x8f, R5 ;  /* 0x0000008f00047810 */ /* 0x000fe20007ffe105 */
[----:B------:R-:W-:-:S03]  /*0b70*/  ULDC UR4, c[0x0][0x748] ;  /* 0x0001d20000047ab9 */ /* 0x000fc60000000800 */
[----:B------:R-:W-:-:S04]  /*0b80*/  IADD3 R4, R4, UR4, R11 ;  /* 0x0000000404047c10 */ /* 0x000fc8000fffe00b */
[----:B------:R-:W-:-:S04]  /*0b90*/  SHF.R.S32.HI R7, RZ, 0x1f, R4 ;  /* 0x0000001fff077819 */ /* 0x000fc80000011404 */
[----:B------:R-:W-:-:S04]  /*0ba0*/  LEA.HI R7, R7, R4, RZ, 0x6 ;  /* 0x0000000407077211 */ /* 0x000fc800078f30ff */
[----:B------:R-:W-:-:S04]  /*0bb0*/  SHF.R.S32.HI R7, RZ, 0x6, R7 ;  /* 0x00000006ff077819 */ /* 0x000fc80000011407 */
[----:B------:R-:W-:-:S13]  /*0bc0*/  R2UR UR4, R7 ;  /* 0x00000000070472ca */ /* 0x000fda00000e0000 */
[----:B------:R-:W-:-:S04]  /*0bd0*/  UISETP.LT.AND UP0, UPT, UR61, UR4, UPT ;  /* 0x000000043d00728c */ /* 0x000fc8000bf01270 */
[----:B------:R-:W-:-:S12]  /*0be0*/  USEL UR61, UR61, UR4, UP0 ;  /* 0x000000043d3d7287 */ /* 0x000fd80008000000 */
.L_x_484:
[----:B------:R-:W-:Y:S02]  /*0bf0*/  SHF.R.S32.HI R9, RZ, 0x6, R9 ;  /* 0x00000006ff097819 */ /* 0x000fe40000011409 */
[----:B------:R-:W-:Y:S02]  /*0c00*/  CS2R R134, SRZ ;  /* 0x0000000000867805 */ /* 0x000fe4000001ff00 */
[----:B------:R-:W-:Y:S02]  /*0c10*/  CS2R R132, SRZ ;  /* 0x0000000000847805 */ /* 0x000fe4000001ff00 */
[----:B------:R-:W-:Y:S02]  /*0c20*/  CS2R R130, SRZ ;  /* 0x0000000000827805 */ /* 0x000fe4000001ff00 */
[----:B------:R-:W-:Y:S02]  /*0c30*/  VIMNMX R9, RZ, R9, !PT ;  /* 0x00000009ff097248 */ /* 0x000fe40007fe0100 */
[----:B------:R-:W-:-:S02]  /*0c40*/  CS2R R128, SRZ ;  /* 0x0000000000807805 */ /* 0x000fc4000001ff00 */
[----:B------:R-:W-:Y:S02]  /*0c50*/  CS2R R94, SRZ ;  /* 0x00000000005e7805 */ /* 0x000fe4000001ff00 */
[----:B------:R-:W-:Y:S02]  /*0c60*/  CS2R R92, SRZ ;  /* 0x00000000005c7805 */ /* 0x000fe4000001ff00 */
[----:B------:R-:W-:Y:S02]  /*0c70*/  ISETP.LT.AND P2, PT, R9, UR61, PT ;  /* 0x0000003d09007c0c */ /* 0x000fe4000bf41270 */
        /* <DEDUP_REMOVED lines=73> */
[----:B------:R-:W-:Y:S01]  /*1110*/  CS2R R136, SRZ ;  /* 0x0000000000887805 */ /* 0x000fe2000001ff00 */
[----:B------:R-:W-:Y:S06]  /*1120*/  @!P2 BRA `(.L_x_485) ;  /* 0x0000007c00b0a947 */ /* 0x000fec0003800000 */
[----:B------:R-:W0:Y:S01]  /*1130*/  S2R R4, SR_CgaCtaId ;  /* 0x0000000000047919 */ /* 0x000e220000008800 */
[----:B------:R-:W-:Y:S01]  /*1140*/  MOV R17, 0x400 ;  /* 0x0000040000117802 */ /* 0x000fe20000000f00 */
[----:B------:R-:W-:Y:S01]  /*1150*/  VIADD R21, R21, 0xffffff80 ;  /* 0xffffff8015157836 */ /* 0x000fe20000000000 */
[----:B------:R-:W-:Y:S02]  /*1160*/  SHF.L.U32 R12, RZ, 0x1f, RZ ;  /* 0x0000001fff0c7819 */ /* 0x000fe400000006ff */
[----:B0-----:R-:W-:Y:S02]  /*1170*/  LEA R17, R4, R17, 0x18 ;  /* 0x0000001104117211 */ /* 0x001fe400078ec0ff */
[----:B------:R-:W-:Y:S02]  /*1180*/  SHF.R.S32.HI R4, RZ, 0x1f, R21 ;  /* 0x0000001fff047819 */ /* 0x000fe40000011415 */
[----:B------:R-:W0:Y:S02]  /*1190*/  SYNCS.PHASECHK.TRANS64.TRYWAIT P0, [R17+URZ+0x31600], R12 ;  /* 0x0316000c110075a7 */ /* 0x000e24000800017f */
[----:B------:R-:W-:-:S02]  /*11a0*/  LEA.HI R6, R4, R21, RZ, 0x7 ;  /* 0x0000001504067211 */ /* 0x000fc400078f38ff */
[CC--:B------:R-:W-:Y:S02]  /*11b0*/  LEA.HI R10, R4.reuse, R21.reuse, RZ, 0x5 ;  /* 0x00000015040a7211 */ /* 0x0c0fe400078f28ff */
[----:B------:R-:W-:Y:S02]  /*11c0*/  SHF.R.S32.HI R7, RZ, 0x7, R6 ;  /* 0x00000007ff077819 */ /* 0x000fe40000011406 */
[----:B------:R-:W-:-:S03]  /*11d0*/  LEA.HI R4, R4, R21, RZ, 0x4 ;  /* 0x0000001504047211 */ /* 0x000fc600078f20ff */
[----:B------:R1:W2:Y:S02]  /*11e0*/  SHFL.IDX PT, R8, R7, RZ, 0x1f ;  /* 0x00001fff07087589 */ /* 0x0002a400000e0000 */
[----:B012---:R-:W-:Y:S05]  /*11f0*/  @P0 BRA `(.L_x_486) ;  /* 0x0000000000080947 */ /* 0x007fea0003800000 */
[----:B------:R-:W0:Y:S02]  /*1200*/  SYNCS.PHASECHK.TRANS64.TRYWAIT P0, [R17+URZ+0x31600], R12 ;  /* 0x0316000c110075a7 */ /* 0x000e24000800017f */
[----:B0-----:R-:W-:Y:S05]  /*1210*/  @!P0 BRA `(.L_x_487) ;  /* 0x000000e400048947 */ /* 0x001fea0003800000 */
.L_x_486:
[----:B------:R-:W2:Y:S01]  /*1220*/  LDL R11, [R1] ;  /* 0x00000000010b7983 */ /* 0x000ea20000100800 */
[----:B------:R-:W-:Y:S01]  /*1230*/  LOP3.LUT R6, R6, 0xffffff80, RZ, 0xc0, !PT ;  /* 0xffffff8006067812 */ /* 0x000fe200078ec0ff */
[----:B------:R-:W1:Y:S01]  /*1240*/  S2UR UR4, SR_CTAID.Y ;  /* 0x00000000000479c3 */ /* 0x000e620000002600 */
[----:B------:R-:W-:Y:S01]  /*1250*/  LOP3.LUT R4, R4, 0xffffff0, RZ, 0xc0, !PT ;  /* 0x0ffffff004047812 */ /* 0x000fe200078ec0ff */
[----:B------:R-:W-:Y:S01]  /*1260*/  IMAD R20, R2, -0x50, RZ ;  /* 0xffffffb002147824 */ /* 0x000fe200078e02ff */
[----:B0-----:R-:W-:Y:S01]  /*1270*/  SHF.R.S32.HI R12, RZ, 0x5, R10 ;  /* 0x00000005ff0c7819 */ /* 0x001fe2000001140a */
[----:B------:R-:W-:Y:S01]  /*1280*/  IMAD.IADD R230, R0, 0x1, -R5 ;  /* 0x0000000100e67824 */ /* 0x000fe200078e0a05 */
[----:B------:R-:W-:Y:S01]  /*1290*/  SEL R229, R234, RZ, !P1 ;  /* 0x000000ffeae57207 */ /* 0x000fe20004800000 */
[----:B------:R-:W-:Y:S01]  /*12a0*/  IMAD.IADD R4, R21, 0x1, -R4 ;  /* 0x0000000115047824 */ /* 0x000fe200078e0a04 */
[----:B------:R-:W-:Y:S01]  /*12b0*/  CS2R R134, SRZ ;  /* 0x0000000000867805 */ /* 0x000fe2000001ff00 */
[----:B------:R-:W0:Y:S01]  /*12c0*/  LDC.64 R18, c[0x0][0x2d8] ;  /* 0x0000b600ff127b82 */ /* 0x000e220000000a00 */
[----:B------:R-:W-:Y:S01]  /*12d0*/  IMAD.IADD R232, R20, 0x1, R0 ;  /* 0x0000000114e87824 */ /* 0x000fe200078e0200 */
[----:B------:R-:W-:Y:S01]  /*12e0*/  CS2R R132, SRZ ;  /* 0x0000000000847805 */ /* 0x000fe2000001ff00 */
[----:B------:R-:W-:Y:S01]  /*12f0*/  IMAD R16, R7, 0x40, R4 ;  /* 0x0000004007107824 */ /* 0x000fe200078e0204 */
[----:B------:R-:W-:Y:S01]  /*1300*/  LEA.HI R4, R8, R8, RZ, 0x1 ;  /* 0x0000000808047211 */ /* 0x000fe200078f08ff */
[----:B------:R-:W-:Y:S01]  /*1310*/  IMAD.MOV.U32 R2, RZ, RZ, RZ ;  /* 0x000000ffff027224 */ /* 0x000fe200078e00ff */
        /* <DEDUP_REMOVED lines=10> */
[----:B-1----:R-:W-:Y:S01]  /*13c0*/  USHF.R.S32.HI UR5, URZ, 0x1f, UR4 ;  /* 0x0000001f3f057899 */ /* 0x002fe20008011404 */
        /* <DEDUP_REMOVED lines=68> */
[----:B------:R-:W-:Y:S01]  /*1810*/  UMOV UR60, URZ ;  /* 0x0000003f003c7c82 */ /* 0x000fe20008000000 */
[----:B--2---:R-:W-:-:S02]  /*1820*/  R2UR UR6, R11 ;  /* 0x000000000b0672ca */ /* 0x004fc400000e0000 */
[----:B------:R-:W-:Y:S01]  /*1830*/  SHF.R.S32.HI R11, RZ, 0x1f, R10 ;  /* 0x0000001fff0b7819 */ /* 0x000fe2000001140a */
[----:B------:R-:W-:Y:S01]  /*1840*/  IMAD.IADD R10, R21, 0x1, -R6 ;  /* 0x00000001150a7824 */ /* 0x000fe200078e0a06 */
[----:B------:R-:W-:Y:S02]  /*1850*/  LEA.HI R6, R7, R7, RZ, 0x1 ;  /* 0x0000000707067211 */ /* 0x000fe400078f08ff */
[----:B------:R-:W-:Y:S02]  /*1860*/  LEA.HI R11, R11, R12, RZ, 0x2 ;  /* 0x0000000c0b0b7211 */ /* 0x000fe400078f10ff */
[----:B------:R-:W-:Y:S02]  /*1870*/  LOP3.LUT R6, R6, 0x1ffffffe, RZ, 0xc0, !PT ;  /* 0x1ffffffe06067812 */ /* 0x000fe400078ec0ff */
[----:B------:R-:W-:Y:S02]  /*1880*/  LOP3.LUT R13, R11, 0xfffffc, RZ, 0xc0, !PT ;  /* 0x00fffffc0b0d7812 */ /* 0x000fe400078ec0ff */
[----:B------:R-:W-:Y:S01]  /*1890*/  SHF.R.S32.HI R11, RZ, 0x1f, R10 ;  /* 0x0000001fff0b7819 */ /* 0x000fe2000001140a */
[----:B------:R-:W-:-:S02]  /*18a0*/  IMAD.IADD R14, R7, 0x1, -R6 ;  /* 0x00000001070e7824 */ /* 0x000fc400078e0a06 */
[----:B------:R-:W-:Y:S01]  /*18b0*/  IMAD R6, R7, 0x800, R10 ;  /* 0x0000080007067824 */ /* 0x000fe200078e020a */
[----:B------:R-:W-:Y:S01]  /*18c0*/  LOP3.LUT R7, R4, 0xfffffffe, RZ, 0xc0, !PT ;  /* 0xfffffffe04077812 */ /* 0x000fe200078ec0ff */
[----:B------:R-:W-:Y:S02]  /*18d0*/  IMAD.IADD R13, R12, 0x1, -R13 ;  /* 0x000000010c0d7824 */ /* 0x000fe400078e0a0d */
[----:B------:R-:W-:Y:S02]  /*18e0*/  IMAD.SHL.U32 R6, R6, 0x4, RZ ;  /* 0x0000000406067824 */ /* 0x000fe400078e00ff */
[----:B------:R-:W-:Y:S01]  /*18f0*/  IMAD.IADD R4, R8, 0x1, -R7 ;  /* 0x0000000108047824 */ /* 0x000fe200078e0a07 */
[----:B------:R-:W-:Y:S01]  /*1900*/  LEA.HI R7, R11, R10, RZ, 0x2 ;  /* 0x0000000a0b077211 */ /* 0x000fe200078f10ff */
[----:B------:R-:W-:Y:S01]  /*1910*/  IMAD R16, R13, 0x10, R16 ;  /* 0x000000100d107824 */ /* 0x000fe200078e0210 */
[----:B------:R-:W-:Y:S02]  /*1920*/  SHF.R.S32.HI R12, RZ, 0x1f, R6 ;  /* 0x0000001fff0c7819 */ /* 0x000fe40000011406 */
[----:B------:R-:W-:Y:S01]  /*1930*/  IADD3 R6, P0, R6, R3, RZ ;  /* 0x0000000306067210 */ /* 0x000fe20007f1e0ff */
[----:B------:R-:W-:Y:S01]  /*1940*/  IMAD.SHL.U32 R0, R16, 0x8, RZ ;  /* 0x0000000810007824 */ /* 0x000fe200078e00ff */
[----:B------:R-:W-:-:S02]  /*1950*/  SHF.R.S32.HI R8, RZ, 0x2, R7 ;  /* 0x00000002ff087819 */ /* 0x000fc40000011407 */
[----:B------:R-:W-:Y:S01]  /*1960*/  SHF.R.S32.HI R13, RZ, 0x1f, R7 ;  /* 0x0000001fff0d7819 */ /* 0x000fe20000011407 */
[----:B------:R-:W-:Y:S01]  /*1970*/  IMAD R0, R0, 0x2, R17 ;  /* 0x0000000200007824 */ /* 0x000fe200078e0211 */
[----:B------:R-:W-:Y:S02]  /*1980*/  LOP3.LUT R15, R7, 0x7ffffffc, RZ, 0xc0, !PT ;  /* 0x7ffffffc070f7812 */ /* 0x000fe400078ec0ff */
[----:B------:R-:W-:Y:S02]  /*1990*/  LEA.HI.X.SX32 R7, R3, R12, 0x1, P0 ;  /* 0x0000000c03077211 */ /* 0x000fe400000f0eff */
[----:B------:R-:W-:Y:S01]  /*19a0*/  LEA.HI R13, R13, R8, RZ, 0x3 ;  /* 0x000000080d0d7211 */ /* 0x000fe200078f18ff */
[----:B------:R-:W-:Y:S01]  /*19b0*/  IMAD.IADD R15, R10, 0x1, -R15 ;  /* 0x000000010a0f7824 */ /* 0x000fe200078e0a0f */
[----:B------:R-:W-:Y:S01]  /*19c0*/  SHF.R.S32.HI R3, RZ, 0x1f, R234 ;  /* 0x0000001fff037819 */ /* 0x000fe200000114ea */
[----:B0-----:R-:W-:Y:S01]  /*19d0*/  IMAD.WIDE.U32 R6, R18, UR4, R6 ;  /* 0x0000000412067c25 */ /* 0x001fe2000f8e0006 */
[----:B------:R-:W-:-:S02]  /*19e0*/  LEA.HI R11, R11, R10, RZ, 0x5 ;  /* 0x0000000a0b0b7211 */ /* 0x000fc400078f28ff */
[----:B------:R-:W-:Y:S01]  /*19f0*/  LOP3.LUT R13, R13, 0xfffffff8, RZ, 0xc0, !PT ;  /* 0xfffffff80d0d7812 */ /* 0x000fe200078ec0ff */
[----:B------:R-:W-:Y:S01]  /*1a00*/  IMAD R10, R18, UR5, RZ ;  /* 0x00000005120a7c24 */ /* 0x000fe2000f8e02ff */
[----:B------:R-:W-:Y:S01]  /*1a10*/  SEL R3, R3, RZ, !P1 ;  /* 0x000000ff03037207 */ /* 0x000fe20004800000 */
[----:B------:R-:W-:Y:S01]  /*1a20*/  IMAD R14, R14, 0x4, R15 ;  /* 0x000000040e0e7824 */ /* 0x000fe200078e020f */
[----:B------:R-:W-:Y:S01]  /*1a30*/  SHF.R.S32.HI R11, RZ, 0x5, R11 ;  /* 0x00000005ff0b7819 */ /* 0x000fe2000001140b */
[----:B------:R-:W-:Y:S01]  /*1a40*/  IMAD R19, R19, UR4, R10 ;  /* 0x0000000413137c24 */ /* 0x000fe2000f8e020a */
[----:B------:R-:W-:Y:S01]  /*1a50*/  ULDC.64 UR4, c[0x0][0x2e0] ;  /* 0x0000b80000047ab9 */ /* 0x000fe20000000a00 */
[----:B------:R-:W-:Y:S02]  /*1a60*/  IMAD.IADD R18, R8, 0x1, -R13 ;  /* 0x0000000108127824 */ /* 0x000fe400078e0a0d */
[----:B------:R-:W-:Y:S02]  /*1a70*/  IMAD R8, R3, UR4, RZ ;  /* 0x0000000403087c24 */ /* 0x000fe4000f8e02ff */
[----:B------:R-:W-:-:S02]  /*1a80*/  IMAD.IADD R7, R7, 0x1, R19 ;  /* 0x0000000107077824 */ /* 0x000fc400078e0213 */
[C---:B------:R-:W-:Y:S02]  /*1a90*/  IMAD R235, R229.reuse, UR5, R8 ;  /* 0x00000005e5eb7c24 */ /* 0x040fe4000f8e0208 */
[----:B------:R-:W-:Y:S01]  /*1aa0*/  IMAD.WIDE.U32 R228, R229, UR4, R6 ;  /* 0x00000004e5e47c25 */ /* 0x000fe2000f8e0006 */
[----:B------:R-:W-:Y:S01]  /*1ab0*/  ULOP3.LUT UR4, UR6, 0x1, URZ, 0xfc, !UPT ;  /* 0x0000000106047892 */ /* 0x000fe2000f8efc3f */
[----:B------:R-:W-:Y:S02]  /*1ac0*/  IADD3 R6, -R5, 0x1, R232 ;  /* 0x0000000105067810 */ /* 0x000fe40007ffe1e8 */
[----:B------:R-:W-:Y:S02]  /*1ad0*/  IMAD.SHL.U32 R233, R14, 0x2, RZ ;  /* 0x000000020ee97824 */ /* 0x000fe400078e00ff */
[----:B------:R-:W-:Y:S02]  /*1ae0*/  IMAD R18, R11, 0x10, R18 ;  /* 0x000000100b127824 */ /* 0x000fe400078e0212 */
[----:B------:R-:W-:-:S02]  /*1af0*/  IMAD.IADD R232, R232, 0x1, -R233 ;  /* 0x00000001e8e87824 */ /* 0x000fc400078e0ae9 */
[----:B------:R-:W-:Y:S02]  /*1b00*/  IMAD.IADD R231, R6, 0x1, -R233 ;  /* 0x0000000106e77824 */ /* 0x000fe400078e0ae9 */
[----:B------:R-:W-:Y:S02]  /*1b10*/  IMAD.MOV.U32 R3, RZ, RZ, R9 ;  /* 0x000000ffff037224 */ /* 0x000fe400078e0009 */
[----:B------:R-:W-:Y:S02]  /*1b20*/  IMAD.MOV.U32 R19, RZ, RZ, RZ ;  /* 0x000000ffff137224 */ /* 0x000fe400078e00ff */
[----:B------:R-:W-:Y:S02]  /*1b30*/  IMAD.U32 R236, RZ, RZ, UR4 ;  /* 0x00000004ffec7e24 */ /* 0x000fe4000f8e00ff */
[----:B------:R-:W-:Y:S02]  /*1b40*/  IMAD.IADD R233, R20, 0x1, -R233 ;  /* 0x0000000114e97824 */ /* 0x000fe400078e0ae9 */
[----:B------:R-:W-:-:S07]  /*1b50*/  IMAD.IADD R235, R229, 0x1, R235 ;  /* 0x00000001e5eb7824 */ /* 0x000fce00078e02eb */
.L_x_506:
[----:B------:R-:W-:-:S13]  /*1b60*/  R2UR UR4, R236 ;  /* 0x00000000ec0472ca */ /* 0x000fda00000e0000 */
[----:B------:R-:W-:-:S06]  /*1b70*/  UISETP.NE.AND UP0, UPT, UR4, 0x3, UPT ;  /* 0x000000030400788c */ /* 0x000fcc000bf05270 */
[----:B------:R-:W-:-:S13]  /*1b80*/  PLOP3.LUT P0, PT, PT, PT, UP0, 0x40, 0x0 ;  /* 0x000000000000781c */ /* 0x000fda0003f0e808 */
[----:B0-----:R-:W-:Y:S05]  /*1b90*/  @P0 BRA `(.L_x_488) ;  /* 0x0000000000040947 */ /* 0x001fea0003800000 */
[----:B------:R-:W-:Y:S01]  /*1ba0*/  BPT.TRAP 0x1 ;  /* 0x000000040000795c */ /* 0x000fe20000300000 */
.L_x_488:
[----:B------:R-:W-:Y:S01]  /*1bb0*/  PLOP3.LUT P1, PT, PT, PT, UP0, 0x40, 0x0 ;  /* 0x000000000000781c */ /* 0x000fe20003f2e808 */
[----:B------:R-:W-:Y:S01]  /*1bc0*/  IMAD R16, R2, 0x8, R17 ;  /* 0x0000000802107824 */ /* 0x000fe200078e0211 */
[----:B------:R-:W-:-:S04]  /*1bd0*/  SHF.L.U32 R9, R19, 0x1f, RZ ;  /* 0x0000001f13097819 */ /* 0x000fc800000006ff */
[----:B------:R0:W1:Y:S07]  /*1be0*/  SYNCS.PHASECHK.TRANS64.TRYWAIT P0, [R16+URZ+0x31610], R9 ;  /* 0x03161009100075a7 */ /* 0x00006e000800017f */
[----:B------:R-:W-:Y:S05]  /*1bf0*/  @P1 BRA `(.L_x_489) ;  /* 0x0000000000041947 */ /* 0x000fea0003800000 */
[----:B------:R-:W-:Y:S01]  /*1c00*/  BPT.TRAP 0x1 ;  /* 0x000000040000795c */ /* 0x000fe20000300000 */
.L_x_489:
        /* <DEDUP_REMOVED lines=11> */
.L_x_490:
[----:B------:R-:W-:Y:S01]  /*1cc0*/  IMAD R7, R2, 0x800, R11 ;  /* 0x0000080002077824 */ /* 0x000fe200078e020b */
[C---:B------:R-:W-:Y:S01]  /*1cd0*/  R2UR UR6, R5.reuse ;  /* 0x00000000050672ca */ /* 0x040fe200000e0000 */
[C---:B------:R-:W-:Y:S01]  /*1ce0*/  VIADD R8, R5.reuse, 0x80 ;  /* 0x0000008005087836 */ /* 0x040fe20000000000 */
[----:B------:R-:W-:Y:S01]  /*1cf0*/  WARPGROUP.ARRIVE ;  /* 0x00000000000079c5 */ /* 0x000fe20000000000 */
[----:B01----:R-:W-:Y:S01]  /*1d00*/  VIADD R9, R5, 0x100 ;  /* 0x0000010005097836 */ /* 0x003fe20000000000 */
        /* <DEDUP_REMOVED lines=417> */
[----:B------:R0:W1:Y:S04]  /*3720*/  LDS R13, [R8+0x2c100] ;  /* 0x02c10000080d7984 */ /* 0x0000680000000800 */
[----:B------:R0:W2:Y:S01]  /*3730*/  LDS R5, [R8+0x2c120] ;  /* 0x02c1200008057984 */ /* 0x0000a20000000800 */
        /* <DEDUP_REMOVED lines=13> */
[----:B0-----:R-:W-:Y:S05]  /*3810*/  @P0 BRA `(.L_x_492) ;  /* 0x0000000000040947 */ /* 0x001fea0003800000 */
[----:B------:R-:W-:Y:S01]  /*3820*/  BPT.TRAP 0x1 ;  /* 0x000000040000795c */ /* 0x000fe20000300000 */
.L_x_492:
[----:B------:R-:W-:Y:S01]  /*3830*/  PLOP3.LUT P1, PT, PT, PT, UP0, 0x40, 0x0 ;  /* 0x000000000000781c */ /* 0x000fe20003f2e808 */
[----:B------:R-:W-:-:S05]  /*3840*/  IMAD.U32 R8, RZ, RZ, UR60 ;  /* 0x0000003cff087e24 */ /* 0x000fca000f8e00ff */
[----:B------:R-:W-:-:S04]  /*3850*/  SHF.L.U32 R8, R8, 0x1f, RZ ;  /* 0x0000001f08087819 */ /* 0x000fc800000006ff */
[----:B------:R0:W3:Y:S03]  /*3860*/  SYNCS.PHASECHK.TRANS64.TRYWAIT P0, [R17+URZ+0x31630], R8 ;  /* 0x03163008110075a7 */ /* 0x0000e6000800017f */
[----:B------:R-:W-:Y:S05]  /*3870*/  @P1 BRA `(.L_x_493) ;  /* 0x0000000000041947 */ /* 0x000fea0003800000 */
[----:B------:R-:W-:Y:S01]  /*3880*/  BPT.TRAP 0x1 ;  /* 0x000000040000795c */ /* 0x000fe20000300000 */
.L_x_493:
        /* <DEDUP_REMOVED lines=11> */
.L_x_494:
[C---:B0--3--:R-:W-:Y:S01]  /*3940*/  VIADD R8, R6.reuse, 0x80 ;  /* 0x0000008006087836 */ /* 0x049fe20000000000 */
[----:B------:R-:W-:Y:S01]  /*3950*/  R2UR UR4, R7 ;  /* 0x00000000070472ca */ /* 0x000fe200000e0000 */
[C---:B------:R-:W-:Y:S01]  /*3960*/  VIADD R9, R6.reuse, 0x100 ;  /* 0x0000010006097836 */ /* 0x040fe20000000000 */
        /* <DEDUP_REMOVED lines=421> */
[----:B------:R-:W-:Y:S02]  /*53c0*/  UMOV UR7, 0x40000000 ;  /* 0x4000000000077882 */ /* 0x000fe40000000000 */
[----:B------:R-:W-:Y:S02]  /*53d0*/  HGMMA.64x8x16.F32.BF16 R52, gdesc[UR4], R52 ;  /* 0x00000000043479f0 */ /* 0x000fe40008701834 */
[----:B------:R-:W-:Y:S01]  /*53e0*/  UMOV UR6, UR10 ;  /* 0x0000000a00067c82 */ /* 0x000fe20008000000 */
[----:B------:R-:W-:-:S02]  /*53f0*/  UMOV UR7, 0x40000000 ;  /* 0x4000000000077882 */ /* 0x000fc40000000000 */
        /* <DEDUP_REMOVED lines=15> */
[----:B------:R-:W-:Y:S01]  /*54f0*/  IMAD.IADD R6, R230, 0x1, R10 ;  /* 0x00000001e6067824 */ /* 0x000fe200078e020a */
[----:B------:R-:W-:Y:S04]  /*5500*/  BSSY B1, `(.L_x_497) ;  /* 0x0000012000017945 */ /* 0x000fe80003800000 */
        /* <DEDUP_REMOVED lines=11> */
.L_x_498:
[----:B------:R-:W-:-:S06]  /*55c0*/  UISETP.NE.AND UP1, UPT, UR6, 0x1, UPT ;  /* 0x000000010600788c */ /* 0x000fcc000bf25270 */
[----:B------:R-:W-:-:S05]  /*55d0*/  PLOP3.LUT P0, PT, PT, PT, UP1, 0x80, 0x0 ;  /* 0x000000000000781c */ /* 0x000fca0003f0f018 */
[----:B------:R-:W-:-:S08]  /*55e0*/  @UP1 ULDC UR4, c[0x0][0x754] ;  /* 0x0001d50000041ab9 */ /* 0x000fd00000000800 */
[----:B------:R-:W-:Y:S01]  /*55f0*/  @P0 IMAD.HI.U32 R8, R6, UR4, RZ ;  /* 0x0000000406080c27 */ /* 0x000fe2000f8e00ff */
[----:B------:R-:W-:-:S04]  /*5600*/  @UP1 ULDC UR4, c[0x0][0x758] ;  /* 0x0001d60000041ab9 */ /* 0x000fc80000000800 */
[----:B------:R-:W-:-:S07]  /*5610*/  @P0 SHF.R.U32.HI R6, RZ, UR4, R8 ;  /* 0x00000004ff060c19 */ /* 0x000fce0008011608 */
.L_x_499:
[----:B------:R-:W-:Y:S05]  /*5620*/  BSYNC B1 ;  /* 0x0000000000017941 */ /* 0x000fea0003800000 */
.L_x_497:
[----:B------:R-:W-:-:S05]  /*5630*/  IMAD R6, R6, UR6, R233 ;  /* 0x0000000606067c24 */ /* 0x000fca000f8e02e9 */
[----:B------:R-:W-:Y:S02]  /*5640*/  VIMNMX R11, R11, R6, !PT ;  /* 0x000000060b0b7248 */ /* 0x000fe40007fe0100 */
[----:B------:R-:W-:-:S07]  /*5650*/  VIADDMNMX R15, R6, UR6, R15, PT ;  /* 0x00000006060f7c46 */ /* 0x000fce000b80010f */
.L_x_496:
[----:B------:R-:W0:Y:S01]  /*5660*/  S2R R21, SR_CTAID.X ;  /* 0x0000000000157919 */ /* 0x000e220000002500 */
[----:B------:R-:W-:-:S05]  /*5670*/  VIADD R10, R10, 0x8 ;  /* 0x000000080a0a7836 */ /* 0x000fca0000000000 */
[----:B------:R-:W-:Y:S01]  /*5680*/  VIADDMNMX R20, R10, R9, R232, PT ;  /* 0x000000090a147246 */ /* 0x000fe200038001e8 */
[----:B0-----:R-:W-:-:S05]  /*5690*/  IMAD R21, R21, -0x50, RZ ;  /* 0xffffffb015157824 */ /* 0x001fca00078e02ff */
        /* <DEDUP_REMOVED lines=38> */
[----:B------:R-:W-:Y:S01]  /*5900*/  ISETP.LT.OR P6, PT, R15, 0x42, P6 ;  /* 0x000000420f00780c */ /* 0x000fe200037c1670 */
[----:B------:R-:W-:-:S03]  /*5910*/  IMAD.IADD R15, R7, 0x1, R10 ;  /* 0x00000001070f7824 */ /* 0x000fc600078e020a */
[----:B------:R-:W-:Y:S02]  /*5920*/  FSEL R22, R41, -INF , !P6 ;  /* 0xff80000029167808 */ /* 0x000fe40007000000 */
[----:B------:R-:W-:-:S13]  /*5930*/  PLOP3.LUT P6, PT, PT, PT, UP2, 0x40, 0x0 ;  /* 0x000000000000781c */ /* 0x000fda0003fce828 */
        /* <DEDUP_REMOVED lines=15> */
.L_x_502:
[----:B------:R-:W-:-:S06]  /*5a30*/  UISETP.NE.AND UP1, UPT, UR6, 0x1, UPT ;  /* 0x000000010600788c */ /* 0x000fcc000bf25270 */
[----:B------:R-:W-:-:S05]  /*5a40*/  PLOP3.LUT P6, PT, PT, PT, UP1, 0x80, 0x0 ;  /* 0x000000000000781c */ /* 0x000fca0003fcf018 */
[----:B------:R-:W-:-:S08]  /*5a50*/  @UP1 ULDC UR4, c[0x0][0x754] ;  /* 0x0001d50000041ab9 */ /* 0x000fd00000000800 */
[----:B------:R-:W-:Y:S01]  /*5a60*/  @P6 IMAD.HI.U32 R7, R10, UR4, RZ ;  /* 0x000000040a076c27 */ /* 0x000fe2000f8e00ff */
[----:B------:R-:W-:Y:S01]  /*5a70*/  PLOP3.LUT P6, PT, PT, PT, UP1, 0x80, 0x0 ;  /* 0x000000000000781c */ /* 0x000fe20003fcf018 */
[----:B------:R-:W-:-:S12]  /*5a80*/  @UP1 ULDC UR4, c[0x0][0x758] ;  /* 0x0001d60000041ab9 */ /* 0x000fd80000000800 */
[----:B------:R-:W-:-:S07]  /*5a90*/  @P6 SHF.R.U32.HI R10, RZ, UR4, R7 ;  /* 0x00000004ff0a6c19 */ /* 0x000fce0008011607 */
.L_x_503:
[----:B------:R-:W-:Y:S05]  /*5aa0*/  BSYNC B1 ;  /* 0x0000000000017941 */ /* 0x000fea0003800000 */
.L_x_501:
[----:B------:R-:W-:-:S05]  /*5ab0*/  IMAD R10, R10, UR6, R233 ;  /* 0x000000060a0a7c24 */ /* 0x000fca000f8e02e9 */
[----:B------:R-:W-:Y:S02]  /*5ac0*/  VIMNMX R15, R15, R10, !PT ;  /* 0x0000000a0f0f7248 */ /* 0x000fe40007fe0100 */
[----:B------:R-:W-:-:S07]  /*5ad0*/  VIADDMNMX R20, R10, UR6, R20, PT ;  /* 0x000000060a147c46 */ /* 0x000fce000b800114 */
.L_x_500:
[C---:B------:R-:W-:Y:S01]  /*5ae0*/  ISETP.GT.AND P3, PT, R15.reuse, 0x11, !P3 ;  /* 0x000000110f00780c */ /* 0x040fe20005f64270 */
[----:B------:R-:W-:Y:S01]  /*5af0*/  IMAD R29, R18, 0x4, R17 ;  /* 0x00000004121d7824 */ /* 0x000fe200078e0211 */
[C---:B------:R-:W-:Y:S01]  /*5b00*/  ISETP.GT.AND P2, PT, R15.reuse, 0x10, !P2 ;  /* 0x000000100f00780c */ /* 0x040fe20005744270 */
[----:B------:R-:W-:Y:S01]  /*5b10*/  ULDC UR4, c[0x0][0x744] ;  /* 0x0001d10000047ab9 */ /* 0x000fe20000000800 */
[----:B------:R-:W-:Y:S01]  /*5b20*/  ISETP.GT.AND P4, PT, R15, 0x20, !P4 ;  /* 0x000000200f00780c */ /* 0x000fe20006784270 */
[--C-:B-1----:R-:W-:Y:S01]  /*5b30*/  FFMA.FTZ R10, R6, UR4, -R13.reuse ;  /* 0x00000004060a7c23 */ /* 0x102fe2000801080d */
[----:B------:R-:W-:Y:S01]  /*5b40*/  ISETP.LT.OR P3, PT, R20, 0x12, P3 ;  /* 0x000000121400780c */ /* 0x000fe20001f61670 */
[--C-:B------:R-:W-:Y:S01]  /*5b50*/  FFMA.FTZ R9, R8, UR4, -R13.reuse ;  /* 0x0000000408097c23 */ /* 0x100fe2000801080d */
[----:B------:R-:W-:Y:S01]  /*5b60*/  ISETP.LT.OR P2, PT, R20, 0x11, P2 ;  /* 0x000000111400780c */ /* 0x000fe20001741670 */
        /* <DEDUP_REMOVED lines=8> */
[----:B------:R-:W-:Y:S01]  /*5bf0*/  FFMA.FTZ R14, R14, UR4, -R13 ;  /* 0x000000040e0e7c23 */ /* 0x000fe2000801080d */
[----:B------:R-:W-:Y:S01]  /*5c00*/  FSEL R34, R34, -INF , !P4 ;  /* 0xff80000022227808 */ /* 0x000fe20006000000 */
[--C-:B--2---:R-:W-:Y:S01]  /*5c10*/  FFMA.FTZ R224, R224, UR4, -R5.reuse ;  /* 0x00000004e0e07c23 */ /* 0x104fe20008010805 */
[----:B------:R-:W-:Y:S01]  /*5c20*/  ISETP.GT.AND P3, PT, R15, 0x31, !P6 ;  /* 0x000000310f00780c */ /* 0x000fe20007764270 */
[--C-:B------:R-:W-:Y:S01]  /*5c30*/  FFMA.FTZ R31, R30, UR4, -R5.reuse ;  /* 0x000000041e1f7c23 */ /* 0x100fe20008010805 */
[C---:B------:R-:W-:Y:S01]  /*5c40*/  ISETP.GE.AND P2, PT, R21.reuse, 0x31, PT ;  /* 0x000000311500780c */ /* 0x040fe20003f46270 */
[----:B------:R-:W-:Y:S01]  /*5c50*/  FFMA.FTZ R37, R34, UR4, -R5 ;  /* 0x0000000422257c23 */ /* 0x000fe20008010805 */
[C---:B------:R-:W-:Y:S01]  /*5c60*/  ISETP.GE.AND P4, PT, R21.reuse, 0x41, PT ;  /* 0x000000411500780c */ /* 0x040fe20003f86270 */
[--C-:B------:R-:W-:Y:S01]  /*5c70*/  FFMA.FTZ R40, R40, UR4, -R13.reuse ;  /* 0x0000000428287c23 */ /* 0x100fe2000801080d */
[----:B------:R-:W-:Y:S01]  /*5c80*/  ISETP.GE.AND P6, PT, R21, 0x42, PT ;  /* 0x000000421500780c */ /* 0x000fe20003fc6270 */
[--C-:B------:R-:W-:Y:S01]  /*5c90*/  FFMA.FTZ R11, R12, UR4, -R13.reuse ;  /* 0x000000040c0b7c23 */ /* 0x100fe2000801080d */
[C---:B------:R-:W-:Y:S01]  /*5ca0*/  ISETP.GT.AND P1, PT, R15.reuse, 0x1, !P1 ;  /* 0x000000010f00780c */ /* 0x040fe20004f24270 */
[----:B------:R-:W0:Y:S01]  /*5cb0*/  LDS R21, [R29+0x2c300] ;  /* 0x02c300001d157984 */ /* 0x000e220000000800 */
[C---:B------:R-:W-:Y:S01]  /*5cc0*/  ISETP.GT.AND P5, PT, R15.reuse, 0x21, !P5 ;  /* 0x000000210f00780c */ /* 0x040fe20006fa4270 */
[----:B------:R-:W-:Y:S01]  /*5cd0*/  FFMA.FTZ R12, R36, UR4, -R13 ;  /* 0x00000004240c7c23 */ /* 0x000fe2000801080d */
[C---:B------:R-:W-:Y:S01]  /*5ce0*/  ISETP.GT.AND P2, PT, R15.reuse, 0x30, !P2 ;  /* 0x000000300f00780c */ /* 0x040fe20005744270 */
[----:B------:R-:W-:Y:S01]  /*5cf0*/  MUFU.EX2 R7, R7 ;  /* 0x0000000700077308 */ /* 0x000fe20000000800 */
[C---:B------:R-:W-:Y:S01]  /*5d00*/  ISETP.GT.AND P4, PT, R15.reuse, 0x40, !P4 ;  /* 0x000000400f00780c */ /* 0x040fe20006784270 */
[----:B------:R-:W-:Y:S01]  /*5d10*/  UMOV UR57, 0x40000040 ;  /* 0x4000004000397882 */ /* 0x000fe20000000000 */
[C---:B------:R-:W-:Y:S01]  /*5d20*/  ISETP.GT.AND P0, PT, R15.reuse, RZ, !P0 ;  /* 0x000000ff0f00720c */ /* 0x040fe20004704270 */
[----:B------:R-:W-:Y:S01]  /*5d30*/  UMOV UR59, 0x40 ;  /* 0x00000040003b7882 */ /* 0x000fe20000000000 */
[----:B------:R-:W-:Y:S01]  /*5d40*/  ISETP.GT.AND P6, PT, R15, 0x41, !P6 ;  /* 0x000000410f00780c */ /* 0x000fe200077c4270 */
[----:B------:R-:W-:Y:S01]  /*5d50*/  UMOV UR9, UR57 ;  /* 0x0000003900097c82 */ /* 0x000fe20008000000 */
[C---:B------:R-:W-:Y:S01]  /*5d60*/  ISETP.LT.OR P1, PT, R20.reuse, 0x2, P1 ;  /* 0x000000021400780c */ /* 0x040fe20000f21670 */
[----:B------:R-:W-:Y:S01]  /*5d70*/  MUFU.EX2 R15, R14 ;  /* 0x0000000e000f7308 */ /* 0x000fe20000000800 */
[C---:B------:R-:W-:Y:S01]  /*5d80*/  ISETP.LT.OR P5, PT, R20.reuse, 0x22, P5 ;  /* 0x000000221400780c */ /* 0x040fe20002fa1670 */
[----:B------:R-:W-:Y:S01]  /*5d90*/  UMOV UR11, 0x40 ;  /* 0x00000040000b7882 */ /* 0x000fe20000000000 */
[C---:B------:R-:W-:Y:S01]  /*5da0*/  ISETP.LT.OR P2, PT, R20.reuse, 0x31, P2 ;  /* 0x000000311400780c */ /* 0x040fe20001741670 */
[----:B------:R-:W-:Y:S01]  /*5db0*/  UMOV UR13, UR11 ;  /* 0x0000000b000d7c82 */ /* 0x000fe20008000000 */
[C---:B------:R-:W-:Y:S01]  /*5dc0*/  ISETP.LT.OR P3, PT, R20.reuse, 0x32, P3 ;  /* 0x000000321400780c */ /* 0x040fe20001f61670 */
[----:B------:R-:W-:Y:S01]  /*5dd0*/  UMOV UR17, UR57 ;  /* 0x0000003900117c82 */ /* 0x000fe20008000000 */
[C---:B------:R-:W-:Y:S01]  /*5de0*/  ISETP.LT.OR P4, PT, R20.reuse, 0x41, P4 ;  /* 0x000000411400780c */ /* 0x040fe20002781670 */
[----:B------:R1:W-:Y:S01]  /*5df0*/  MUFU.EX2 R14, R23 ;  /* 0x00000017000e7308 */ /* 0x0003e20000000800 */
[C---:B------:R-:W-:Y:S01]  /*5e00*/  ISETP.LT.OR P0, PT, R20.reuse, 0x1, P0 ;  /* 0x000000011400780c */ /* 0x040fe20000701670 */
[----:B------:R-:W-:Y:S01]  /*5e10*/  UMOV UR19, 0x40 ;  /* 0x0000004000137882 */ /* 0x000fe20000000000 */
[----:B------:R-:W-:Y:S01]  /*5e20*/  ISETP.LT.OR P6, PT, R20, 0x42, P6 ;  /* 0x000000421400780c */ /* 0x000fe200037c1670 */
[----:B------:R-:W-:Y:S01]  /*5e30*/  UMOV UR49, 0x40000040 ;  /* 0x4000004000317882 */ /* 0x000fe20000000000 */
[----:B------:R-:W-:Y:S01]  /*5e40*/  FSEL R20, R27, -INF , !P1 ;  /* 0xff8000001b147808 */ /* 0x000fe20004800000 */
[----:B------:R-:W-:Y:S01]  /*5e50*/  UMOV UR51, 0x40 ;  /* 0x0000004000337882 */ /* 0x000fe20000000000 */
[----:B------:R-:W-:Y:S01]  /*5e60*/  FSEL R22, R26, -INF , !P0 ;  /* 0xff8000001a167808 */ /* 0x000fe20004000000 */
[----:B------:R-:W2:Y:S01]  /*5e70*/  MUFU.EX2 R10, R10 ;  /* 0x0000000a000a7308 */ /* 0x000ea20000000800 */
[----:B------:R-:W-:Y:S01]  /*5e80*/  FSEL R24, R35, -INF , !P5 ;  /* 0xff80000023187808 */ /* 0x000fe20006800000 */
[--C-:B------:R-:W-:Y:S01]  /*5e90*/  FFMA.FTZ R27, R20, UR4, -R5.reuse ;  /* 0x00000004141b7c23 */ /* 0x100fe20008010805 */
[----:B------:R-:W-:Y:S01]  /*5ea0*/  FSEL R38, R38, -INF , !P2 ;  /* 0xff80000026267808 */ /* 0x000fe20005000000 */
[----:B------:R3:W4:Y:S01]  /*5eb0*/  LDS R20, [R29+0x2c320] ;  /* 0x02c320001d147984 */ /* 0x0007220000000800 */
[----:B------:R-:W-:Y:S01]  /*5ec0*/  FSEL R28, R39, -INF , !P3 ;  /* 0xff800000271c7808 */ /* 0x000fe20005800000 */
[--C-:B------:R-:W-:Y:S01]  /*5ed0*/  FFMA.FTZ R30, R24, UR4, -R5.reuse ;  /* 0x00000004181e7c23 */ /* 0x100fe20008010805 */
[----:B------:R-:W-:Y:S01]  /*5ee0*/  FSEL R26, R42, -INF , !P4 ;  /* 0xff8000002a1a7808 */ /* 0x000fe20006000000 */
[--C-:B------:R-:W-:Y:S01]  /*5ef0*/  FFMA.FTZ R35, R38, UR4, -R5.reuse ;  /* 0x0000000426237c23 */ /* 0x100fe20008010805 */
[----:B------:R-:W-:Y:S01]  /*5f00*/  FSEL R32, R43, -INF , !P6 ;  /* 0xff8000002b207808 */ /* 0x000fe20007000000 */
[--C-:B------:R-:W-:Y:S01]  /*5f10*/  FFMA.FTZ R28, R28, UR4, -R5.reuse ;  /* 0x000000041c1c7c23 */ /* 0x100fe20008010805 */
[--C-:B------:R-:W-:Y:S01]  /*5f20*/  FFMA.FTZ R39, R22, UR4, -R5.reuse ;  /* 0x0000000416277c23 */ /* 0x100fe20008010805 */
[--C-:B------:R-:W-:Y:S01]  /*5f30*/  FFMA.FTZ R26, R26, UR4, -R5.reuse ;  /* 0x000000041a1a7c23 */ /* 0x100fe20008010805 */
[----:B------:R-:W5:Y:S01]  /*5f40*/  MUFU.EX2 R13, R40 ;  /* 0x00000028000d7308 */ /* 0x000f620000000800 */
[----:B------:R-:W-:Y:S01]  /*5f50*/  FFMA.FTZ R25, R32, UR4, -R5 ;  /* 0x0000000420197c23 */ /* 0x000fe20008010805 */
[----:B------:R-:W-:Y:S01]  /*5f60*/  VIADD R5, R17, 0x2c500 ;  /* 0x0002c50011057836 */ /* 0x000fe20000000000 */
[----:B------:R-:W-:-:S02]  /*5f70*/  WARPGROUP.DEPBAR.LE gsb0, 0x0 ;  /* 0x00008000000079c5 */ /* 0x000fc40000010000 */
[--C-:B0-----:R-:W-:Y:S01]  /*5f80*/  FADD.FTZ R44, R44, -R21.reuse ;  /* 0x800000152c2c7221 */ /* 0x101fe20000010000 */
[----:B------:R-:W-:Y:S01]  /*5f90*/  FADD.FTZ R45, R45, -R21 ;  /* 0x800000152d2d7221 */ /* 0x000fe20000010000 */
[----:B-1----:R-:W-:Y:S01]  /*5fa0*/  SHF.R.U32.HI R23, RZ, 0x4, R5 ;  /* 0x00000004ff177819 */ /* 0x002fe20000011605 */
[----:B------:R-:W-:Y:S01]  /*5fb0*/  MUFU.EX2 R27, R27 ;  /* 0x0000001b001b7308 */ /* 0x000fe20000000800 */
[--C-:B---3--:R-:W-:Y:S01]  /*5fc0*/  FADD.FTZ R29, R48, -R21.reuse ;  /* 0x80000015301d7221 */ /* 0x108fe20000010000 */
[--C-:B------:R-:W-:Y:S01]  /*5fd0*/  FADD.FTZ R32, R49, -R21.reuse ;  /* 0x8000001531207221 */ /* 0x100fe20000010000 */
[----:B------:R-:W-:Y:S01]  /*5fe0*/  LOP3.LUT R24, R23, 0x3fff, RZ, 0xc0, !PT ;  /* 0x00003fff17187812 */ /* 0x000fe200078ec0ff */
[--C-:B------:R-:W-:Y:S01]  /*5ff0*/  FADD.FTZ R34, R53, -R21.reuse ;  /* 0x8000001535227221 */ /* 0x100fe20000010000 */
[--C-:B------:R-:W-:Y:S01]  /*6000*/  FADD.FTZ R33, R216, -R21.reuse ;  /* 0x80000015d8217221 */ /* 0x100fe20000010000 */
[--C-:B------:R-:W-:Y:S01]  /*6010*/  FADD.FTZ R36, R217, -R21.reuse ;  /* 0x80000015d9247221 */ /* 0x100fe20000010000 */
[----:B------:R-:W-:Y:S01]  /*6020*/  LOP3.LUT R24, R24, 0x80000, RZ, 0xfc, !PT ;  /* 0x0008000018187812 */ /* 0x000fe200078efcff */
[----:B------:R-:W-:Y:S01]  /*6030*/  MUFU.EX2 R40, R39 ;  /* 0x0000002700287308 */ /* 0x000fe20000000800 */
[--C-:B------:R-:W-:Y:S01]  /*6040*/  FADD.FTZ R220, R220, -R21.reuse ;  /* 0x80000015dcdc7221 */ /* 0x100fe20000010000 */
[--C-:B------:R-:W-:Y:S01]  /*6050*/  FADD.FTZ R221, R221, -R21.reuse ;  /* 0x80000015dddd7221 */ /* 0x100fe20000010000 */
[----:B--2---:R-:W-:Y:S01]  /*6060*/  FMUL.FTZ R45, R10, R45 ;  /* 0x0000002d0a2d7220 */ /* 0x004fe20000410000 */
[----:B------:R-:W-:Y:S01]  /*6070*/  FMUL.FTZ R44, R7, R44 ;  /* 0x0000002c072c7220 */ /* 0x000fe20000410000 */
[----:B-----5:R-:W-:Y:S01]  /*6080*/  FMUL.FTZ R220, R13, R220 ;  /* 0x000000dc0ddc7220 */ /* 0x020fe20000410000 */
[C---:B------:R-:W-:Y:S01]  /*6090*/  FMUL.FTZ R221, R14.reuse, R221 ;  /* 0x000000dd0edd7220 */ /* 0x040fe20000410000 */
[----:B------:R-:W-:Y:S01]  /*60a0*/  F2FP.BF16.F32.PACK_AB R14, R14, R13 ;  /* 0x0000000d0e0e723e */ /* 0x000fe200000010ff */
[----:B------:R0:W-:Y:S01]  /*60b0*/  MUFU.EX2 R22, R31 ;  /* 0x0000001f00167308 */ /* 0x0001e20000000800 */
[----:B------:R-:W-:Y:S01]  /*60c0*/  FMUL.FTZ R36, R15, R36 ;  /* 0x000000240f247220 */ /* 0x000fe20000410000 */
[----:B------:R-:W-:Y:S01]  /*60d0*/  R2UR UR58, R24 ;  /* 0x00000000183a72ca */ /* 0x000fe200000e0000 */
[----:B------:R-:W-:Y:S01]  /*60e0*/  UMOV UR53, UR49 ;  /* 0x0000003100357c82 */ /* 0x000fe20008000000 */
[----:B------:R-:W-:Y:S01]  /*60f0*/  F2FP.BF16.F32.PACK_AB R220, R221, R220 ;  /* 0x000000dcdddc723e */ /* 0x000fe200000010ff */
[----:B------:R-:W-:Y:S01]  /*6100*/  UMOV UR55, 0x40 ;  /* 0x0000004000377882 */ /* 0x000fe20000000000 */
[----:B------:R-:W-:Y:S01]  /*6110*/  UMOV UR45, UR49 ;  /* 0x00000031002d7c82 */ /* 0x000fe20008000000 */
[----:B----4-:R-:W-:Y:S01]  /*6120*/  FADD.FTZ R41, R46, -R20 ;  /* 0x800000142e297221 */ /* 0x010fe20000010000 */
[----:B------:R1:W2:Y:S01]  /*6130*/  MUFU.EX2 R23, R37 ;  /* 0x0000002500177308 */ /* 0x0002a20000000800 */
[----:B0-----:R-:W-:Y:S01]  /*6140*/  FADD.FTZ R31, R52, -R21 ;  /* 0x80000015341f7221 */ /* 0x001fe20000010000 */
[----:B------:R-:W-:-:S02]  /*6150*/  VIADD R21, R24, 0x80 ;  /* 0x0000008018157836 */ /* 0x000fc40000000000 */
[--C-:B------:R-:W-:Y:S01]  /*6160*/  FADD.FTZ R42, R47, -R20.reuse ;  /* 0x800000142f2a7221 */ /* 0x100fe20000010000 */
[--C-:B------:R-:W-:Y:S01]  /*6170*/  FADD.FTZ R38, R51, -R20.reuse ;  /* 0x8000001433267221 */ /* 0x100fe20000010000 */
[--C-:B------:R-:W-:Y:S01]  /*6180*/  FADD.FTZ R54, R54, -R20.reuse ;  /* 0x8000001436367221 */ /* 0x100fe20000010000 */
[--C-:B------:R-:W-:Y:S01]  /*6190*/  FADD.FTZ R55, R55, -R20.reuse ;  /* 0x8000001437377221 */ /* 0x100fe20000010000 */
[----:B------:R-:W-:Y:S01]  /*61a0*/  R2UR UR4, R21 ;  /* 0x00000000150472ca */ /* 0x000fe200000e0000 */
[C---:B------:R-:W-:Y:S01]  /*61b0*/  VIADD R21, R24.reuse, 0x100 ;  /* 0x0000010018157836 */ /* 0x040fe20000000000 */
[----:B------:R-:W0:Y:S01]  /*61c0*/  MUFU.EX2 R6, R6 ;  /* 0x0000000600067308 */ /* 0x000e220000000800 */
[----:B-1----:R-:W-:Y:S02]  /*61d0*/  VIADD R37, R24, 0x180 ;  /* 0x0000018018257836 */ /* 0x002fe40000000000 */
[--C-:B------:R-:W-:Y:S01]  /*61e0*/  FADD.FTZ R218, R218, -R20.reuse ;  /* 0x80000014dada7221 */ /* 0x100fe20000010000 */
[--C-:B------:R-:W-:Y:S01]  /*61f0*/  FADD.FTZ R219, R219, -R20.reuse ;  /* 0x80000014dbdb7221 */ /* 0x100fe20000010000 */
[--C-:B------:R-:W-:Y:S01]  /*6200*/  FADD.FTZ R222, R222, -R20.reuse ;  /* 0x80000014dede7221 */ /* 0x100fe20000010000 */
[--C-:B------:R-:W-:Y:S01]  /*6210*/  FADD.FTZ R223, R223, -R20.reuse ;  /* 0x80000014dfdf7221 */ /* 0x100fe20000010000 */
[----:B------:R-:W-:Y:S01]  /*6220*/  R2UR UR6, R37 ;  /* 0x00000000250672ca */ /* 0x000fe200000e0000 */
[----:B------:R-:W-:Y:S01]  /*6230*/  FADD.FTZ R37, R50, -R20 ;  /* 0x8000001432257221 */ /* 0x000fe20000010000 */
[----:B------:R-:W1:Y:S01]  /*6240*/  MUFU.EX2 R9, R9 ;  /* 0x0000000900097308 */ /* 0x000e620000000800 */
[----:B------:R-:W-:Y:S01]  /*6250*/  R2UR UR5, R21 ;  /* 0x00000000150572ca */ /* 0x000fe200000e0000 */
[----:B--2---:R-:W-:Y:S01]  /*6260*/  FMUL.FTZ R54, R23, R54 ;  /* 0x0000003617367220 */ /* 0x004fe20000410000 */
[----:B------:R-:W-:Y:S01]  /*6270*/  F2FP.BF16.F32.PACK_AB R20, R10, R7 ;  /* 0x000000070a14723e */ /* 0x000fe200000010ff */
[----:B------:R-:W-:Y:S01]  /*6280*/  FMUL.FTZ R10, R40, R41 ;  /* 0x00000029280a7220 */ /* 0x000fe20000410000 */
[C---:B------:R-:W-:Y:S01]  /*6290*/  F2FP.BF16.F32.PACK_AB R21, R27.reuse, R40 ;  /* 0x000000281b15723e */ /* 0x040fe200000010ff */
[----:B------:R-:W-:Y:S01]  /*62a0*/  BAR.SYNC.DEFER_BLOCKING 0x9, 0x100 ;  /* 0x0244000000007b1d */ /* 0x000fe20000010000 */
[----:B------:R-:W-:Y:S01]  /*62b0*/  FMUL.FTZ R37, R22, R37 ;  /* 0x0000002516257220 */ /* 0x000fe20000410000 */
[----:B------:R-:W-:Y:S01]  /*62c0*/  FMUL.FTZ R27, R27, R42 ;  /* 0x0000002a1b1b7220 */ /* 0x000fe20000410000 */
[----:B0-----:R-:W-:-:S03]  /*62d0*/  FMUL.FTZ R29, R6, R29 ;  /* 0x0000001d061d7220 */ /* 0x001fc60000410000 */
[----:B------:R-:W0:Y:S01]  /*62e0*/  MUFU.EX2 R8, R8 ;  /* 0x0000000800087308 */ /* 0x000e220000000800 */
[----:B------:R-:W-:Y:S01]  /*62f0*/  F2FP.BF16.F32.PACK_AB R27, R27, R10 ;  /* 0x0000000a1b1b723e */ /* 0x000fe200000010ff */
[----:B------:R-:W-:Y:S01]  /*6300*/  UMOV UR10, UR4 ;  /* 0x00000004000a7c82 */ /* 0x000fe20008000000 */
[----:B------:R-:W-:Y:S01]  /*6310*/  UMOV UR18, UR6 ;  /* 0x0000000600127c82 */ /* 0x000fe20008000000 */
[----:B------:R-:W-:Y:S01]  /*6320*/  UMOV UR12, UR10 ;  /* 0x0000000a000c7c82 */ /* 0x000fe20008000000 */
[C---:B-1----:R-:W-:Y:S01]  /*6330*/  FMUL.FTZ R32, R9.reuse, R32 ;  /* 0x0000002009207220 */ /* 0x042fe20000410000 */
[----:B------:R-:W-:Y:S01]  /*6340*/  F2FP.BF16.F32.PACK_AB R6, R9, R6 ;  /* 0x000000060906723e */ /* 0x000fe200000010ff */
[----:B------:R-:W-:Y:S01]  /*6350*/  UMOV UR47, 0x40 ;  /* 0x00000040002f7882 */ /* 0x000fe20000000000 */
[----:B------:R-:W1:Y:S01]  /*6360*/  MUFU.EX2 R5, R224 ;  /* 0x000000e000057308 */ /* 0x000e620000000800 */
[----:B------:R-:W-:Y:S01]  /*6370*/  UMOV UR29, 0x40000040 ;  /* 0x40000040001d7882 */ /* 0x000fe20000000000 */
[----:B------:R-:W-:Y:S01]  /*6380*/  F2FP.BF16.F32.PACK_AB R32, R32, R29 ;  /* 0x0000001d2020723e */ /* 0x000fe200000010ff */
[----:B------:R-:W-:Y:S01]  /*6390*/  UMOV UR31, 0x40 ;  /* 0x00000040001f7882 */ /* 0x000fe20000000000 */
[----:B------:R-:W-:Y:S01]  /*63a0*/  UMOV UR41, UR29 ;  /* 0x0000001d00297c82 */ /* 0x000fe20008000000 */
[----:B------:R-:W-:Y:S01]  /*63b0*/  UMOV UR43, 0x40 ;  /* 0x00000040002b7882 */ /* 0x000fe20000000000 */
[----:B------:R-:W-:Y:S01]  /*63c0*/  UMOV UR37, UR29 ;  /* 0x0000001d00257c82 */ /* 0x000fe20008000000 */
[----:B------:R-:W-:Y:S01]  /*63d0*/  UMOV UR39, 0x40 ;  /* 0x0000004000277882 */ /* 0x000fe20000000000 */
[----:B------:R-:W2:Y:S01]  /*63e0*/  MUFU.EX2 R11, R11 ;  /* 0x0000000b000b7308 */ /* 0x000ea20000000800 */
[----:B0-----:R-:W-:Y:S01]  /*63f0*/  FMUL.FTZ R31, R8, R31 ;  /* 0x0000001f081f7220 */ /* 0x001fe20000410000 */
[----:B------:R-:W-:Y:S01]  /*6400*/  STSM.16.M88.2 [R0+0x2c500], R20 ;  /* 0x02c5001400007844 */ /* 0x000fe20000000100 */
[----:B------:R-:W-:Y:S01]  /*6410*/  UMOV UR33, UR29 ;  /* 0x0000001d00217c82 */ /* 0x000fe20008000000 */
[----:B------:R-:W-:Y:S01]  /*6420*/  UMOV UR35, 0x40 ;  /* 0x0000004000237882 */ /* 0x000fe20000000000 */
[----:B------:R-:W-:Y:S01]  /*6430*/  UMOV UR25, UR29 ;  /* 0x0000001d00197c82 */ /* 0x000fe20008000000 */
[----:B------:R-:W-:Y:S01]  /*6440*/  UMOV UR27, 0x40 ;  /* 0x00000040001b7882 */ /* 0x000fe20000000000 */
[----:B------:R-:W-:Y:S01]  /*6450*/  UMOV UR23, 0x40 ;  /* 0x0000004000177882 */ /* 0x000fe20000000000 */
[----:B------:R-:W0:Y:S01]  /*6460*/  MUFU.EX2 R12, R12 ;  /* 0x0000000c000c7308 */ /* 0x000e220000000800 */
[----:B-1----:R-:W-:Y:S01]  /*6470*/  F2FP.BF16.F32.PACK_AB R7, R5, R22 ;  /* 0x000000160507723e */ /* 0x002fe200000010ff */
[----:B------:R-:W-:-:S02]  /*6480*/  IMAD R22, R4, 0x2000, R17 ;  /* 0x0000200004167824 */ /* 0x000fc400078e0211 */
[----:B------:R-:W-:Y:S01]  /*6490*/  FMUL.FTZ R38, R5, R38 ;  /* 0x0000002605267220 */ /* 0x000fe20000410000 */
[----:B------:R-:W-:Y:S01]  /*64a0*/  UMOV UR15, 0x40 ;  /* 0x00000040000f7882 */ /* 0x000fe20000000000 */
[----:B------:R1:W-:Y:S01]  /*64b0*/  STSM.16.M88.2 [R0+0x2cd00], R6 ;  /* 0x02cd000600007844 */ /* 0x0003e20000000100 */
[----:B------:R-:W-:Y:S01]  /*64c0*/  VIADD R5, R22, 0x24100 ;  /* 0x0002410016057836 */ /* 0x000fe20000000000 */
[----:B------:R-:W3:Y:S01]  /*64d0*/  MUFU.EX2 R30, R30 ;  /* 0x0000001e001e7308 */ /* 0x000ee20000000800 */
[C---:B--2---:R-:W-:Y:S01]  /*64e0*/  F2FP.BF16.F32.PACK_AB R8, R11.reuse, R8 ;  /* 0x000000080b08723e */ /* 0x044fe200000010ff */
[----:B------:R-:W-:Y:S02]  /*64f0*/  FMUL.FTZ R34, R11, R34 ;  /* 0x000000220b227220 */ /* 0x000fe40000410000 */
[----:B------:R-:W-:-:S03]  /*6500*/  SHF.R.U32.HI R5, RZ, 0x4, R5 ;  /* 0x00000004ff057819 */ /* 0x000fc60000011605 */
[----:B------:R-:W-:Y:S01]  /*6510*/  F2FP.BF16.F32.PACK_AB R34, R34, R31 ;  /* 0x0000001f2222723e */ /* 0x000fe200000010ff */
[----:B------:R-:W2:Y:S01]  /*6520*/  MUFU.EX2 R35, R35 ;  /* 0x0000002300237308 */ /* 0x000ea20000000800 */
[----:B0-----:R-:W-:Y:S01]  /*6530*/  FMUL.FTZ R33, R12, R33 ;  /* 0x000000210c217220 */ /* 0x001fe20000410000 */
[----:B------:R-:W-:Y:S01]  /*6540*/  F2FP.BF16.F32.PACK_AB R12, R15, R12 ;  /* 0x0000000c0f0c723e */ /* 0x000fe200000010ff */
[----:B-1----:R-:W-:-:S03]  /*6550*/  VIADD R6, R24, 0x10 ;  /* 0x0000001018067836 */ /* 0x002fc60000000000 */
[----:B------:R-:W-:Y:S02]  /*6560*/  F2FP.BF16.F32.PACK_AB R20, R36, R33 ;  /* 0x000000212414723e */ /* 0x000fe400000010ff */
[----:B------:R-:W0:Y:S01]  /*6570*/  MUFU.EX2 R28, R28 ;  /* 0x0000001c001c7308 */ /* 0x000e220000000800 */
[C---:B---3--:R-:W-:Y:S01]  /*6580*/  F2FP.BF16.F32.PACK_AB R9, R30.reuse, R23 ;  /* 0x000000171e09723e */ /* 0x048fe200000010ff */
[----:B------:R-:W-:Y:S01]  /*6590*/  FMUL.FTZ R55, R30, R55 ;  /* 0x000000371e377220 */ /* 0x000fe20000410000 */
[----:B------:R-:W-:Y:S01]  /*65a0*/  LOP3.LUT R23, R5, 0x3fff, RZ, 0xc0, !PT ;  /* 0x00003fff05177812 */ /* 0x000fe200078ec0ff */
[----:B------:R-:W-:Y:S01]  /*65b0*/  VIADD R5, R24, 0x200 ;  /* 0x0000020018057836 */ /* 0x000fe20000000000 */
[----:B------:R-:W-:Y:S01]  /*65c0*/  F2FP.BF16.F32.PACK_AB R33, R38, R37 ;  /* 0x000000252621723e */ /* 0x000fe200000010ff */
[----:B------:R1:W-:Y:S01]  /*65d0*/  STSM.16.M88.2 [R0+0x2d500], R8 ;  /* 0x02d5000800007844 */ /* 0x0003e20000000100 */
[----:B------:R-:W-:Y:S01]  /*65e0*/  R2UR UR56, R23 ;  /* 0x00000000173872ca */ /* 0x000fe200000e0000 */
[----:B------:R3:W4:Y:S01]  /*65f0*/  MUFU.EX2 R39, R26 ;  /* 0x0000001a00277308 */ /* 0x0007220000000800 */
[----:B--2---:R-:W-:Y:S01]  /*6600*/  FMUL.FTZ R21, R35, R218 ;  /* 0x000000da23157220 */ /* 0x004fe20000410000 */
[----:B------:R-:W-:Y:S01]  /*6610*/  R2UR UR7, R5 ;  /* 0x00000000050772ca */ /* 0x000fe200000e0000 */
[----:B------:R-:W-:Y:S01]  /*6620*/  VIADD R5, R23, 0x80 ;  /* 0x0000008017057836 */ /* 0x000fe20000000000 */
[----:B------:R-:W-:Y:S01]  /*6630*/  R2UR UR50, R6 ;  /* 0x00000000063272ca */ /* 0x000fe200000e0000 */
[----:B------:R-:W-:-:S03]  /*6640*/  VIADD R6, R24, 0x110 ;  /* 0x0000011018067836 */ /* 0x000fc60000000000 */
[----:B------:R-:W2:Y:S01]  /*6650*/  MUFU.EX2 R40, R25 ;  /* 0x0000001900287308 */ /* 0x000ea20000000800 */
[C---:B0-----:R-:W-:Y:S01]  /*6660*/  F2FP.BF16.F32.PACK_AB R13, R28.reuse, R35 ;  /* 0x000000231c0d723e */ /* 0x041fe200000010ff */
[----:B------:R-:W-:Y:S01]  /*6670*/  FMUL.FTZ R30, R28, R219 ;  /* 0x000000db1c1e7220 */ /* 0x000fe20000410000 */
[----:B---3--:R-:W-:Y:S01]  /*6680*/  F2FP.BF16.F32.PACK_AB R26, R45, R44 ;  /* 0x0000002c2d1a723e */ /* 0x008fe200000010ff */
[----:B------:R-:W-:Y:S01]  /*6690*/  UMOV UR8, UR56 ;  /* 0x0000003800087c82 */ /* 0x000fe20008000000 */
[----:B------:R-:W-:Y:S01]  /*66a0*/  F2FP.BF16.F32.PACK_AB R35, R55, R54 ;  /* 0x000000363723723e */ /* 0x000fe200000010ff */
[----:B------:R-:W-:Y:S01]  /*66b0*/  STSM.16.M88.2 [R0+0x2dd00], R12 ;  /* 0x02dd000c00007844 */ /* 0x000fe20000000100 */
[----:B------:R-:W-:Y:S01]  /*66c0*/  F2FP.BF16.F32.PACK_AB R21, R30, R21 ;  /* 0x000000151e15723e */ /* 0x000fe200000010ff */
[----:B------:R-:W-:Y:S01]  /*66d0*/  UMOV UR16, UR56 ;  /* 0x0000003800107c82 */ /* 0x000fe20008000000 */
[----:B----4-:R-:W-:Y:S01]  /*66e0*/  FMUL.FTZ R222, R39, R222 ;  /* 0x000000de27de7220 */ /* 0x010fe20000410000 */
[----:B------:R-:W-:Y:S01]  /*66f0*/  R2UR UR48, R5 ;  /* 0x00000000053072ca */ /* 0x000fe200000e0000 */
[----:B------:R-:W-:Y:S01]  /*6700*/  VIADD R5, R24, 0x90 ;  /* 0x0000009018057836 */ /* 0x000fe20000000000 */
[----:B-1----:R-:W-:-:S02]  /*6710*/  MOV R9, UR58 ;  /* 0x0000003a00097c02 */ /* 0x002fc40008000f00 */
[----:B------:R-:W-:Y:S02]  /*6720*/  MOV R8, UR59 ;  /* 0x0000003b00087c02 */ /* 0x000fe40008000f00 */
[----:B------:R-:W-:Y:S01]  /*6730*/  R2UR UR4, R5 ;  /* 0x00000000050472ca */ /* 0x000fe200000e0000 */
[C---:B--2---:R-:W-:Y:S01]  /*6740*/  FMUL.FTZ R223, R40.reuse, R223 ;  /* 0x000000df28df7220 */ /* 0x044fe20000410000 */
[----:B------:R-:W-:Y:S01]  /*6750*/  F2FP.BF16.F32.PACK_AB R15, R40, R39 ;  /* 0x00000027280f723e */ /* 0x000fe200000010ff */
[----:B------:R-:W-:-:S03]  /*6760*/  VIADD R5, R24, 0x190 ;  /* 0x0000019018057836 */ /* 0x000fc60000000000 */
[----:B------:R-:W-:Y:S01]  /*6770*/  F2FP.BF16.F32.PACK_AB R221, R223, R222 ;  /* 0x000000dedfdd723e */ /* 0x000fe200000010ff */
[----:B------:R0:W-:Y:S01]  /*6780*/  STSM.16.M88.2 [R0+0x2e500], R14 ;  /* 0x02e5000e00007844 */ /* 0x0001e20000000100 */
[----:B------:R-:W-:Y:S01]  /*6790*/  R2UR UR54, R5 ;  /* 0x00000000053672ca */ /* 0x000fe200000e0000 */
[----:B------:R-:W-:Y:S01]  /*67a0*/  VIADD R5, R24, 0x210 ;  /* 0x0000021018057836 */ /* 0x000fe20000000000 */
[----:B------:R-:W-:Y:S01]  /*67b0*/  UMOV UR52, UR48 ;  /* 0x0000003000347c82 */ /* 0x000fe20008000000 */
[----:B------:R1:W-:Y:S06]  /*67c0*/  MEMBAR.ALL.CTA ;  /* 0x0000000000007992 */ /* 0x0003ec0000008000 */
[----:B-1----:R-:W1:Y:S01]  /*67d0*/  FENCE.VIEW.ASYNC.S ;  /* 0x00000000000073c6 */ /* 0x002e620000000000 */
[----:B------:R-:W-:Y:S01]  /*67e0*/  UMOV UR44, UR48 ;  /* 0x00000030002c7c82 */ /* 0x000fe20008000000 */
[----:B------:R-:W-:Y:S01]  /*67f0*/  R2UR UR46, R5 ;  /* 0x00000000052e72ca */ /* 0x000fe200000e0000 */
[----:B------:R-:W-:-:S02]  /*6800*/  VIADD R5, R23, 0x100 ;  /* 0x0000010017057836 */ /* 0x000fc40000000000 */
[----:B0-----:R-:W-:-:S03]  /*6810*/  VIADD R14, R23, 0x180 ;  /* 0x00000180170e7836 */ /* 0x001fc60000000000 */
[----:B------:R-:W-:Y:S01]  /*6820*/  R2UR UR28, R5 ;  /* 0x00000000051c72ca */ /* 0x000fe200000e0000 */
[C---:B------:R-:W-:Y:S02]  /*6830*/  VIADD R5, R24.reuse, 0xa0 ;  /* 0x000000a018057836 */ /* 0x040fe40000000000 */
[----:B------:R-:W-:-:S03]  /*6840*/  VIADD R15, R24, 0x30 ;  /* 0x00000030180f7836 */ /* 0x000fc60000000000 */
[----:B------:R-:W-:Y:S01]  /*6850*/  R2UR UR42, R5 ;  /* 0x00000000052a72ca */ /* 0x000fe200000e0000 */
[----:B------:R-:W-:-:S05]  /*6860*/  VIADD R5, R24, 0x1a0 ;  /* 0x000001a018057836 */ /* 0x000fca0000000000 */
[----:B------:R-:W-:Y:S01]  /*6870*/  R2UR UR34, R5 ;  /* 0x00000000052272ca */ /* 0x000fe200000e0000 */
[----:B------:R-:W-:Y:S01]  /*6880*/  VIADD R5, R24, 0x220 ;  /* 0x0000022018057836 */ /* 0x000fe20000000000 */
[----:B------:R-:W-:Y:S01]  /*6890*/  UMOV UR40, UR28 ;  /* 0x0000001c00287c82 */ /* 0x000fe20008000000 */
[----:B-1----:R-:W-:Y:S03]  /*68a0*/  BAR.SYNC.DEFER_BLOCKING 0x9, 0x100 ;  /* 0x0244000000007b1d */ /* 0x002fe60000010000 */
[----:B------:R-:W-:Y:S01]  /*68b0*/  R2UR UR26, R5 ;  /* 0x00000000051a72ca */ /* 0x000fe200000e0000 */
[----:B------:R-:W-:Y:S02]  /*68c0*/  IMAD R5, R4, 0x2800, R17 ;  /* 0x0000280004057824 */ /* 0x000fe400078e0211 */
[----:B------:R-:W-:Y:S01]  /*68d0*/  UMOV UR36, UR28 ;  /* 0x0000001c00247c82 */ /* 0x000fe20008000000 */
[----:B------:R-:W-:Y:S01]  /*68e0*/  UMOV UR32, UR28 ;  /* 0x0000001c00207c82 */ /* 0x000fe20008000000 */
[----:B------:R-:W-:Y:S01]  /*68f0*/  UMOV UR24, UR28 ;  /* 0x0000001c00187c82 */ /* 0x000fe20008000000 */
        /* <DEDUP_REMOVED lines=8> */
[----:B------:R-:W-:Y:S01]  /*6980*/  HGMMA.64x16x16.F32.BF16 R136, gdesc[UR56].tnspA.tnspB, R136 ;  /* 0x60200000388879f0 */ /* 0x000fe20008701888 */
[----:B0-----:R-:W-:-:S03]  /*6990*/  VIADD R20, R24, 0xb0 ;  /* 0x000000b018147836 */ /* 0x001fc60000000000 */
        /* <DEDUP_REMOVED lines=32> */
[----:B------:R-:W-:-:S02]  /*6ba0*/  MOV R12, UR56 ;  /* 0x00000038000c7c02 */ /* 0x000fc40008000f00 */
        /* <DEDUP_REMOVED lines=42> */
[----:B-1----:R-:W-:Y:S01]  /*6e50*/  MOV R220, UR58 ;  /* 0x0000003a00dc7c02 */ /* 0x002fe20008000f00 */
        /* <DEDUP_REMOVED lines=34> */
[----:B0-----:R-:W0:Y:S01]  /*7080*/  FENCE.VIEW.ASYNC.S ;  /* 0x00000000000073c6 */ /* 0x001e220000000000 */
[----:B------:R-:W-:Y:S02]  /*7090*/  R2UR UR4, R14 ;  /* 0x000000000e0472ca */ /* 0x000fe400000e0000 */
[----:B------:R-:W-:Y:S01]  /*70a0*/  R2UR UR5, R15 ;  /* 0x000000000f0572ca */ /* 0x000fe200000e0000 */
[----:B0-----:R-:W-:Y:S06]  /*70b0*/  BAR.SYNC.DEFER_BLOCKING 0x9, 0x100 ;  /* 0x0244000000007b1d */ /* 0x001fec0000010000 */
[----:B------:R-:W-:-:S06]  /*70c0*/  WARPGROUP.ARRIVE ;  /* 0x00000000000079c5 */ /* 0x000fcc0000000000 */
        /* <DEDUP_REMOVED lines=88> */
[----:B------:R-:W-:Y:S01]  /*7650*/  ULDC.64 UR56, c[0x0][0x208] ;  /* 0x0000820000387ab9 */ /* 0x000fe20000000a00 */
        /* <DEDUP_REMOVED lines=50> */
[----:B0-----:R-:W-:Y:S01]  /*7980*/  LOP3.LUT R24, R216, 0x80000, RZ, 0xfc, !PT ;  /* 0x00080000d8187812 */ /* 0x001fe200078efcff */
        /* <DEDUP_REMOVED lines=16> */
[----:B------:R-:W-:Y:S01]  /*7a90*/  UMOV UR8, UR52 ;  /* 0x0000003400087c82 */ /* 0x000fe20008000000 */
[----:B------:R-:W-:Y:S01]  /*7aa0*/  UMOV UR9, UR53 ;  /* 0x0000003500097c82 */ /* 0x000fe20008000000 */
[----:B------:R-:W-:Y:S01]  /*7ab0*/  UMOV UR35, 0x40 ;  /* 0x0000004000237882 */ /* 0x000fe20000000000 */
[----:B------:R-:W-:Y:S01]  /*7ac0*/  UMOV UR31, 0x40 ;  /* 0x00000040001f7882 */ /* 0x000fe20000000000 */
[----:B------:R-:W-:Y:S01]  /*7ad0*/  PLOP3.LUT P0, PT, PT, PT, UP0, 0x40, 0x0 ;  /* 0x000000000000781c */ /* 0x000fe20003f0e808 */
[----:B------:R-:W-:Y:S01]  /*7ae0*/  UMOV UR7, 0x40 ;  /* 0x0000004000077882 */ /* 0x000fe20000000000 */
[----:B------:R-:W-:Y:S01]  /*7af0*/  UMOV UR10, UR4 ;  /* 0x00000004000a7c82 */ /* 0x000fe20008000000 */
[----:B------:R-:W-:Y:S01]  /*7b00*/  R2UR UR4, R25 ;  /* 0x00000000190472ca */ /* 0x000fe200000e0000 */
        /* <DEDUP_REMOVED lines=26> */
[----:B------:R0:W-:Y:S01]  /*7cb0*/  REDG.E.ADD.F32x4.FTZ.RN.STRONG.GPU desc[UR56][R8.64+0x800], R28 ;  /* 0x0008001c080079a6 */ /* 0x0001e2000c10f7b8 */
[----:B------:R-:W-:-:S03]  /*7cc0*/  VIADD R26, R24, 0x10 ;  /* 0x00000010181a7836 */ /* 0x000fc60000000000 */
        /* <DEDUP_REMOVED lines=9> */
[----:B------:R-:W-:Y:S01]  /*7d60*/  IMAD.U32 R221, RZ, RZ, UR11 ;  /* 0x0000000bffdd7e24 */ /* 0x000fe2000f8e00ff */
[----:B------:R-:W-:Y:S01]  /*7d70*/  UMOV UR49, UR45 ;  /* 0x0000002d00317c82 */ /* 0x000fe20008000000 */
[----:B------:R-:W-:Y:S01]  /*7d80*/  UMOV UR41, UR25 ;  /* 0x0000001900297c82 */ /* 0x000fe20008000000 */
[----:B------:R-:W-:Y:S01]  /*7d90*/  R2UR UR6, R25 ;  /* 0x00000000190672ca */ /* 0x000fe200000e0000 */
[C---:B------:R-:W-:Y:S01]  /*7da0*/  VIADD R25, R24.reuse, 0x210 ;  /* 0x0000021018197836 */ /* 0x040fe20000000000 */
[----:B------:R-:W-:Y:S01]  /*7db0*/  UMOV UR8, UR44 ;  /* 0x0000002c00087c82 */ /* 0x000fe20008000000 */
[----:B------:R-:W-:Y:S01]  /*7dc0*/  UMOV UR37, UR25 ;  /* 0x0000001900257c82 */ /* 0x000fe20008000000 */
[----:B------:R-:W-:Y:S01]  /*7dd0*/  UMOV UR33, UR25 ;  /* 0x0000001900217c82 */ /* 0x000fe20008000000 */
[----:B------:R-:W-:Y:S01]  /*7de0*/  UMOV UR29, UR25 ;  /* 0x00000019001d7c82 */ /* 0x000fe20008000000 */
[----:B------:R-:W-:Y:S01]  /*7df0*/  R2UR UR50, R25 ;  /* 0x00000000193272ca */ /* 0x000fe200000e0000 */
[----:B------:R-:W-:Y:S01]  /*7e00*/  UMOV UR11, 0x40 ;  /* 0x00000040000b7882 */ /* 0x000fe20000000000 */
[----:B------:R-:W-:Y:S01]  /*7e10*/  UMOV UR15, 0x40 ;  /* 0x00000040000f7882 */ /* 0x000fe20000000000 */
[----:B------:R-:W-:Y:S01]  /*7e20*/  UMOV UR10, UR4 ;  /* 0x00000004000a7c82 */ /* 0x000fe20008000000 */
[----:B------:R-:W-:Y:S01]  /*7e30*/  HGMMA.64x16x16.F32.BF16 R56, gdesc[UR44].tnspA.tnspB, R56 ;  /* 0x602000002c3879f0 */ /* 0x000fe20008701838 */
[----:B------:R-:W-:Y:S01]  /*7e40*/  IMAD.U32 R222, RZ, RZ, UR10 ;  /* 0x0000000affde7e24 */ /* 0x000fe2000f8e00ff */
[----:B------:R0:W-:Y:S01]  /*7e50*/  REDG.E.ADD.F32x4.FTZ.RN.STRONG.GPU desc[UR56][R8.64+0x1000], R32 ;  /* 0x00100020080079a6 */ /* 0x0001e2000c10f7b8 */
        /* <DEDUP_REMOVED lines=13> */
[----:B------:R-:W-:Y:S01]  /*7f30*/  UMOV UR48, UR44 ;  /* 0x0000002c00307c82 */ /* 0x000fe20008000000 */
[----:B------:R-:W-:Y:S01]  /*7f40*/  HGMMA.64x16x16.F32.BF16 R80, gdesc[UR8].tnspA.tnspB, R80 ;  /* 0x60200000085079f0 */ /* 0x000fe20008701850 */
[----:B------:R-:W-:Y:S01]  /*7f50*/  VIADD R25, R237, 0x100 ;  /* 0x00000100ed197836 */ /* 0x000fe20000000000 */
[----:B------:R0:W-:Y:S02]  /*7f60*/  REDG.E.ADD.F32x4.FTZ.RN.STRONG.GPU desc[UR56][R8.64+0x1800], R36 ;  /* 0x00180024080079a6 */ /* 0x0001e4000c10f7b8 */
[----:B------:R-:W-:Y:S02]  /*7f70*/  HGMMA.64x16x16.F32.BF16 R88, gdesc[UR48].tnspA.tnspB, R88 ;  /* 0x60200000305879f0 */ /* 0x000fe40008701858 */
[----:B------:R-:W-:Y:S01]  /*7f80*/  R2UR UR24, R25 ;  /* 0x00000000191872ca */ /* 0x000fe200000e0000 */
[----:B------:R-:W-:-:S02]  /*7f90*/  VIADD R25, R24, 0x120 ;  /* 0x0000012018197836 */ /* 0x000fc40000000000 */
[C---:B------:R-:W-:Y:S01]  /*7fa0*/  VIADD R26, R24.reuse, 0x20 ;  /* 0x00000020181a7836 */ /* 0x040fe20000000000 */
[----:B------:R-:W-:Y:S01]  /*7fb0*/  UMOV UR5, 0x40000040 ;  /* 0x4000004000057882 */ /* 0x000fe20000000000 */
[----:B------:R-:W-:Y:S01]  /*7fc0*/  IMAD.U32 R226, RZ, RZ, UR10 ;  /* 0x0000000affe27e24 */ /* 0x000fe2000f8e00ff */
[----:B------:R-:W-:Y:S01]  /*7fd0*/  R2UR UR38, R25 ;  /* 0x00000000192672ca */ /* 0x000fe200000e0000 */
[----:B------:R-:W-:Y:S01]  /*7fe0*/  VIADD R25, R24, 0x1a0 ;  /* 0x000001a018197836 */ /* 0x000fe20000000000 */
[----:B------:R-:W-:Y:S01]  /*7ff0*/  R2UR UR26, R26 ;  /* 0x000000001a1a72ca */ /* 0x000fe200000e0000 */
[C---:B------:R-:W-:Y:S01]  /*8000*/  VIADD R26, R24.reuse, 0xa0 ;  /* 0x000000a0181a7836 */ /* 0x040fe20000000000 */
[----:B------:R0:W-:Y:S02]  /*8010*/  REDG.E.ADD.F32x4.FTZ.RN.STRONG.GPU desc[UR56][R8.64+0x2000], R40 ;  /* 0x00200028080079a6 */ /* 0x0001e4000c10f7b8 */
[----:B------:R-:W-:Y:S01]  /*8020*/  R2UR UR34, R25 ;  /* 0x00000000192272ca */ /* 0x000fe200000e0000 */
[----:B------:R-:W-:Y:S01]  /*8030*/  VIADD R25, R24, 0x220 ;  /* 0x0000022018197836 */ /* 0x000fe20000000000 */
[----:B------:R-:W-:Y:S01]  /*8040*/  R2UR UR42, R26 ;  /* 0x000000001a2a72ca */ /* 0x000fe200000e0000 */
[----:B------:R-:W-:Y:S01]  /*8050*/  UMOV UR40, UR24 ;  /* 0x0000001800287c82 */ /* 0x000fe20008000000 */
[----:B------:R-:W-:Y:S01]  /*8060*/  UMOV UR36, UR24 ;  /* 0x0000001800247c82 */ /* 0x000fe20008000000 */
[----:B------:R-:W-:Y:S01]  /*8070*/  UMOV UR32, UR24 ;  /* 0x0000001800207c82 */ /* 0x000fe20008000000 */
[----:B------:R-:W-:Y:S01]  /*8080*/  R2UR UR30, R25 ;  /* 0x00000000191e72ca */ /* 0x000fe200000e0000 */
[----:B------:R-:W-:-:S02]  /*8090*/  UMOV UR28, UR24 ;  /* 0x00000018001c7c82 */ /* 0x000fc40008000000 */
[----:B------:R-:W-:Y:S01]  /*80a0*/  HGMMA.64x16x16.F32.BF16 R56, gdesc[UR24].tnspA.tnspB, R56 ;  /* 0x60200000183879f0 */ /* 0x000fe20008701838 */
[----:B------:R-:W-:Y:S01]  /*80b0*/  UMOV UR21, UR5 ;  /* 0x0000000500157c82 */ /* 0x000fe20008000000 */
[----:B------:R-:W-:Y:S01]  /*80c0*/  UMOV UR17, UR5 ;  /* 0x0000000500117c82 */ /* 0x000fe20008000000 */
[----:B------:R-:W-:-:S03]  /*80d0*/  IMAD.U32 R227, RZ, RZ, UR11 ;  /* 0x0000000bffe37e24 */ /* 0x000fc6000f8e00ff */
[----:B------:R-:W-:Y:S01]  /*80e0*/  HGMMA.64x16x16.F32.BF16 R64, gdesc[UR40].tnspA.tnspB, R64 ;  /* 0x60200000284079f0 */ /* 0x000fe20008701840 */
[----:B------:R-:W-:Y:S01]  /*80f0*/  UMOV UR13, UR5 ;  /* 0x00000005000d7c82 */ /* 0x000fe20008000000 */
[----:B------:R-:W-:Y:S01]  /*8100*/  UMOV UR9, UR5 ;  /* 0x0000000500097c82 */ /* 0x000fe20008000000 */
[----:B------:R0:W-:Y:S01]  /*8110*/  REDG.E.ADD.F32x4.FTZ.RN.STRONG.GPU desc[UR56][R8.64+0x2800], R44 ;  /* 0x0028002c080079a6 */ /* 0x0001e2000c10f7b8 */
[----:B------:R-:W-:Y:S01]  /*8120*/  HGMMA.64x16x16.F32.BF16 R72, gdesc[UR36].tnspA.tnspB, R72 ;  /* 0x60200000244879f0 */ /* 0x000fe20008701848 */
[----:B------:R-:W-:Y:S02]  /*8130*/  VIADD R25, R237, 0x180 ;  /* 0x00000180ed197836 */ /* 0x000fe40000000000 */
[----:B------:R-:W-:Y:S01]  /*8140*/  VIADD R26, R24, 0x30 ;  /* 0x00000030181a7836 */ /* 0x000fe20000000000 */
[----:B------:R-:W-:Y:S01]  /*8150*/  UMOV UR11, 0x40 ;  /* 0x00000040000b7882 */ /* 0x000fe20000000000 */
[----:B------:R0:W-:Y:S01]  /*8160*/  REDG.E.ADD.F32x4.FTZ.RN.STRONG.GPU desc[UR56][R8.64+0x3000], R48 ;  /* 0x00300030080079a6 */ /* 0x0001e2000c10f7b8 */
[----:B------:R-:W-:Y:S01]  /*8170*/  HGMMA.64x16x16.F32.BF16 R80, gdesc[UR32].tnspA.tnspB, R80 ;  /* 0x60200000205079f0 */ /* 0x000fe20008701850 */
[----:B------:R-:W-:-:S02]  /*8180*/  R2UR UR4, R25 ;  /* 0x00000000190472ca */ /* 0x000fc400000e0000 */
[----:B------:R0:W-:Y:S01]  /*8190*/  REDG.E.ADD.F32x4.FTZ.RN.STRONG.GPU desc[UR56][R8.64+0x3800], R52 ;  /* 0x00380034080079a6 */ /* 0x0001e2000c10f7b8 */
[----:B------:R-:W-:Y:S01]  /*81a0*/  VIADD R25, R24, 0x130 ;  /* 0x0000013018197836 */ /* 0x000fe20000000000 */
[----:B------:R-:W-:Y:S01]  /*81b0*/  R2UR UR6, R26 ;  /* 0x000000001a0672ca */ /* 0x000fe200000e0000 */
[C---:B------:R-:W-:Y:S01]  /*81c0*/  VIADD R26, R24.reuse, 0xb0 ;  /* 0x000000b0181a7836 */ /* 0x040fe20000000000 */
[----:B------:R-:W-:Y:S02]  /*81d0*/  HGMMA.64x16x16.F32.BF16 R88, gdesc[UR28].tnspA.tnspB, R88 ;  /* 0x602000001c5879f0 */ /* 0x000fe40008701858 */
[----:B------:R-:W-:Y:S01]  /*81e0*/  R2UR UR18, R25 ;  /* 0x00000000191272ca */ /* 0x000fe200000e0000 */
[----:B------:R-:W-:Y:S01]  /*81f0*/  VIADD R25, R24, 0x1b0 ;  /* 0x000001b018197836 */ /* 0x000fe20000000000 */
[----:B------:R-:W-:Y:S01]  /*8200*/  R2UR UR22, R26 ;  /* 0x000000001a1672ca */ /* 0x000fe200000e0000 */
[----:B------:R-:W-:-:S03]  /*8210*/  VIADD R24, R24, 0x230 ;  /* 0x0000023018187836 */ /* 0x000fc60000000000 */
        /* <DEDUP_REMOVED lines=12> */
[----:B0-----:R-:W-:Y:S05]  /*82e0*/  @P0 BRA `(.L_x_504) ;  /* 0x0000000000040947 */ /* 0x001fea0003800000 */
[----:B------:R-:W-:Y:S01]  /*82f0*/  BPT.TRAP 0x1 ;  /* 0x000000040000795c */ /* 0x000fe20000300000 */
.L_x_504:
        /* <DEDUP_REMOVED lines=71> */
[----:B------:R-:W-:Y:S01]  /*8770*/  UMOV UR5, 0x40000040 ;  /* 0x4000004000057882 */ /* 0x000fe20000000000 */
[----:B------:R-:W-:Y:S01]  /*8780*/  PLOP3.LUT P0, PT, PT, PT, UP0, 0x40, 0x0 ;  /* 0x000000000000781c */ /* 0x000fe20003f0e808 */
        /* <DEDUP_REMOVED lines=38> */
[----:B0-----:R-:W-:Y:S05]  /*89f0*/  @P0 BRA `(.L_x_505) ;  /* 0x0000000000040947 */ /* 0x001fea0003800000 */
[----:B------:R-:W-:Y:S01]  /*8a00*/  BPT.TRAP 0x1 ;  /* 0x000000040000795c */ /* 0x000fe20000300000 */
.L_x_505:
[----:B------:R-:W-:Y:S01]  /*8a10*/  VIADD R3, R3, 0x1 ;  /* 0x0000000103037836 */ /* 0x000fe20000000000 */
[----:B------:R-:W-:Y:S01]  /*8a20*/  ULOP3.LUT UR60, UR60, 0x1, URZ, 0x3c, !UPT ;  /* 0x000000013c3c7892 */ /* 0x000fe2000f8e3c3f */
[----:B------:R-:W-:Y:S02]  /*8a30*/  VIADD R2, R2, 0x1 ;  /* 0x0000000102027836 */ /* 0x000fe40000000000 */
[----:B------:R-:W-:Y:S01]  /*8a40*/  VIADD R16, R16, 0x31620 ;  /* 0x0003162010107836 */ /* 0x000fe20000000000 */
[----:B------:R-:W-:Y:S02]  /*8a50*/  ISETP.GE.AND P1, PT, R3, UR61, PT ;  /* 0x0000003d03007c0c */ /* 0x000fe4000bf26270 */
        /* <DEDUP_REMOVED lines=89> */
.L_x_485:
[----:B------:R-:W-:Y:S05]  /*8ff0*/  @P0 BRA `(.L_x_507) ;  /* 0x0000002400900947 */ /* 0x000fea0003800000 */
[----:B------:R-:W1:Y:S01]  /*9000*/  S2R R2, SR_TID.X ;  /* 0x0000000000027919 */ /* 0x000e620000002100 */
[----:B------:R-:W2:Y:S01]  /*9010*/  S2UR UR5, SR_CgaCtaId ;  /* 0x00000000000579c3 */ /* 0x000ea20000008800 */
        /* <DEDUP_REMOVED lines=15> */
[----:B--2---:R-:W-:Y:S01]  /*9110*/  ULEA UR4, UR5, UR4, 0x18 ;  /* 0x0000000405047291 */ /* 0x004fe2000f8ec03f */
[----:B------:R-:W-:-:S02]  /*9120*/  F2FP.BF16.F32.PACK_AB R145, R147, R146 ;  /* 0x000000929391723e */ /* 0x000fc400000010ff */
[----:B------:R-:W-:Y:S02]  /*9130*/  F2FP.BF16.F32.PACK_AB R208, R209, R208 ;  /* 0x000000d0d1d0723e */ /* 0x000fe400000010ff */
[----:B------:R-:W-:Y:S01]  /*9140*/  F2FP.BF16.F32.PACK_AB R56, R57, R56 ;  /* 0x000000383938723e */ /* 0x000fe200000010ff */
[----:B-1----:R-:W-:Y:S01]  /*9150*/  VIADD R2, R2, 0xffffff80 ;  /* 0xffffff8002027836 */ /* 0x002fe20000000000 */
        /* <DEDUP_REMOVED lines=12> */
[----:B------:R-:W1:Y:S01]  /*9220*/  S2R R39, SR_CTAID.X ;  /* 0x0000000000277919 */ /* 0x000e620000002500 */
[CC--:B------:R-:W-:Y:S01]  /*9230*/  LEA.HI R11, R9.reuse, R2.reuse, RZ, 0x5 ;  /* 0x00000002090b7211 */ /* 0x0c0fe200078f28ff */
[----:B------:R-:W2:Y:S01]  /*9240*/  LDC.64 R36, c[0x0][0x850] ;  /* 0x00021400ff247b82 */ /* 0x000ea20000000a00 */
        /* <DEDUP_REMOVED lines=13> */
[----:B------:R-:W3:Y:S01]  /*9320*/  LDC.64 R6, c[0x0][0x870] ;  /* 0x00021c00ff067b82 */ /* 0x000ee20000000a00 */
[----:B------:R-:W-:-:S02]  /*9330*/  SHF.R.S32.HI R9, RZ, 0x7, R9 ;  /* 0x00000007ff097819 */ /* 0x000fc40000011409 */
[----:B------:R-:W-:Y:S02]  /*9340*/  LOP3.LUT R3, R4, R3, RZ, 0x3c, !PT ;  /* 0x0000000304037212 */ /* 0x000fe400078e3cff */
[----:B------:R-:W-:Y:S01]  /*9350*/  F2FP.BF16.F32.PACK_AB R147, R151, R150 ;  /* 0x000000969793723e */ /* 0x000fe200000010ff */
[----:B------:R-:W-:Y:S01]  /*9360*/  IMAD R8, R9, 0xa, R8 ;  /* 0x0000000a09087824 */ /* 0x000fe200078e0208 */
[----:B------:R-:W-:Y:S01]  /*9370*/  F2FP.BF16.F32.PACK_AB R153, R155, R154 ;  /* 0x0000009a9b99723e */ /* 0x000fe200000010ff */
[----:B------:R-:W4:Y:S01]  /*9380*/  LDC.64 R4, c[0x0][0x870] ;  /* 0x00021c00ff047b82 */ /* 0x000f220000000a00 */
        /* <DEDUP_REMOVED lines=74> */
[----:B---3--:R-:W-:-:S03]  /*9830*/  ISETP.NE.U32.AND P0, PT, R6, RZ, PT ;  /* 0x000000ff0600720c */ /* 0x008fc60003f05070 */
[----:B------:R3:W-:Y:S01]  /*9840*/  STSM.16.MT88.4 [R3+0x7000], R128 ;  /* 0x0070008003007844 */ /* 0x0007e20000004200 */
[----:B------:R-:W-:Y:S01]  /*9850*/  BAR.SYNC.DEFER_BLOCKING 0x1, 0x100 ;  /* 0x0044000000007b1d */ /* 0x000fe20000010000 */
[----:B------:R-:W-:Y:S01]  /*9860*/  ISETP.NE.AND.EX P0, PT, R7, RZ, PT, P0 ;  /* 0x000000ff0700720c */ /* 0x000fe20003f05300 */
[----:B----4-:R-:W-:-:S06]  /*9870*/  IMAD.WIDE R6, R234, 0x4, R4 ;  /* 0x00000004ea067825 */ /* 0x010fcc00078e0204 */
[----:B------:R-:W4:Y:S06]  /*9880*/  LDC.64 R4, c[0x0][0x878] ;  /* 0x00021e00ff047b82 */ /* 0x000f2c0000000a00 */
[----:B------:R-:W2:Y:S01]  /*9890*/  @P0 LDG.E R9, desc[UR8][R6.64] ;  /* 0x0000000806090981 */ /* 0x000ea2000c1e1900 */
[----:B------:R-:W-:Y:S01]  /*98a0*/  LOP3.LUT R11, R11, 0xffffffe0, RZ, 0xc0, !PT ;  /* 0xffffffe00b0b7812 */ /* 0x000fe200078ec0ff */
[----:B------:R-:W-:Y:S01]  /*98b0*/  ULDC UR5, c[0x0][0x808] ;  /* 0x0002020000057ab9 */ /* 0x000fe20000000800 */
[----:B------:R-:W0:Y:S01]  /*98c0*/  S2UR UR7, SR_CTAID.Y ;  /* 0x00000000000779c3 */ /* 0x000e220000002600 */
[----:B------:R-:W-:Y:S01]  /*98d0*/  IMAD.U32 R8, RZ, RZ, UR5 ;  /* 0x00000005ff087e24 */ /* 0x000fe2000f8e00ff */
[----:B----4-:R-:W-:Y:S01]  /*98e0*/  ISETP.NE.U32.AND P1, PT, R4, RZ, PT ;  /* 0x000000ff0400720c */ /* 0x010fe20003f25070 */
[----:B------:R-:W-:-:S02]  /*98f0*/  IMAD.IADD R11, R2, 0x1, -R11 ;  /* 0x00000001020b7824 */ /* 0x000fc400078e0a0b */
[----:B------:R-:W-:Y:S01]  /*9900*/  IMAD.SHL.U32 R2, R0, 0x40, RZ ;  /* 0x0000004000027824 */ /* 0x000fe200078e00ff */
[----:B------:R-:W-:Y:S01]  /*9910*/  ISETP.NE.AND.EX P1, PT, R5, RZ, PT, P1 ;  /* 0x000000ff0500720c */ /* 0x000fe20003f25310 */
[----:B------:R-:W-:Y:S01]  /*9920*/  IMAD.SHL.U32 R28, R11, 0x8, RZ ;  /* 0x000000080b1c7824 */ /* 0x000fe200078e00ff */
[----:B------:R-:W-:Y:S02]  /*9930*/  SHF.R.S32.HI R10, RZ, 0x1f, R11 ;  /* 0x0000001fff0a7819 */ /* 0x000fe4000001140b */
[----:B---3--:R-:W-:Y:S02]  /*9940*/  LOP3.LUT R3, R2, 0x1c0, RZ, 0xc0, !PT ;  /* 0x000001c002037812 */ /* 0x008fe400078ec0ff */
[----:B------:R-:W-:Y:S02]  /*9950*/  LEA.HI R10, R10, R11, RZ, 0x3 ;  /* 0x0000000b0a0a7211 */ /* 0x000fe400078f18ff */
[----:B------:R-:W-:Y:S02]  /*9960*/  LOP3.LUT R2, R3, 0x38, R28, 0xf8, !PT ;  /* 0x0000003803027812 */ /* 0x000fe400078ef81c */
[----:B------:R-:W-:-:S03]  /*9970*/  SHF.R.U32.HI R3, RZ, 0x3, R3 ;  /* 0x00000003ff037819 */ /* 0x000fc60000011603 */
[----:B------:R-:W3:Y:S01]  /*9980*/  @P1 LDC.64 R4, c[0x0][0x878] ;  /* 0x00021e00ff041b82 */ /* 0x000ee20000000a00 */
[----:B------:R-:W-:Y:S02]  /*9990*/  LOP3.LUT R3, R2, R3, RZ, 0x3c, !PT ;  /* 0x0000000302037212 */ /* 0x000fe400078e3cff */
[----:B------:R-:W-:-:S05]  /*99a0*/  SHF.R.S32.HI R10, RZ, 0x3, R10 ;  /* 0x00000003ff0a7819 */ /* 0x000fca000001140a */
[----:B------:R-:W-:Y:S01]  /*99b0*/  IMAD R10, R10, 0x1400, R3 ;  /* 0x000014000a0a7824 */ /* 0x000fe200078e0203 */
[----:B------:R-:W-:Y:S01]  /*99c0*/  CS2R R2, SRZ ;  /* 0x0000000000027805 */ /* 0x000fe2000001ff00 */
[----:B---3--:R-:W-:-:S05]  /*99d0*/  @P1 IMAD.WIDE R4, R234, 0x4, R4 ;  /* 0x00000004ea041825 */ /* 0x008fca00078e0204 */
[----:B------:R3:W5:Y:S01]  /*99e0*/  @P1 LDG.E R8, desc[UR8][R4.64] ;  /* 0x0000000804081981 */ /* 0x000762000c1e1900 */
[----:B--2---:R-:W-:Y:S01]  /*99f0*/  @P0 SHF.R.S32.HI R12, RZ, 0x1f, R9 ;  /* 0x0000001fff0c0819 */ /* 0x004fe20000011409 */
[----:B01-3--:R-:W-:Y:S06]  /*9a00*/  @P1 BRA `(.L_x_508) ;  /* 0x0000000000141947 */ /* 0x00bfec0003800000 */
[----:B------:R-:W-:Y:S05]  /*9a10*/  @!P0 BRA `(.L_x_508) ;  /* 0x0000000000108947 */ /* 0x000fea0003800000 */
[----:B------:R-:W-:Y:S02]  /*9a20*/  ULDC.64 UR8, c[0x0][0x208] ;  /* 0x0000820000087ab9 */ /* 0x000fe40000000a00 */
[----:B------:R-:W2:Y:S04]  /*9a30*/  LDG.E R5, desc[UR8][R6.64] ;  /* 0x0000000806057981 */ /* 0x000ea8000c1e1900 */
[----:B-----5:R-:W2:Y:S02]  /*9a40*/  LDG.E R8, desc[UR8][R6.64+0x4] ;  /* 0x0000040806087981 */ /* 0x020ea4000c1e1900 */
[----:B--2---:R-:W-:-:S07]  /*9a50*/  IMAD.IADD R8, R8, 0x1, -R5 ;  /* 0x0000000108087824 */ /* 0x004fce00078e0a05 */
.L_x_508:
        /* <DEDUP_REMOVED lines=21> */
[----:B------:R-:W-:Y:S01]  /*9bb0*/  SHF.R.S32.HI R29, RZ, 0x1f, R28 ;  /* 0x0000001fff1d7819 */ /* 0x000fe2000001141c */
        /* <DEDUP_REMOVED lines=37> */
.L_x_510:
[----:B------:R-:W-:Y:S05]  /*9e10*/  BSYNC B1 ;  /* 0x0000000000017941 */ /* 0x000fea0003800000 */
.L_x_509:
        /* <DEDUP_REMOVED lines=16> */
.L_x_512:
[----:B------:R-:W-:Y:S05]  /*9f20*/  BSYNC B1 ;  /* 0x0000000000017941 */ /* 0x000fea0003800000 */
.L_x_511:
        /* <DEDUP_REMOVED lines=19> */
.L_x_514:
[----:B------:R-:W-:Y:S05]  /*a060*/  BSYNC B1 ;  /* 0x0000000000017941 */ /* 0x000fea0003800000 */
.L_x_513:
        /* <DEDUP_REMOVED lines=18> */
.L_x_516:
[----:B------:R-:W-:Y:S05]  /*a190*/  BSYNC B1 ;  /* 0x0000000000017941 */ /* 0x000fea0003800000 */
.L_x_515:
        /* <DEDUP_REMOVED lines=19> */
.L_x_518:
[----:B------:R-:W-:Y:S05]  /*a2d0*/  BSYNC B1 ;  /* 0x0000000000017941 */ /* 0x000fea0003800000 */
.L_x_517:
        /* <DEDUP_REMOVED lines=19> */
.L_x_520:
[----:B------:R-:W-:Y:S05]  /*a410*/  BSYNC B1 ;  /* 0x0000000000017941 */ /* 0x000fea0003800000 */
.L_x_519:
        /* <DEDUP_REMOVED lines=20> */
.L_x_522:
[----:B------:R-:W-:Y:S05]  /*a560*/  BSYNC B1 ;  /* 0x0000000000017941 */ /* 0x000fea0003800000 */
.L_x_521:
        /* <DEDUP_REMOVED lines=20> */
.L_x_524:
[----:B------:R-:W-:Y:S05]  /*a6b0*/  BSYNC B1 ;  /* 0x0000000000017941 */ /* 0x000fea0003800000 */
.L_x_523:
        /* <DEDUP_REMOVED lines=20> */
.L_x_526:
[----:B------:R-:W-:Y:S05]  /*a800*/  BSYNC B1 ;  /* 0x0000000000017941 */ /* 0x000fea0003800000 */
.L_x_525:
        /* <DEDUP_REMOVED lines=23> */
.L_x_528:
[----:B------:R-:W-:Y:S05]  /*a980*/  BSYNC B1 ;  /* 0x0000000000017941 */ /* 0x000fea0003800000 */
.L_x_527:
        /* <DEDUP_REMOVED lines=44> */
.L_x_530:
[----:B------:R-:W-:Y:S05]  /*ac50*/  BSYNC B1 ;  /* 0x0000000000017941 */ /* 0x000fea0003800000 */
.L_x_529:
        /* <DEDUP_REMOVED lines=18> */
.L_x_532:
[----:B------:R-:W-:Y:S05]  /*ad80*/  BSYNC B1 ;  /* 0x0000000000017941 */ /* 0x000fea0003800000 */
.L_x_531:
        /* <DEDUP_REMOVED lines=18> */
.L_x_534:
[----:B------:R-:W-:Y:S05]  /*aeb0*/  BSYNC B1 ;  /* 0x0000000000017941 */ /* 0x000fea0003800000 */
.L_x_533:
        /* <DEDUP_REMOVED lines=18> */
.L_x_536:
[----:B------:R-:W-:Y:S05]  /*afe0*/  BSYNC B1 ;  /* 0x0000000000017941 */ /* 0x000fea0003800000 */
.L_x_535:
        /* <DEDUP_REMOVED lines=16> */
.L_x_538:
[----:B------:R-:W-:Y:S05]  /*b0f0*/  BSYNC B1 ;  /* 0x0000000000017941 */ /* 0x000fea0003800000 */
.L_x_537:
        /* <DEDUP_REMOVED lines=16> */
.L_x_540:
[----:B------:R-:W-:Y:S05]  /*b200*/  BSYNC B1 ;  /* 0x0000000000017941 */ /* 0x000fea0003800000 */
.L_x_539:
        /* <DEDUP_REMOVED lines=16> */
.L_x_542:
[----:B------:R-:W-:Y:S05]  /*b310*/  BSYNC B1 ;  /* 0x0000000000017941 */ /* 0x000fea0003800000 */
.L_x_541:
        /* <DEDUP_REMOVED lines=16> */
.L_x_544:
[----:B------:R-:W-:Y:S05]  /*b420*/  BSYNC B1 ;  /* 0x0000000000017941 */ /* 0x000fea0003800000 */
.L_x_543:
        /* <DEDUP_REMOVED lines=16> */
.L_x_546:
[----:B------:R-:W-:Y:S05]  /*b530*/  BSYNC B1 ;  /* 0x0000000000017941 */ /* 0x000fea0003800000 */
.L_x_545:
        /* <DEDUP_REMOVED lines=16> */
.L_x_507:
[----:B------:R-:W1:Y:S01]  /*b640*/  LDC.64 R4, c[0x0][0x870] ;  /* 0x00021c00ff047b82 */ /* 0x000e620000000a00 */
[----:B------:R-:W-:-:S07]  /*b650*/  ULDC.64 UR6, c[0x0][0x208] ;  /* 0x0000820000067ab9 */ /* 0x000fce0000000a00 */
[----:B------:R-:W2:Y:S01]  /*b660*/  LDC.64 R2, c[0x0][0x870] ;  /* 0x00021c00ff027b82 */ /* 0x000ea20000000a00 */
[----:B------:R-:W3:Y:S01]  /*b670*/  S2R R8, SR_TID.X ;  /* 0x0000000000087919 */ /* 0x000ee20000002100 */
[----:B------:R-:W4:Y:S06]  /*b680*/  S2R R13, SR_CTAID.X ;  /* 0x00000000000d7919 */ /* 0x000f2c0000002500 */
[----:B------:R-:W0:Y:S01]  /*b690*/  LDC.64 R14, c[0x0][0x820] ;  /* 0x00020800ff0e7b82 */ /* 0x000e220000000a00 */
[----:B-1----:R-:W-:-:S04]  /*b6a0*/  ISETP.NE.U32.AND P1, PT, R4, RZ, PT ;  /* 0x000000ff0400720c */ /* 0x002fc80003f25070 */
[----:B------:R-:W-:Y:S01]  /*b6b0*/  ISETP.NE.AND.EX P1, PT, R5, RZ, PT, P1 ;  /* 0x000000ff0500720c */ /* 0x000fe20003f25310 */
[----:B--2---:R-:W-:Y:S02]  /*b6c0*/  IMAD.WIDE R4, R234, 0x4, R2 ;  /* 0x00000004ea047825 */ /* 0x004fe400078e0202 */
[----:B------:R-:W1:Y:S10]  /*b6d0*/  LDC.64 R2, c[0x0][0x878] ;  /* 0x00021e00ff027b82 */ /* 0x000e740000000a00 */
[----:B------:R-:W2:Y:S01]  /*b6e0*/  @P1 LDG.E R9, desc[UR6][R4.64] ;  /* 0x0000000604091981 */ /* 0x000ea2000c1e1900 */
[----:B------:R-:W-:Y:S01]  /*b6f0*/  ULDC UR4, c[0x0][0x808] ;  /* 0x0002020000047ab9 */ /* 0x000fe20000000800 */
[----:B---3--:R-:W-:Y:S01]  /*b700*/  VIADD R11, R8, 0xffffff80 ;  /* 0xffffff80080b7836 */ /* 0x008fe20000000000 */
[----:B------:R-:W3:Y:S01]  /*b710*/  S2UR UR5, SR_CTAID.Y ;  /* 0x00000000000579c3 */ /* 0x000ee20000002600 */
[----:B------:R-:W-:Y:S01]  /*b720*/  IMAD.U32 R0, RZ, RZ, UR4 ;  /* 0x00000004ff007e24 */ /* 0x000fe2000f8e00ff */
[----:B-1----:R-:W-:-:S04]  /*b730*/  ISETP.NE.U32.AND P0, PT, R2, RZ, PT ;  /* 0x000000ff0200720c */ /* 0x002fc80003f05070 */
[----:B------:R-:W-:-:S13]  /*b740*/  ISETP.NE.AND.EX P0, PT, R3, RZ, PT, P0 ;  /* 0x000000ff0300720c */ /* 0x000fda0003f05300 */
[----:B------:R-:W1:Y:S01]  /*b750*/  @P0 LDC.64 R2, c[0x0][0x878] ;  /* 0x00021e00ff020b82 */ /* 0x000e620000000a00 */
[----:B------:R-:W-:-:S04]  /*b760*/  SHF.R.S32.HI R8, RZ, 0x1f, R11 ;  /* 0x0000001fff087819 */ /* 0x000fc8000001140b */
[----:B------:R-:W-:-:S04]  /*b770*/  LEA.HI R8, R8, R11, RZ, 0x5 ;  /* 0x0000000b08087211 */ /* 0x000fc800078f28ff */
[----:B------:R-:W-:Y:S01]  /*b780*/  SHF.R.S32.HI R17, RZ, 0x5, R8 ;  /* 0x00000005ff117819 */ /* 0x000fe20000011408 */
[----:B-1----:R-:W-:Y:S01]  /*b790*/  @P0 IMAD.WIDE R6, R234, 0x4, R2 ;  /* 0x00000004ea060825 */ /* 0x002fe200078e0202 */
[----:B------:R-:W-:-:S04]  /*b7a0*/  CS2R R2, SRZ ;  /* 0x0000000000027805 */ /* 0x000fc8000001ff00 */
[----:B------:R1:W5:Y:S01]  /*b7b0*/  @P0 LDG.E R0, desc[UR6][R6.64] ;  /* 0x0000000606000981 */ /* 0x000362000c1e1900 */
[--C-:B--2---:R-:W-:Y:S01]  /*b7c0*/  @P1 SHF.R.S32.HI R3, RZ, 0x1f, R9.reuse ;  /* 0x0000001fff031819 */ /* 0x104fe20000011409 */
[----:B------:R-:W-:Y:S01]  /*b7d0*/  @P1 IMAD.MOV.U32 R2, RZ, RZ, R9 ;  /* 0x000000ffff021224 */ /* 0x000fe200078e0009 */
[----:B01-34-:R-:W-:Y:S06]  /*b7e0*/  @P0 BRA `(.L_x_547) ;  /* 0x0000000000140947 */ /* 0x01bfec0003800000 */
[----:B------:R-:W-:Y:S05]  /*b7f0*/  @!P1 BRA `(.L_x_547) ;  /* 0x0000000000109947 */ /* 0x000fea0003800000 */
[----:B------:R-:W-:Y:S02]  /*b800*/  ULDC.64 UR6, c[0x0][0x208] ;  /* 0x0000820000067ab9 */ /* 0x000fe40000000a00 */
[----:B------:R-:W2:Y:S04]  /*b810*/  LDG.E R7, desc[UR6][R4.64] ;  /* 0x0000000604077981 */ /* 0x000ea8000c1e1900 */
[----:B-----5:R-:W2:Y:S02]  /*b820*/  LDG.E R0, desc[UR6][R4.64+0x4] ;  /* 0x0000040604007981 */ /* 0x020ea4000c1e1900 */
[----:B--2---:R-:W-:-:S07]  /*b830*/  IMAD.IADD R0, R0, 0x1, -R7 ;  /* 0x0000000100007824 */ /* 0x004fce00078e0a07 */
.L_x_547:
[----:B------:R-:W-:Y:S01]  /*b840*/  LOP3.LUT R4, R8, 0x1fffffe0, RZ, 0xc0, !PT ;  /* 0x1fffffe008047812 */ /* 0x000fe200078ec0ff */
[----:B------:R-:W-:Y:S01]  /*b850*/  USHF.R.S32.HI UR6, URZ, 0x1f, UR5 ;  /* 0x0000001f3f067899 */ /* 0x000fe20008011405 */
[----:B-----5:R-:W-:Y:S01]  /*b860*/  IMAD R12, R13, -0x50, R0 ;  /* 0xffffffb00d0c7824 */ /* 0x020fe200078e0200 */
[C---:B------:R-:W-:Y:S01]  /*b870*/  IADD3 R2, P0, R17.reuse, R2, RZ ;  /* 0x0000000211027210 */ /* 0x040fe20007f1e0ff */
[----:B------:R-:W-:Y:S01]  /*b880*/  VIADD R5, R17, 0x8 ;  /* 0x0000000811057836 */ /* 0x000fe20000000000 */
[----:B------:R-:W0:Y:S01]  /*b890*/  LDC.64 R20, c[0x0][0x850] ;  /* 0x00021400ff147b82 */ /* 0x000e220000000a00 */
[----:B------:R-:W-:Y:S01]  /*b8a0*/  IMAD.IADD R4, R11, 0x1, -R4 ;  /* 0x000000010b047824 */ /* 0x000fe200078e0a04 */
[----:B------:R-:W-:Y:S01]  /*b8b0*/  LEA.HI.X.SX32 R3, R17, R3, 0x1, P0 ;  /* 0x0000000311037211 */ /* 0x000fe200000f0eff */
[----:B------:R-:W-:Y:S01]  /*b8c0*/  IMAD R0, R14, UR6, RZ ;  /* 0x000000060e007c24 */ /* 0x000fe2000f8e02ff */
[-C--:B------:R-:W-:Y:S01]  /*b8d0*/  ISETP.GE.AND P6, PT, R5, R12.reuse, PT ;  /* 0x0000000c0500720c */ /* 0x080fe20003fc6270 */
[----:B------:R-:W-:Y:S01]  /*b8e0*/  IMAD.SHL.U32 R4, R4, 0x8, RZ ;  /* 0x0000000804047824 */ /* 0x000fe200078e00ff */
[CC--:B------:R-:W-:Y:S01]  /*b8f0*/  ISETP.GE.AND P0, PT, R17.reuse, R12.reuse, PT ;  /* 0x0000000c1100720c */ /* 0x0c0fe20003f06270 */
[----:B------:R-:W-:Y:S01]  /*b900*/  VIADD R7, R17, 0x10 ;  /* 0x0000001011077836 */ /* 0x000fe20000000000 */
[----:B------:R-:W-:Y:S01]  /*b910*/  ULDC UR7, c[0x0][0x80c] ;  /* 0x0002030000077ab9 */ /* 0x000fe20000000800 */
[----:B------:R-:W-:Y:S01]  /*b920*/  IMAD R15, R15, UR5, R0 ;  /* 0x000000050f0f7c24 */ /* 0x000fe2000f8e0200 */
[----:B------:R-:W-:Y:S01]  /*b930*/  SHF.R.S32.HI R5, RZ, 0x1f, R4 ;  /* 0x0000001fff057819 */ /* 0x000fe20000011404 */
[----:B------:R-:W-:Y:S01]  /*b940*/  VIADD R9, R17, 0x18 ;  /* 0x0000001811097836 */ /* 0x000fe20000000000 */
[----:B------:R-:W-:Y:S01]  /*b950*/  SHF.R.S32.HI R0, RZ, 0x1f, R234 ;  /* 0x0000001fff007819 */ /* 0x000fe200000114ea */
[----:B------:R-:W-:Y:S01]  /*b960*/  ULDC.64 UR8, c[0x0][0x828] ;  /* 0x00020a0000087ab9 */ /* 0x000fe20000000a00 */
[-C--:B------:R-:W-:Y:S01]  /*b970*/  ISETP.GE.AND P5, PT, R7, R12.reuse, PT ;  /* 0x0000000c0700720c */ /* 0x080fe20003fa6270 */
[----:B------:R-:W-:Y:S01]  /*b980*/  IMAD.WIDE.U32 R6, R14, UR5, R4 ;  /* 0x000000050e067c25 */ /* 0x000fe2000f8e0004 */
[----:B------:R-:W-:Y:S01]  /*b990*/  ISETP.GE.OR P2, PT, R4, UR7, P0 ;  /* 0x0000000704007c0c */ /* 0x000fe20008746670 */
[----:B------:R-:W-:Y:S01]  /*b9a0*/  BSSY B1, `(.L_x_548) ;  /* 0x000001d000017945 */ /* 0x000fe20003800000 */
[----:B------:R-:W-:Y:S01]  /*b9b0*/  SEL R14, R0, RZ, !P1 ;  /* 0x000000ff000e7207 */ /* 0x000fe20004800000 */
[----:B------:R-:W-:Y:S01]  /*b9c0*/  IMAD.IADD R7, R15, 0x1, R7 ;  /* 0x000000010f077824 */ /* 0x000fe200078e0207 */
[-C--:B------:R-:W-:Y:S01]  /*b9d0*/  ISETP.GE.AND P4, PT, R9, R12.reuse, PT ;  /* 0x0000000c0900720c */ /* 0x080fe20003f86270 */
[----:B------:R-:W-:Y:S01]  /*b9e0*/  VIADD R9, R17, 0x20 ;  /* 0x0000002011097836 */ /* 0x000fe20000000000 */
[----:B------:R-:W-:Y:S01]  /*b9f0*/  SEL R15, R234, RZ, !P1 ;  /* 0x000000ffea0f7207 */ /* 0x000fe20004800000 */
[----:B------:R-:W-:Y:S01]  /*ba00*/  IMAD R0, R14, UR8, RZ ;  /* 0x000000080e007c24 */ /* 0x000fe2000f8e02ff */
[----:B------:R-:W-:Y:S01]  /*ba10*/  P2R R16, PR, RZ, 0x40 ;  /* 0x00000040ff107803 */ /* 0x000fe20000000000 */
[----:B------:R-:W-:Y:S01]  /*ba20*/  IMAD.WIDE R2, R13, 0x50, R2 ;  /* 0x000000500d027825 */ /* 0x000fe200078e0202 */
[----:B------:R-:W-:-:S02]  /*ba30*/  ISETP.GE.AND P3, PT, R9, R12, PT ;  /* 0x0000000c0900720c */ /* 0x000fc40003f66270 */
[----:B------:R-:W-:Y:S01]  /*ba40*/  P2R R18, PR, RZ, 0x20 ;  /* 0x00000020ff127803 */ /* 0x000fe20000000000 */
[C---:B------:R-:W-:Y:S01]  /*ba50*/  IMAD R9, R15.reuse, UR9, R0 ;  /* 0x000000090f097c24 */ /* 0x040fe2000f8e0200 */
[----:B------:R-:W-:Y:S01]  /*ba60*/  P2R R22, PR, RZ, 0x10 ;  /* 0x00000010ff167803 */ /* 0x000fe20000000000 */
[----:B------:R-:W-:Y:S01]  /*ba70*/  IMAD.WIDE.U32 R10, R15, UR8, R6 ;  /* 0x000000080f0a7c25 */ /* 0x000fe2000f8e0006 */
[----:B------:R-:W-:Y:S02]  /*ba80*/  P2R R24, PR, RZ, 0x8 ;  /* 0x00000008ff187803 */ /* 0x000fe40000000000 */
[----:B------:R-:W-:Y:S01]  /*ba90*/  ISETP.GE.OR P1, PT, R4, UR7, P6 ;  /* 0x0000000704007c0c */ /* 0x000fe2000b726670 */
[----:B------:R-:W-:Y:S01]  /*baa0*/  IMAD.IADD R9, R11, 0x1, R9 ;  /* 0x000000010b097824 */ /* 0x000fe200078e0209 */
[----:B------:R-:W-:Y:S11]  /*bab0*/  @P2 BRA `(.L_x_549) ;  /* 0x00000000002c2947 */ /* 0x000ff60003800000 */
        /* <DEDUP_REMOVED lines=11> */
.L_x_549:
[----:B------:R-:W-:Y:S05]  /*bb70*/  BSYNC B1 ;  /* 0x0000000000017941 */ /* 0x000fea0003800000 */
.L_x_548:
        /* <DEDUP_REMOVED lines=17> */
.L_x_551:
[----:B------:R-:W-:Y:S05]  /*bc90*/  BSYNC B1 ;  /* 0x0000000000017941 */ /* 0x000fea0003800000 */
.L_x_550:
        /* <DEDUP_REMOVED lines=17> */
.L_x_553:
[----:B------:R-:W-:Y:S05]  /*bdb0*/  BSYNC B1 ;  /* 0x0000000000017941 */ /* 0x000fea0003800000 */
.L_x_552:
        /* <DEDUP_REMOVED lines=18> */
.L_x_555:
[----:B------:R-:W-:Y:S05]  /*bee0*/  BSYNC B1 ;  /* 0x0000000000017941 */ /* 0x000fea0003800000 */
.L_x_554:
        /* <DEDUP_REMOVED lines=17> */
.L_x_557:
[----:B------:R-:W-:Y:S05]  /*c000*/  BSYNC B1 ;  /* 0x0000000000017941 */ /* 0x000fea0003800000 */
.L_x_556:
        /* <DEDUP_REMOVED lines=20> */
.L_x_559:
[----:B------:R-:W-:Y:S05]  /*c150*/  BSYNC B1 ;  /* 0x0000000000017941 */ /* 0x000fea0003800000 */
.L_x_558:
        /* <DEDUP_REMOVED lines=22> */
.L_x_561:
[----:B------:R-:W-:Y:S05]  /*c2c0*/  BSYNC B1 ;  /* 0x0000000000017941 */ /* 0x000fea0003800000 */
.L_x_560:
        /* <DEDUP_REMOVED lines=18> */
.L_x_563:
[----:B------:R-:W-:Y:S05]  /*c3f0*/  BSYNC B1 ;  /* 0x0000000000017941 */ /* 0x000fea0003800000 */
.L_x_562:
        /* <DEDUP_REMOVED lines=18> */
.L_x_565:
[----:B------:R-:W-:Y:S05]  /*c520*/  BSYNC B1 ;  /* 0x0000000000017941 */ /* 0x000fea0003800000 */
.L_x_564:
        /* <DEDUP_REMOVED lines=18> */
.L_x_567:
[----:B------:R-:W-:Y:S05]  /*c650*/  BSYNC B1 ;  /* 0x0000000000017941 */ /* 0x000fea0003800000 */
.L_x_566:
        /* <DEDUP_REMOVED lines=43> */
.L_x_569:
[----:B------:R-:W-:Y:S05]  /*c910*/  BSYNC B1 ;  /* 0x0000000000017941 */ /* 0x000fea0003800000 */
.L_x_568:
        /* <DEDUP_REMOVED lines=17> */
.L_x_571:
[----:B------:R-:W-:Y:S05]  /*ca30*/  BSYNC B1 ;  /* 0x0000000000017941 */ /* 0x000fea0003800000 */
.L_x_570:
        /* <DEDUP_REMOVED lines=17> */
.L_x_573:
[----:B------:R-:W-:Y:S05]  /*cb50*/  BSYNC B1 ;  /* 0x0000000000017941 */ /* 0x000fea0003800000 */
.L_x_572:
        /* <DEDUP_REMOVED lines=17> */
.L_x_575:
[----:B------:R-:W-:Y:S05]  /*cc70*/  BSYNC B1 ;  /* 0x0000000000017941 */ /* 0x000fea0003800000 */
.L_x_574:
        /* <DEDUP_REMOVED lines=16> */
.L_x_577:
[----:B------:R-:W-:Y:S05]  /*cd80*/  BSYNC B1 ;  /* 0x0000000000017941 */ /* 0x000fea0003800000 */
.L_x_576:
        /* <DEDUP_REMOVED lines=16> */
.L_x_579:
[----:B------:R-:W-:Y:S05]  /*ce90*/  BSYNC B1 ;  /* 0x0000000000017941 */ /* 0x000fea0003800000 */
.L_x_578:
        /* <DEDUP_REMOVED lines=16> */
.L_x_581:
[----:B------:R-:W-:Y:S05]  /*cfa0*/  BSYNC B1 ;  /* 0x0000000000017941 */ /* 0x000fea0003800000 */
.L_x_580:
        /* <DEDUP_REMOVED lines=16> */
.L_x_583:
[----:B------:R-:W-:Y:S05]  /*d0b0*/  BSYNC B1 ;  /* 0x0000000000017941 */ /* 0x000fea0003800000 */
.L_x_582:
        /* <DEDUP_REMOVED lines=16> */
.L_x_585:
[----:B------:R-:W-:Y:S05]  /*d1c0*/  BSYNC B1 ;  /* 0x0000000000017941 */ /* 0x000fea0003800000 */
.L_x_584:
        /* <DEDUP_REMOVED lines=16> */
.L_x_475:
[----:B------:R-:W-:-:S08]  /*d2d0*/  NOP ;  /* 0x0000000000007918 */ /* 0x000fd00000000000 */
[----:B------:R-:W0:-:S00]  /*d2e0*/  USETMAXREG.DEALLOC.CTAPOOL 0x18 ;  /* 0x00000018000079c8 */ /* 0x000e0000080e0500 */
[----:B0-----:R-:W-:-:S06]  /*d2f0*/  LOP3.LUT R0, R0, 0x3, RZ, 0xc0, !PT ;  /* 0x0000000300007812 */ /* 0x001fcc00078ec0ff */
[----:B------:R-:W0:Y:S02]  /*d300*/  SHFL.IDX PT, R0, R0, RZ, 0x1f ;  /* 0x00001fff00007589 */ /* 0x000e2400000e0000 */
[----:B0-----:R-:W-:-:S13]  /*d310*/  ISETP.NE.AND P0, PT, R0, RZ, PT ;  /* 0x000000ff0000720c */ /* 0x001fda0003f05270 */
[----:B------:R-:W-:Y:S05]  /*d320*/  @P0 BRA `(.L_x_480) ;  /* 0x0000002000b80947 */ /* 0x000fea0003800000 */
[----:B------:R-:W-:Y:S01]  /*d330*/  ULDC.64 UR4, c[0x0][0x8d8] ;  /* 0x0002360000047ab9 */ /* 0x000fe20000000a00 */
[----:B------:R-:W0:Y:S01]  /*d340*/  S2UR UR10, SR_CTAID.X ;  /* 0x00000000000a79c3 */ /* 0x000e220000002500 */
[----:B------:R-:W-:-:S04]  /*d350*/  ISETP.NE.U32.AND P0, PT, RZ, UR4, PT ;  /* 0x00000004ff007c0c */ /* 0x000fc8000bf05070 */
[----:B------:R-:W-:-:S03]  /*d360*/  ISETP.NE.AND.EX P0, PT, RZ, UR5, PT, P0 ;  /* 0x00000005ff007c0c */ /* 0x000fc6000bf05300 */
[----:B------:R-:W1:Y:S08]  /*d370*/  S2UR UR21, SR_CTAID.Z ;  /* 0x00000000001579c3 */ /* 0x000e700000002700 */
[----:B------:R-:W2:Y:S02]  /*d380*/  S2UR UR20, SR_CTAID.Y ;  /* 0x00000000001479c3 */ /* 0x000ea40000002600 */
[----:B------:R-:W-:Y:S05]  /*d390*/  @!P0 BRA `(.L_x_586) ;  /* 0x0000000000208947 */ /* 0x000fea0003800000 */
[----:B------:R-:W-:Y:S01]  /*d3a0*/  ULDC.64 UR4, c[0x0][0x8d8] ;  /* 0x0002360000047ab9 */ /* 0x000fe20000000a00 */
[----:B------:R-:W-:Y:S01]  /*d3b0*/  ULDC.64 UR6, c[0x0][0x208] ;  /* 0x0000820000067ab9 */ /* 0x000fe20000000a00 */
[----:B-1----:R-:W-:-:S06]  /*d3c0*/  UIMAD.WIDE UR4, UR21, 0x4, UR4 ;  /* 0x00000004150478a5 */ /* 0x002fcc000f8e0204 */
[----:B------:R-:W-:Y:S02]  /*d3d0*/  IMAD.U32 R2, RZ, RZ, UR4 ;  /* 0x00000004ff027e24 */ /* 0x000fe4000f8e00ff */
[----:B------:R-:W-:-:S05]  /*d3e0*/  IMAD.U32 R3, RZ, RZ, UR5 ;  /* 0x00000005ff037e24 */ /* 0x000fca000f8e00ff */
[----:B------:R-:W3:Y:S02]  /*d3f0*/  LDG.E R2, desc[UR6][R2.64] ;  /* 0x0000000602027981 */ /* 0x000ee4000c1e1900 */
[----:B---3--:R-:W-:Y:S01]  /*d400*/  R2UR UR5, R2 ;  /* 0x00000000020572ca */ /* 0x008fe200000e0000 */
[----:B------:R-:W-:-:S14]  /*d410*/  BRA `(.L_x_587) ;  /* 0x0000000000407947 */ /* 0x000fdc0003800000 */
.L_x_586:
[----:B------:R-:W-:Y:S02]  /*d420*/  ULDC.64 UR4, c[0x0][0x8d0] ;  /* 0x0002340000047ab9 */ /* 0x000fe40000000a00 */
[----:B------:R-:W-:-:S04]  /*d430*/  ISETP.NE.U32.AND P0, PT, RZ, UR4, PT ;  /* 0x00000004ff007c0c */ /* 0x000fc8000bf05070 */
[----:B------:R-:W-:-:S13]  /*d440*/  ISETP.NE.AND.EX P0, PT, RZ, UR5, PT, P0 ;  /* 0x00000005ff007c0c */ /* 0x000fda000bf05300 */
[----:B------:R-:W-:Y:S05]  /*d450*/  @!P0 BRA `(.L_x_588) ;  /* 0x00000000002c8947 */ /* 0x000fea0003800000 */
[----:B------:R-:W-:Y:S01]  /*d460*/  ULDC.64 UR4, c[0x0][0x8d0] ;  /* 0x0002340000047ab9 */ /* 0x000fe20000000a00 */
[----:B------:R-:W-:Y:S01]  /*d470*/  ULDC.64 UR6, c[0x0][0x208] ;  /* 0x0000820000067ab9 */ /* 0x000fe20000000a00 */
[----:B-1----:R-:W-:-:S06]  /*d480*/  UIMAD.WIDE UR4, UR21, 0x4, UR4 ;  /* 0x00000004150478a5 */ /* 0x002fcc000f8e0204 */
[----:B------:R-:W-:Y:S02]  /*d490*/  IMAD.U32 R2, RZ, RZ, UR4 ;  /* 0x00000004ff027e24 */ /* 0x000fe4000f8e00ff */
[----:B------:R-:W-:-:S05]  /*d4a0*/  IMAD.U32 R3, RZ, RZ, UR5 ;  /* 0x00000005ff037e24 */ /* 0x000fca000f8e00ff */
[----:B------:R-:W3:Y:S04]  /*d4b0*/  LDG.E R0, desc[UR6][R2.64] ;  /* 0x0000000602007981 */ /* 0x000ee8000c1e1900 */
[----:B------:R-:W4:Y:S01]  /*d4c0*/  LDG.E R4, desc[UR6][R2.64+0x4] ;  /* 0x0000040602047981 */ /* 0x000f22000c1e1900 */
[----:B---3--:R-:W-:Y:S02]  /*d4d0*/  R2UR UR5, R0 ;  /* 0x00000000000572ca */ /* 0x008fe400000e0000 */
[----:B----4-:R-:W-:-:S13]  /*d4e0*/  R2UR UR4, R4 ;  /* 0x00000000040472ca */ /* 0x010fda00000e0000 */
[----:B------:R-:W-:Y:S01]  /*d4f0*/  UIADD3 UR5, -UR5, UR4, URZ ;  /* 0x0000000405057290 */ /* 0x000fe2000fffe13f */
[----:B------:R-:W-:Y:S11]  /*d500*/  BRA `(.L_x_587) ;  /* 0x0000000000047947 */ /* 0x000ff60003800000 */
.L_x_588:
[----:B------:R-:W-:-:S05]  /*d510*/  ULDC UR5, c[0x0][0x8bc] ;  /* 0x00022f0000057ab9 */ /* 0x000fca0000000800 */
.L_x_587:
[----:B0-----:R-:W-:Y:S01]  /*d520*/  UIMAD UR4, UR10, 0x50, URZ ;  /* 0x000000500a0478a4 */ /* 0x001fe2000f8e023f */
[----:B------:R-:W-:Y:S02]  /*d530*/  IMAD.MOV.U32 R4, RZ, RZ, 0x1 ;  /* 0x00000001ff047424 */ /* 0x000fe400078e00ff */
[----:B------:R-:W-:Y:S01]  /*d540*/  IMAD.MOV.U32 R12, RZ, RZ, RZ ;  /* 0x000000ffff0c7224 */ /* 0x000fe200078e00ff */
[----:B------:R-:W-:Y:S01]  /*d550*/  UISETP.GE.AND UP0, UPT, UR4, UR5, UPT ;  /* 0x000000050400728c */ /* 0x000fe2000bf06270 */
[----:B------:R-:W-:-:S03]  /*d560*/  IMAD.MOV.U32 R13, RZ, RZ, 0x1 ;  /* 0x00000001ff0d7424 */ /* 0x000fc600078e00ff */
[----:B-1----:R-:W-:-:S06]  /*d570*/  USEL UR21, UR21, 0xffffffff, !UP0 ;  /* 0xffffffff15157887 */ /* 0x002fcc000c000000 */
[----:B------:R-:W-:-:S13]  /*d580*/  ISETP.LE.AND P0, PT, RZ, UR21, PT ;  /* 0x00000015ff007c0c */ /* 0x000fda000bf03270 */
[----:B------:R-:W-:Y:S05]  /*d590*/  @!P0 BRA `(.L_x_589) ;  /* 0x0000001c00948947 */ /* 0x000fea0003800000 */
[----:B------:R-:W-:Y:S01]  /*d5a0*/  ULDC.64 UR14, c[0x0][0x770] ;  /* 0x0001dc00000e7ab9 */ /* 0x000fe20000000a00 */
[----:B------:R-:W-:Y:S01]  /*d5b0*/  ULDC.64 UR8, c[0x0][0x770] ;  /* 0x0001dc0000087ab9 */ /* 0x000fe20000000a00 */
[----:B------:R-:W-:Y:S02]  /*d5c0*/  UISETP.NE.U32.AND UP1, UPT, UR14, URZ, UPT ;  /* 0x0000003f0e00728c */ /* 0x000fe4000bf25070 */
[----:B------:R-:W-:Y:S02]  /*d5d0*/  UIMAD.WIDE UR8, UR21, 0x4, UR8 ;  /* 0x00000004150878a5 */ /* 0x000fe4000f8e0208 */
[----:B------:R-:W-:Y:S01]  /*d5e0*/  UISETP.NE.AND.EX UP1, UPT, UR15, URZ, UPT, UP1 ;  /* 0x0000003f0f00728c */ /* 0x000fe2000bf25310 */
[----:B------:R-:W-:Y:S01]  /*d5f0*/  ULDC.64 UR16, c[0x0][0x208] ;  /* 0x0000820000107ab9 */ /* 0x000fe20000000a00 */
[----:B------:R-:W-:Y:S02]  /*d600*/  ULDC.64 UR6, c[0x0][0x778] ;  /* 0x0001de0000067ab9 */ /* 0x000fe40000000a00 */
[----:B------:R-:W-:Y:S01]  /*d610*/  IMAD.U32 R2, RZ, RZ, UR8 ;  /* 0x00000008ff027e24 */ /* 0x000fe2000f8e00ff */
[----:B------:R-:W-:Y:S01]  /*d620*/  ULDC.64 UR12, c[0x0][0x780] ;  /* 0x0001e000000c7ab9 */ /* 0x000fe20000000a00 */
[----:B------:R-:W-:Y:S01]  /*d630*/  PLOP3.LUT P1, PT, PT, PT, UP1, 0x80, 0x0 ;  /* 0x000000000000781c */ /* 0x000fe20003f2f018 */
[----:B------:R-:W-:Y:S01]  /*d640*/  IMAD.U32 R3, RZ, RZ, UR9 ;  /* 0x00000009ff037e24 */ /* 0x000fe2000f8e00ff */
[----:B------:R-:W-:-:S02]  /*d650*/  UISETP.NE.U32.AND UP0, UPT, UR6, URZ, UPT ;  /* 0x0000003f0600728c */ /* 0x000fc4000bf05070 */
[----:B------:R-:W-:Y:S02]  /*d660*/  UISETP.NE.U32.AND UP2, UPT, UR12, URZ, UPT ;  /* 0x0000003f0c00728c */ /* 0x000fe4000bf45070 */
[----:B------:R-:W-:Y:S02]  /*d670*/  UISETP.NE.AND.EX UP0, UPT, UR7, URZ, UPT, UP0 ;  /* 0x0000003f0700728c */ /* 0x000fe4000bf05300 */
[----:B------:R-:W-:-:S03]  /*d680*/  UISETP.NE.AND.EX UP2, UPT, UR13, URZ, UPT, UP2 ;  /* 0x0000003f0d00728c */ /* 0x000fc6000bf45320 */
[----:B------:R-:W-:Y:S02]  /*d690*/  ULDC.64 UR12, c[0x0][0x778] ;  /* 0x0001de00000c7ab9 */ /* 0x000fe40000000a00 */
[----:B------:R-:W3:Y:S01]  /*d6a0*/  @P1 LDG.E R7, desc[UR16][R2.64] ;  /* 0x0000001002071981 */ /* 0x000ee2000c1e1900 */
[----:B------:R-:W-:Y:S01]  /*d6b0*/  PLOP3.LUT P2, PT, PT, PT, UP0, 0x80, 0x0 ;  /* 0x000000000000781c */ /* 0x000fe20003f4f008 */
[----:B------:R-:W-:Y:S01]  /*d6c0*/  UIMAD.WIDE UR12, UR21, 0x4, UR12 ;  /* 0x00000004150c78a5 */ /* 0x000fe2000f8e020c */
[----:B------:R-:W-:Y:S01]  /*d6d0*/  PLOP3.LUT P3, PT, PT, PT, UP2, 0x80, 0x0 ;  /* 0x000000000000781c */ /* 0x000fe20003f6f028 */
[----:B------:R0:W4:Y:S02]  /*d6e0*/  @P1 LDG.E R0, desc[UR16][R2.64] ;  /* 0x0000001002001981 */ /* 0x000124000c1e1900 */
[----:B------:R-:W-:Y:S02]  /*d6f0*/  @UP2 ULDC.64 UR6, c[0x0][0x780] ;  /* 0x0001e00000062ab9 */ /* 0x000fe40000000a00 */
[----:B------:R-:W-:Y:S01]  /*d700*/  @UP2 UIMAD.WIDE UR6, UR21, 0x4, UR6 ;  /* 0x00000004150628a5 */ /* 0x000fe2000f8e0206 */
[----:B0-----:R-:W-:-:S02]  /*d710*/  IMAD.U32 R2, RZ, RZ, UR12 ;  /* 0x0000000cff027e24 */ /* 0x001fc4000f8e00ff */
[----:B------:R-:W-:-:S05]  /*d720*/  IMAD.U32 R3, RZ, RZ, UR13 ;  /* 0x0000000dff037e24 */ /* 0x000fca000f8e00ff */
[----:B------:R0:W5:Y:S02]  /*d730*/  @P2 LDG.E R5, desc[UR16][R2.64] ;  /* 0x0000001002052981 */ /* 0x000164000c1e1900 */
[----:B0-----:R-:W-:Y:S02]  /*d740*/  IMAD.U32 R2, RZ, RZ, UR6 ;  /* 0x00000006ff027e24 */ /* 0x001fe4000f8e00ff */
[----:B------:R-:W-:-:S05]  /*d750*/  IMAD.U32 R3, RZ, RZ, UR7 ;  /* 0x00000007ff037e24 */ /* 0x000fca000f8e00ff */
[----:B------:R-:W2:Y:S01]  /*d760*/  @P3 LDG.E R6, desc[UR16][R2.64] ;  /* 0x0000001002063981 */ /* 0x000ea2000c1e1900 */
[----:B------:R-:W-:Y:S01]  /*d770*/  ULDC.64 UR16, c[0x0][0x788] ;  /* 0x0001e20000107ab9 */ /* 0x000fe20000000a00 */
[----:B------:R-:W-:Y:S01]  /*d780*/  UMOV UR54, URZ ;  /* 0x0000003f00367c82 */ /* 0x000fe20008000000 */
[----:B------:R-:W-:Y:S01]  /*d790*/  ISETP.NE.U32.AND P0, PT, RZ, UR16, PT ;  /* 0x00000010ff007c0c */ /* 0x000fe2000bf05070 */
[----:B------:R-:W-:-:S03]  /*d7a0*/  UMOV UR11, URZ ;  /* 0x0000003f000b7c82 */ /* 0x000fc60008000000 */
[----:B------:R-:W-:Y:S02]  /*d7b0*/  ISETP.NE.AND.EX P0, PT, RZ, UR17, PT, P0 ;  /* 0x00000011ff007c0c */ /* 0x000fe4000bf05300 */
[----:B---3--:R-:W-:Y:S02]  /*d7c0*/  @P1 R2UR UR5, R7 ;  /* 0x00000000070512ca */ /* 0x008fe400000e0000 */
[----:B----4-:R-:W-:-:S11]  /*d7d0*/  @P1 R2UR UR54, R0 ;  /* 0x00000000003612ca */ /* 0x010fd600000e0000 */
[----:B------:R-:W-:-:S04]  /*d7e0*/  @UP1 ULEA UR5, UR21, UR5, 0x6 ;  /* 0x0000000515051291 */ /* 0x000fc8000f8e303f */
[----:B------:R-:W-:-:S04]  /*d7f0*/  @UP1 USHF.R.S32.HI UR6, URZ, 0x1f, UR5 ;  /* 0x0000001f3f061899 */ /* 0x000fc80008011405 */
[----:B------:R-:W-:Y:S01]  /*d800*/  @UP1 ULEA.HI UR6, UR6, UR5, URZ, 0x6 ;  /* 0x0000000506061291 */ /* 0x000fe2000f8f303f */
[----:B-----5:R-:W-:Y:S02]  /*d810*/  @P2 R2UR UR11, R5 ;  /* 0x00000000050b22ca */ /* 0x020fe400000e0000 */
[----:B------:R-:W-:Y:S01]  /*d820*/  ULDC UR5, c[0x0][0x280] ;  /* 0x0000a00000057ab9 */ /* 0x000fe20000000800 */
[----:B------:R-:W-:-:S04]  /*d830*/  @UP1 ULOP3.LUT UR7, UR6, 0xffffffc0, URZ, 0xc0, !UPT ;  /* 0xffffffc006071892 */ /* 0x000fc8000f8ec03f */
[----:B------:R-:W-:Y:S01]  /*d840*/  @UP1 USHF.R.S32.HI UR16, URZ, 0x1f, UR7 ;  /* 0x0000001f3f101899 */ /* 0x000fe20008011407 */
[----:B--2---:R-:W-:Y:S01]  /*d850*/  @P3 R2UR UR5, R6 ;  /* 0x00000000060532ca */ /* 0x004fe200000e0000 */
[----:B------:R-:W-:-:S14]  /*d860*/  @P3 BRA `(.L_x_590) ;  /* 0x0000000000243947 */ /* 0x000fdc0003800000 */
[----:B------:R-:W-:Y:S05]  /*d870*/  @!P1 BRA `(.L_x_590) ;  /* 0x0000000000209947 */ /* 0x000fea0003800000 */
[----:B------:R-:W-:Y:S01]  /*d880*/  IMAD.U32 R2, RZ, RZ, UR8 ;  /* 0x00000008ff027e24 */ /* 0x000fe2000f8e00ff */
[----:B------:R-:W-:Y:S01]  /*d890*/  ULDC.64 UR18, c[0x0][0x208] ;  /* 0x0000820000127ab9 */ /* 0x000fe20000000a00 */
[----:B------:R-:W-:-:S05]  /*d8a0*/  IMAD.U32 R3, RZ, RZ, UR9 ;  /* 0x00000009ff037e24 */ /* 0x000fca000f8e00ff */
[----:B------:R-:W2:Y:S04]  /*d8b0*/  LDG.E R0, desc[UR18][R2.64] ;  /* 0x0000001202007981 */ /* 0x000ea8000c1e1900 */
[----:B------:R-:W3:Y:S01]  /*d8c0*/  LDG.E R5, desc[UR18][R2.64+0x4] ;  /* 0x0000041202057981 */ /* 0x000ee2000c1e1900 */
[----:B--2---:R-:W-:Y:S02]  /*d8d0*/  R2UR UR6, R0 ;  /* 0x00000000000672ca */ /* 0x004fe400000e0000 */
[----:B---3--:R-:W-:-:S13]  /*d8e0*/  R2UR UR5, R5 ;  /* 0x00000000050572ca */ /* 0x008fda00000e0000 */
[----:B------:R-:W-:-:S12]  /*d8f0*/  UIADD3 UR5, -UR6, UR5, URZ ;  /* 0x0000000506057290 */ /* 0x000fd8000fffe13f */
.L_x_590:
[----:B------:R-:W-:Y:S01]  /*d900*/  UMOV UR38, URZ ;  /* 0x0000003f00267c82 */ /* 0x000fe20008000000 */
[----:B------:R-:W-:Y:S01]  /*d910*/  UMOV UR39, URZ ;  /* 0x0000003f00277c82 */ /* 0x000fe20008000000 */
[----:B------:R-:W-:Y:S01]  /*d920*/  ULDC UR6, c[0x0][0x290] ;  /* 0x0000a40000067ab9 */ /* 0x000fe20000000800 */
[----:B------:R-:W-:Y:S01]  /*d930*/  @UP1 UMOV UR38, UR7 ;  /* 0x0000000700261c82 */ /* 0x000fe20008000000 */
[----:B------:R-:W-:Y:S01]  /*d940*/  @UP1 UMOV UR39, UR16 ;  /* 0x0000001000271c82 */ /* 0x000fe20008000000 */
[----:B------:R-:W-:Y:S05]  /*d950*/  @!P0 BRA `(.L_x_591) ;  /* 0x0000000000208947 */ /* 0x000fea0003800000 */
[----:B------:R-:W-:Y:S01]  /*d960*/  ULDC.64 UR6, c[0x0][0x788] ;  /* 0x0001e20000067ab9 */ /* 0x000fe20000000a00 */
[----:B------:R-:W-:Y:S01]  /*d970*/  ULDC.64 UR8, c[0x0][0x208] ;  /* 0x0000820000087ab9 */ /* 0x000fe20000000a00 */
[----:B------:R-:W-:-:S06]  /*d980*/  UIMAD.WIDE UR6, UR21, 0x4, UR6 ;  /* 0x00000004150678a5 */ /* 0x000fcc000f8e0206 */
[----:B------:R-:W-:Y:S02]  /*d990*/  IMAD.U32 R2, RZ, RZ, UR6 ;  /* 0x00000006ff027e24 */ /* 0x000fe4000f8e00ff */
[----:B------:R-:W-:-:S05]  /*d9a0*/  IMAD.U32 R3, RZ, RZ, UR7 ;  /* 0x00000007ff037e24 */ /* 0x000fca000f8e00ff */
[----:B------:R-:W2:Y:S02]  /*d9b0*/  LDG.E R2, desc[UR8][R2.64] ;  /* 0x0000000802027981 */ /* 0x000ea4000c1e1900 */
[----:B--2---:R-:W-:Y:S01]  /*d9c0*/  R2UR UR6, R2 ;  /* 0x00000000020672ca */ /* 0x004fe200000e0000 */
[----:B------:R-:W-:-:S14]  /*d9d0*/  BRA `(.L_x_592) ;  /* 0x0000000000247947 */ /* 0x000fdc0003800000 */
.L_x_591:
        /* <DEDUP_REMOVED lines=9> */
.L_x_592:
[----:B------:R-:W-:Y:S01]  /*da70*/  UIADD3 UR7, -UR6, UR5, UR4 ;  /* 0x0000000506077290 */ /* 0x000fe2000fffe104 */
[----:B------:R-:W-:Y:S01]  /*da80*/  ISETP.LE.AND P0, PT, RZ, UR10, PT ;  /* 0x0000000aff007c0c */ /* 0x000fe2000bf03270 */
[----:B------:R-:W-:Y:S02]  /*da90*/  ULDC UR8, c[0x0][0x74c] ;  /* 0x0001d30000087ab9 */ /* 0x000fe40000000800 */
[----:B------:R-:W-:Y:S02]  /*daa0*/  UIADD3 UR8, UR7, -UR8, URZ ;  /* 0x8000000807087290 */ /* 0x000fe4000fffe03f */
[----:B------:R-:W-:Y:S02]  /*dab0*/  UIADD3 UR7, UR5, 0x3f, URZ ;  /* 0x0000003f05077890 */ /* 0x000fe4000fffe03f */
        /* <DEDUP_REMOVED lines=9> */
[----:B------:R-:W-:Y:S07]  /*db50*/  @!P0 BRA `(.L_x_593) ;  /* 0x00000000001c8947 */ /* 0x000fee0003800000 */
[----:B------:R-:W-:Y:S01]  /*db60*/  UIADD3 UR5, UR4, 0x8f, UR5 ;  /* 0x0000008f04057890 */ /* 0x000fe2000fffe005 */
[----:B------:R-:W-:-:S03]  /*db70*/  ULDC UR7, c[0x0][0x748] ;  /* 0x0001d20000077ab9 */ /* 0x000fc60000000800 */
[----:B------:R-:W-:-:S04]  /*db80*/  UIADD3 UR5, UR5, UR7, -UR6 ;  /* 0x0000000705057290 */ /* 0x000fc8000fffe806 */
[----:B------:R-:W-:-:S04]  /*db90*/  USHF.R.S32.HI UR6, URZ, 0x1f, UR5 ;  /* 0x0000001f3f067899 */ /* 0x000fc80008011405 */
[----:B------:R-:W-:-:S04]  /*dba0*/  ULEA.HI UR6, UR6, UR5, URZ, 0x6 ;  /* 0x0000000506067291 */ /* 0x000fc8000f8f303f */
[----:B------:R-:W-:-:S06]  /*dbb0*/  USHF.R.S32.HI UR6, URZ, 0x6, UR6 ;  /* 0x000000063f067899 */ /* 0x000fcc0008011406 */
[----:B------:R-:W-:-:S07]  /*dbc0*/  VIMNMX R10, R10, UR6, PT ;  /* 0x000000060a0a7c48 */ /* 0x000fce000bfe0100 */
.L_x_593:
[----:B------:R-:W-:Y:S01]  /*dbd0*/  ISETP.GT.AND P0, PT, R10, UR9, PT ;  /* 0x000000090a007c0c */ /* 0x000fe2000bf04270 */
[----:B------:R-:W-:Y:S02]  /*dbe0*/  IMAD.MOV.U32 R12, RZ, RZ, RZ ;  /* 0x000000ffff0c7224 */ /* 0x000fe400078e00ff */
[----:B------:R-:W-:-:S10]  /*dbf0*/  IMAD.MOV.U32 R13, RZ, RZ, 0x1 ;  /* 0x00000001ff0d7424 */ /* 0x000fd400078e00ff */
[----:B------:R-:W-:Y:S05]  /*dc00*/  @!P0 BRA `(.L_x_589) ;  /* 0x0000001400f88947 */ /* 0x000fea0003800000 */
[----:B------:R-:W-:Y:S01]  /*dc10*/  ULDC UR5, c[0x0][0x2e8] ;  /* 0x0000ba0000057ab9 */ /* 0x000fe20000000800 */
[----:B------:R-:W-:Y:S01]  /*dc20*/  ELECT P0, URZ, PT ;  /* 0x00000000003f782f */ /* 0x000fe20003800000 */
[----:B------:R-:W-:Y:S01]  /*dc30*/  IMAD.U32 R0, RZ, RZ, UR9 ;  /* 0x00000009ff007e24 */ /* 0x000fe2000f8e00ff */
[----:B------:R-:W-:Y:S01]  /*dc40*/  UISETP.NE.AND UP2, UPT, UR5, 0x1, UPT ;  /* 0x000000010500788c */ /* 0x000fe2000bf45270 */
[----:B------:R-:W-:Y:S01]  /*dc50*/  IMAD.MOV.U32 R12, RZ, RZ, RZ ;  /* 0x000000ffff0c7224 */ /* 0x000fe200078e00ff */
[----:B------:R-:W-:Y:S01]  /*dc60*/  UISETP.NE.U32.AND UP1, UPT, UR14, URZ, UPT ;  /* 0x0000003f0e00728c */ /* 0x000fe2000bf25070 */
[----:B------:R-:W-:Y:S01]  /*dc70*/  IMAD.MOV.U32 R13, RZ, RZ, 0x1 ;  /* 0x00000001ff0d7424 */ /* 0x000fe200078e00ff */
[----:B------:R-:W-:Y:S02]  /*dc80*/  USHF.R.S32.HI UR47, URZ, 0x1f, UR21 ;  /* 0x0000001f3f2f7899 */ /* 0x000fe40008011415 */
[----:B------:R-:W-:Y:S02]  /*dc90*/  UISETP.NE.AND.EX UP1, UPT, UR15, URZ, UPT, UP1 ;  /* 0x0000003f0f00728c */ /* 0x000fe4000bf25310 */
[----:B------:R-:W-:Y:S01]  /*dca0*/  UIADD3 UR11, UR4, UR11, URZ ;  /* 0x0000000b040b7290 */ /* 0x000fe2000fffe03f */
[----:B------:R-:W-:-:S02]  /*dcb0*/  UMOV UR12, UR20 ;  /* 0x00000014000c7c82 */ /* 0x000fc40008000000 */
[----:B------:R-:W-:Y:S01]  /*dcc0*/  @UP2 ULDC UR6, c[0x0][0x2ec] ;  /* 0x0000bb0000062ab9 */ /* 0x000fe20000000800 */
[----:B------:R-:W-:Y:S01]  /*dcd0*/  @UP2 ULDC UR4, c[0x0][0x2f0] ;  /* 0x0000bc0000042ab9 */ /* 0x000fe20000000800 */
[----:B------:R-:W-:Y:S02]  /*dce0*/  UIMAD.WIDE.U32 UR6, UR20, UR6, URZ ;  /* 0x00000006140672a5 */ /* 0x000fe4000f8e003f */
[----:B------:R-:W-:Y:S02]  /*dcf0*/  USEL UR13, UR21, URZ, !UP0 ;  /* 0x0000003f150d7287 */ /* 0x000fe4000c000000 */
[----:B------:R-:W-:Y:S02]  /*dd00*/  USEL UR47, UR47, URZ, !UP1 ;  /* 0x0000003f2f2f7287 */ /* 0x000fe4000c800000 */
[----:B------:R-:W-:Y:S02]  /*dd10*/  USEL UR21, UR21, URZ, !UP1 ;  /* 0x0000003f15157287 */ /* 0x000fe4000c800000 */
[----:B------:R-:W-:Y:S01]  /*dd20*/  @UP2 USHF.R.U32.HI UR12, URZ, UR4, UR7 ;  /* 0x000000043f0c2299 */ /* 0x000fe20008011607 */
[----:B------:R-:W-:Y:S11]  /*dd30*/  @!P0 BRA `(.L_x_589) ;  /* 0x0000001400ac8947 */ /* 0x000ff60003800000 */
[----:B------:R-:W0:Y:S01]  /*dd40*/  S2R R3, SR_CgaCtaId ;  /* 0x0000000000037919 */ /* 0x000e220000008800 */
[----:B------:R-:W-:Y:S02]  /*dd50*/  MOV R6, 0x400 ;  /* 0x0000040000067802 */ /* 0x000fe40000000f00 */
[----:B------:R-:W-:Y:S01]  /*dd60*/  ISETP.NE.AND P0, PT, R11, RZ, PT ;  /* 0x000000ff0b00720c */ /* 0x000fe20003f05270 */
[----:B------:R-:W1:Y:S01]  /*dd70*/  S2R R17, SR_CTAID.Y ;  /* 0x0000000000117919 */ /* 0x000e620000002600 */
[----:B0-----:R-:W-:Y:S01]  /*dd80*/  LEA R6, R3, R6, 0x18 ;  /* 0x0000000603067211 */ /* 0x001fe200078ec0ff */
[----:B------:R-:W-:-:S05]  /*dd90*/  IMAD.MOV.U32 R3, RZ, RZ, 0x1 ;  /* 0x00000001ff037424 */ /* 0x000fca00078e00ff */
[----:B------:R-:W-:-:S04]  /*dda0*/  SHF.L.U32 R3, R3, 0x1f, RZ ;  /* 0x0000001f03037819 */ /* 0x000fc800000006ff */
[----:B------:R-:W0:Y:S02]  /*ddb0*/  SYNCS.PHASECHK.TRANS64.TRYWAIT P1, [R6+URZ+0x31620], R3 ;  /* 0x03162003060075a7 */ /* 0x000e24000802017f */
[----:B01----:R-:W-:Y:S05]  /*ddc0*/  @!P1 BRA `(.L_x_594) ;  /* 0x0000001800549947 */ /* 0x003fea0003800000 */
.L_x_609:
[----:B------:R-:W-:Y:S01]  /*ddd0*/  SHF.R.S32.HI R17, RZ, 0x1f, R17 ;  /* 0x0000001fff117819 */ /* 0x000fe20000011411 */
[----:B------:R-:W-:Y:S01]  /*dde0*/  IMAD.MOV.U32 R4, RZ, RZ, 0x1 ;  /* 0x00000001ff047424 */ /* 0x000fe200078e00ff */
[----:B------:R-:W-:Y:S06]  /*ddf0*/  @P0 BRA `(.L_x_595) ;  /* 0x0000000000140947 */ /* 0x000fec0003800000 */
[----:B------:R-:W-:Y:S01]  /*de00*/  LOP3.LUT P1, RZ, R21, 0x1f, RZ, 0xc0, !PT ;  /* 0x0000001f15ff7812 */ /* 0x000fe2000782c0ff */
[----:B0-----:R-:W-:-:S04]  /*de10*/  IMAD.MOV.U32 R3, RZ, RZ, 0x8100 ;  /* 0x00008100ff037424 */ /* 0x001fc800078e00ff */
[----:B------:R1:W-:Y:S08]  /*de20*/  SYNCS.ARRIVE.TRANS64 RZ, [R6+URZ+0x31610], R3 ;  /* 0x0316100306ff79a7 */ /* 0x0003f0000800003f */
[----:B------:R-:W-:Y:S05]  /*de30*/  @!P1 BRA `(.L_x_595) ;  /* 0x0000000000049947 */ /* 0x000fea0003800000 */
[----:B------:R-:W-:Y:S01]  /*de40*/  BPT.TRAP 0x1 ;  /* 0x000000040000795c */ /* 0x000fe20000300000 */
.L_x_595:
[----:B------:R-:W2:Y:S01]  /*de50*/  LDC.64 R8, c[0x0][0x198] ;  /* 0x00006600ff087b82 */ /* 0x000ea20000000a00 */
[----:B------:R-:W-:Y:S01]  /*de60*/  R2UR UR9, R17 ;  /* 0x00000000110972ca */ /* 0x000fe200000e0000 */
[----:B------:R-:W-:Y:S01]  /*de70*/  ULDC.64 UR30, c[0x0][0x718] ;  /* 0x0001c600001e7ab9 */ /* 0x000fe20000000a00 */
[----:B------:R-:W-:Y:S01]  /*de80*/  R2UR UR46, R0 ;  /* 0x00000000002e72ca */ /* 0x000fe200000e0000 */
[----:B------:R-:W-:Y:S01]  /*de90*/  UIMAD.WIDE.U32 UR52, UR20, UR30, UR38 ;  /* 0x0000001e143472a5 */ /* 0x000fe2000f8e0026 */
[----:B------:R-:W-:Y:S01]  /*dea0*/  R2UR UR8, R6 ;  /* 0x00000000060872ca */ /* 0x000fe200000e0000 */
[----:B------:R-:W-:Y:S01]  /*deb0*/  ULDC.64 UR14, c[0x0][0x720] ;  /* 0x0001c800000e7ab9 */ /* 0x000fe20000000a00 */
[----:B------:R-:W-:Y:S01]  /*dec0*/  UMOV UR56, 0x0 ;  /* 0x0000000000387882 */ /* 0x000fe20000000000 */
[----:B------:R-:W-:Y:S01]  /*ded0*/  UIMAD UR10, UR47, UR14, URZ ;  /* 0x0000000e2f0a72a4 */ /* 0x000fe2000f8e023f */
[----:B01----:R-:W-:Y:S01]  /*dee0*/  IMAD.MOV.U32 R3, RZ, RZ, 0x14000 ;  /* 0x00014000ff037424 */ /* 0x003fe200078e00ff */
[----:B------:R-:W-:Y:S01]  /*def0*/  UMOV UR57, 0x14f00000 ;  /* 0x14f0000000397882 */ /* 0x000fe20000000000 */
[----:B------:R-:W-:Y:S01]  /*df00*/  UMOV UR18, URZ ;  /* 0x0000003f00127c82 */ /* 0x000fe20008000000 */
[----:B------:R-:W-:Y:S01]  /*df10*/  UIMAD UR15, UR21, UR15, UR10 ;  /* 0x0000000f150f72a4 */ /* 0x000fe2000f8e020a */
[----:B------:R-:W-:Y:S01]  /*df20*/  VIADD R10, R10, 0xffffffff ;  /* 0xffffffff0a0a7836 */ /* 0x000fe20000000000 */
[----:B------:R-:W-:Y:S01]  /*df30*/  UIMAD UR9, UR9, UR30, URZ ;  /* 0x0000001e090972a4 */ /* 0x000fe2000f8e023f */
[----:B------:R-:W-:Y:S01]  /*df40*/  IMAD.MOV.U32 R12, RZ, RZ, 0x1 ;  /* 0x00000001ff0c7424 */ /* 0x000fe200078e00ff */
[----:B------:R-:W-:Y:S01]  /*df50*/  USHF.L.U32 UR46, UR46, 0x6, URZ ;  /* 0x000000062e2e7899 */ /* 0x000fe2000800063f */
[----:B------:R-:W-:Y:S01]  /*df60*/  IMAD.MOV.U32 R13, RZ, RZ, 0x1 ;  /* 0x00000001ff0d7424 */ /* 0x000fe200078e00ff */
[----:B------:R-:W-:-:S02]  /*df70*/  UIMAD UR31, UR20, UR31, UR9 ;  /* 0x0000001f141f72a4 */ /* 0x000fc4000f8e0209 */
[----:B------:R-:W-:Y:S02]  /*df80*/  UIADD3 UR16, UR8, 0x14100, URZ ;  /* 0x0001410008107890 */ /* 0x000fe4000fffe03f */
[----:B------:R-:W-:Y:S01]  /*df90*/  UIADD3 UR53, UR53, UR31, URZ ;  /* 0x0000001f35357290 */ /* 0x000fe2000fffe03f */
[----:B--2---:R-:W-:Y:S01]  /*dfa0*/  IMAD.MOV.U32 R5, RZ, RZ, R8 ;  /* 0x000000ffff057224 */ /* 0x004fe200078e0008 */
[----:B------:R-:W-:Y:S01]  /*dfb0*/  UIADD3 UR17, UR8, 0x31610, URZ ;  /* 0x0003161008117890 */ /* 0x000fe2000fffe03f */
[----:B------:R-:W-:Y:S01]  /*dfc0*/  IMAD.MOV.U32 R7, RZ, RZ, R9 ;  /* 0x000000ffff077224 */ /* 0x000fe200078e0009 */
[----:B------:R-:W-:Y:S02]  /*dfd0*/  UIADD3 UR19, UR46, UR54, URZ ;  /* 0x000000362e137290 */ /* 0x000fe4000fffe03f */
[C---:B------:R-:W-:Y:S01]  /*dfe0*/  IADD3 R2, P1, R5.reuse, 0xf0, RZ ;  /* 0x000000f005027810 */ /* 0x040fe20007f3e0ff */
[----:B------:R-:W-:Y:S02]  /*dff0*/  UIADD3 UR40, UR8, 0x16100, URZ ;  /* 0x0001610008287890 */ /* 0x000fe4000fffe03f */
[----:B------:R-:W-:Y:S01]  /*e000*/  UIMAD.WIDE.U32 UR52, UR21, UR14, UR52 ;  /* 0x0000000e153472a5 */ /* 0x000fe2000f8e0034 */
[----:B------:R-:W-:Y:S01]  /*e010*/  R2UR UR50, R2 ;  /* 0x00000000023272ca */ /* 0x000fe200000e0000 */
[----:B------:R-:W-:Y:S01]  /*e020*/  USHF.R.S32.HI UR9, URZ, 0x1f, UR46 ;  /* 0x0000001f3f097899 */ /* 0x000fe2000801142e */
[----:B------:R-:W-:Y:S01]  /*e030*/  IADD3 R2, P2, R5, 0x2f0, RZ ;  /* 0x000002f005027810 */ /* 0x000fe20007f5e0ff */
[----:B------:R-:W-:Y:S01]  /*e040*/  UIADD3 UR10, UP0, UR46, UR52, URZ ;  /* 0x000000342e0a7290 */ /* 0x000fe2000ff1e03f */
[----:B------:R-:W-:-:S02]  /*e050*/  UMOV UR42, 0x40 ;  /* 0x00000040002a7882 */ /* 0x000fc40000000000 */
        /* <DEDUP_REMOVED lines=8> */
[----:B------:R-:W-:Y:S01]  /*e0e0*/  ULDC.64 UR22, c[0x0][0x700] ;  /* 0x0001c00000167ab9 */ /* 0x000fe20000000a00 */
[----:B------:R-:W-:Y:S01]  /*e0f0*/  UIADD3.X UR9, UR9, UR53, UR15, UP0, !UPT ;  /* 0x0000003509097290 */ /* 0x000fe200087fe40f */
[----:B------:R-:W-:Y:S01]  /*e100*/  ISETP.GE.AND P1, PT, R0, R10, PT ;  /* 0x0000000a0000720c */ /* 0x000fe20003f26270 */
[----:B------:R-:W-:Y:S01]  /*e110*/  UIADD3 UR24, UR8, 0x18100, URZ ;  /* 0x0001810008187890 */ /* 0x000fe2000fffe03f */
[----:B------:R-:W-:Y:S01]  /*e120*/  R2UR UR51, R2 ;  /* 0x00000000023372ca */ /* 0x000fe200000e0000 */
[----:B------:R-:W-:Y:S01]  /*e130*/  UIADD3 UR32, UR8, 0x1a100, URZ ;  /* 0x0001a10008207890 */ /* 0x000fe2000fffe03f */
[----:B------:R-:W-:Y:S01]  /*e140*/  IMAD.X R2, RZ, RZ, R7, P2 ;  /* 0x000000ffff027224 */ /* 0x000fe200010e0607 */
[----:B------:R-:W-:Y:S01]  /*e150*/  UIADD3 UR48, UR8, 0x2c100, URZ ;  /* 0x0002c10008307890 */ /* 0x000fe2000fffe03f */
[----:B------:R-:W-:Y:S01]  /*e160*/  UMOV UR26, 0x80 ;  /* 0x00000080001a7882 */ /* 0x000fe20000000000 */
[----:B------:R-:W-:Y:S01]  /*e170*/  UMOV UR28, UR20 ;  /* 0x00000014001c7c82 */ /* 0x000fe20008000000 */
[----:B------:R-:W-:Y:S01]  /*e180*/  UMOV UR29, UR21 ;  /* 0x00000015001d7c82 */ /* 0x000fe20008000000 */
[----:B------:R-:W-:Y:S01]  /*e190*/  UMOV UR25, UR17 ;  /* 0x0000001100197c82 */ /* 0x000fe20008000000 */
[----:B------:R-:W-:Y:S01]  /*e1a0*/  UMOV UR27, UR19 ;  /* 0x00000013001b7c82 */ /* 0x000fe20008000000 */
[----:B------:R-:W-:Y:S01]  /*e1b0*/  R2UR UR5, R2 ;  /* 0x00000000020572ca */ /* 0x000fe200000e0000 */
[----:B------:R-:W-:Y:S01]  /*e1c0*/  UMOV UR34, 0xc0 ;  /* 0x000000c000227882 */ /* 0x000fe20000000000 */
[----:B------:R-:W-:-:S02]  /*e1d0*/  UMOV UR36, UR20 ;  /* 0x0000001400247c82 */ /* 0x000fc40008000000 */
[----:B------:R0:W-:Y:S01]  /*e1e0*/  UTMALDG.4D [UR16], [UR50], desc[UR56] ;  /* 0x00003810320075b4 */ /* 0x0001e20008019000 */
[----:B------:R-:W-:Y:S01]  /*e1f0*/  UMOV UR37, UR21 ;  /* 0x0000001500257c82 */ /* 0x000fe20008000000 */
[----:B------:R-:W-:Y:S01]  /*e200*/  UMOV UR33, UR17 ;  /* 0x0000001100217c82 */ /* 0x000fe20008000000 */
[----:B------:R-:W-:Y:S01]  /*e210*/  UMOV UR35, UR19 ;  /* 0x0000001300237c82 */ /* 0x000fe20008000000 */
[----:B------:R-:W-:Y:S01]  /*e220*/  UMOV UR49, UR17 ;  /* 0x0000001100317c82 */ /* 0x000fe20008000000 */
[----:B------:R-:W-:Y:S01]  /*e230*/  IMAD.X R2, RZ, RZ, R7, P3 ;  /* 0x000000ffff027224 */ /* 0x000fe200018e0607 */
[----:B------:R-:W-:Y:S01]  /*e240*/  UMOV UR58, 0x80 ;  /* 0x00000080003a7882 */ /* 0x000fe20000000000 */
[----:B------:R-:W-:Y:S01]  /*e250*/  UMOV UR59, UR11 ;  /* 0x0000000b003b7c82 */ /* 0x000fe20008000000 */
[----:B------:R1:W-:Y:S01]  /*e260*/  UTMALDG.4D [UR40], [UR50], desc[UR56] ;  /* 0x00003828320075b4 */ /* 0x0003e20008019000 */
[----:B------:R-:W-:Y:S01]  /*e270*/  UMOV UR60, UR12 ;  /* 0x0000000c003c7c82 */ /* 0x000fe20008000000 */
[----:B------:R-:W-:Y:S01]  /*e280*/  R2UR UR7, R2 ;  /* 0x00000000020772ca */ /* 0x000fe200000e0000 */
[----:B------:R-:W-:Y:S01]  /*e290*/  UMOV UR61, UR13 ;  /* 0x0000000d003d7c82 */ /* 0x000fe20008000000 */
[----:B------:R-:W-:Y:S01]  /*e2a0*/  UMOV UR52, UR12 ;  /* 0x0000000c00347c82 */ /* 0x000fe20008000000 */
[----:B------:R-:W-:Y:S01]  /*e2b0*/  UMOV UR53, UR13 ;  /* 0x0000000d00357c82 */ /* 0x000fe20008000000 */
[----:B------:R2:W-:Y:S01]  /*e2c0*/  UTMALDG.4D [UR24], [UR50], desc[UR56] ;  /* 0x00003818320075b4 */ /* 0x0005e20008019000 */
[----:B------:R3:W-:Y:S01]  /*e2d0*/  UTMALDG.4D [UR32], [UR50], desc[UR56] ;  /* 0x00003820320075b4 */ /* 0x0007e20008019000 */
[----:B0-----:R-:W-:Y:S01]  /*e2e0*/  UMOV UR16, 0x0 ;  /* 0x0000000000107882 */ /* 0x001fe20000000000 */
[----:B------:R-:W-:Y:S01]  /*e2f0*/  UMOV UR17, 0x10000000 ;  /* 0x1000000000117882 */ /* 0x000fe20000000000 */
[----:B-1----:R-:W-:Y:S01]  /*e300*/  ULEA UR40, UP0, UR10, UR22, 0x2 ;  /* 0x000000160a287291 */ /* 0x002fe2000f80103f */
[----:B------:R-:W-:Y:S01]  /*e310*/  UMOV UR43, UR11 ;  /* 0x0000000b002b7c82 */ /* 0x000fe20008000000 */
[----:B------:R-:W-:-:S02]  /*e320*/  UMOV UR44, UR12 ;  /* 0x0000000c002c7c82 */ /* 0x000fc40008000000 */
[----:B------:R-:W-:Y:S01]  /*e330*/  ULEA.HI.X UR41, UR10, UR23, UR9, 0x2, UP0 ;  /* 0x000000170a297291 */ /* 0x000fe200080f1409 */
[----:B------:R-:W-:Y:S02]  /*e340*/  UMOV UR45, UR13 ;  /* 0x0000000d002d7c82 */ /* 0x000fe40008000000 */
[----:B------:R-:W-:Y:S01]  /*e350*/  UMOV UR9, 0x10 ;  /* 0x0000001000097882 */ /* 0x000fe20000000000 */
[----:B--2---:R-:W-:Y:S01]  /*e360*/  UIADD3 UR24, UR8, 0x2800, URZ ;  /* 0x0000280008187890 */ /* 0x004fe2000fffe03f */
[----:B------:R-:W-:Y:S01]  /*e370*/  UMOV UR10, UR18 ;  /* 0x00000012000a7c82 */ /* 0x000fe20008000000 */
[----:B------:R-:W-:Y:S01]  /*e380*/  UMOV UR26, 0x40 ;  /* 0x00000040001a7882 */ /* 0x000fe20000000000 */
[----:B------:R-:W-:Y:S02]  /*e390*/  UMOV UR27, UR11 ;  /* 0x0000000b001b7c82 */ /* 0x000fe40008000000 */
[----:B------:R0:W-:Y:S01]  /*e3a0*/  UBLKCP.S.G [UR48], [UR40], UR9 ;  /* 0x00000030280073ba */ /* 0x0001e20008000209 */
[----:B------:R1:W-:Y:S01]  /*e3b0*/  SYNCS.ARRIVE.TRANS64 RZ, [R6+URZ+0x31600], R3 ;  /* 0x0316000306ff79a7 */ /* 0x0003e2000800003f */
[----:B------:R-:W-:Y:S01]  /*e3c0*/  UMOV UR28, UR12 ;  /* 0x0000000c001c7c82 */ /* 0x000fe20008000000 */
[----:B---3--:R-:W-:Y:S01]  /*e3d0*/  UIADD3 UR56, UR8, 0x5000, URZ ;  /* 0x0000500008387890 */ /* 0x008fe2000fffe03f */
[----:B------:R-:W-:Y:S01]  /*e3e0*/  UMOV UR29, UR13 ;  /* 0x0000000d001d7c82 */ /* 0x000fe20008000000 */
[----:B------:R-:W-:Y:S01]  /*e3f0*/  UIADD3 UR32, UR8, 0xc800, URZ ;  /* 0x0000c80008207890 */ /* 0x000fe2000fffe03f */
[----:B------:R-:W-:Y:S01]  /*e400*/  UMOV UR50, 0xc0 ;  /* 0x000000c000327882 */ /* 0x000fe20000000000 */
[----:B------:R-:W-:Y:S01]  /*e410*/  UMOV UR51, UR11 ;  /* 0x0000000b00337c82 */ /* 0x000fe20008000000 */
[----:B------:R-:W-:Y:S01]  /*e420*/  UMOV UR42, UR18 ;  /* 0x00000012002a7c82 */ /* 0x000fe20008000000 */
[----:B------:R-:W-:Y:S01]  /*e430*/  UMOV UR34, 0x40 ;  /* 0x0000004000227882 */ /* 0x000fe20000000000 */
[----:B------:R-:W-:Y:S01]  /*e440*/  UMOV UR35, UR11 ;  /* 0x0000000b00237c82 */ /* 0x000fe20008000000 */
[----:B------:R-:W-:Y:S01]  /*e450*/  UMOV UR36, UR12 ;  /* 0x0000000c00247c82 */ /* 0x000fe20008000000 */
[----:B------:R-:W-:Y:S01]  /*e460*/  UMOV UR37, UR13 ;  /* 0x0000000d00257c82 */ /* 0x000fe20008000000 */
[----:B0-----:R-:W-:-:S02]  /*e470*/  UIADD3 UR9, UR8, 0x31600, URZ ;  /* 0x0003160008097890 */ /* 0x001fc4000fffe03f */
[----:B------:R-:W-:Y:S02]  /*e480*/  UIADD3 UR48, UR8, 0x7800, URZ ;  /* 0x0000780008307890 */ /* 0x000fe4000fffe03f */
[----:B------:R-:W-:-:S03]  /*e490*/  UIADD3 UR40, UR8, 0xa000, URZ ;  /* 0x0000a00008287890 */ /* 0x000fc6000fffe03f */
[----:B------:R-:W-:Y:S01]  /*e4a0*/  UMOV UR25, UR9 ;  /* 0x0000000900197c82 */ /* 0x000fe20008000000 */
[----:B------:R-:W-:Y:S01]  /*e4b0*/  UMOV UR57, UR9 ;  /* 0x0000000900397c82 */ /* 0x000fe20008000000 */
[----:B------:R0:W-:Y:S01]  /*e4c0*/  UTMALDG.4D [UR8], [UR4], desc[UR16] ;  /* 0x00001008040075b4 */ /* 0x0001e20008019000 */
[----:B------:R-:W-:Y:S01]  /*e4d0*/  UMOV UR49, UR9 ;  /* 0x0000000900317c82 */ /* 0x000fe20008000000 */
[----:B------:R-:W-:Y:S01]  /*e4e0*/  UMOV UR41, UR9 ;  /* 0x0000000900297c82 */ /* 0x000fe20008000000 */
[----:B------:R-:W-:Y:S01]  /*e4f0*/  UMOV UR33, UR9 ;  /* 0x0000000900217c82 */ /* 0x000fe20008000000 */
[----:B------:R2:W-:Y:S01]  /*e500*/  UTMALDG.4D [UR24], [UR4], desc[UR16] ;  /* 0x00001018040075b4 */ /* 0x0005e20008019000 */
[----:B------:R1:W-:Y:S01]  /*e510*/  UTMALDG.4D [UR56], [UR4], desc[UR16] ;  /* 0x00001038040075b4 */ /* 0x0003e20008019000 */
[----:B------:R1:W-:Y:S01]  /*e520*/  UTMALDG.4D [UR48], [UR4], desc[UR16] ;  /* 0x00001030040075b4 */ /* 0x0003e20008019000 */
[----:B0-----:R-:W-:Y:S01]  /*e530*/  UMOV UR10, 0xc0 ;  /* 0x000000c0000a7882 */ /* 0x001fe20000000000 */
[----:B------:R1:W-:Y:S01]  /*e540*/  UTMALDG.4D [UR40], [UR6], desc[UR16] ;  /* 0x00001028060075b4 */ /* 0x0003e20008019000 */
[----:B--2---:R-:W-:-:S02]  /*e550*/  UIADD3 UR24, UR8, 0xf000, URZ ;  /* 0x0000f00008187890 */ /* 0x004fc4000fffe03f */
[----:B------:R-:W-:Y:S01]  /*e560*/  UIADD3 UR8, UR8, 0x11800, URZ ;  /* 0x0001180008087890 */ /* 0x000fe2000fffe03f */
[----:B------:R-:W-:Y:S01]  /*e570*/  UMOV UR26, 0x80 ;  /* 0x00000080001a7882 */ /* 0x000fe20000000000 */
[----:B------:R1:W-:Y:S05]  /*e580*/  UTMALDG.4D [UR32], [UR6], desc[UR16] ;  /* 0x00001020060075b4 */ /* 0x0003ea0008019000 */
[----:B------:R1:W-:Y:S02]  /*e590*/  UTMALDG.4D [UR24], [UR6], desc[UR16] ;  /* 0x00001018060075b4 */ /* 0x0003e40008019000 */
[----:B------:R1:W-:Y:S02]  /*e5a0*/  UTMALDG.4D [UR8], [UR6], desc[UR16] ;  /* 0x00001008060075b4 */ /* 0x0003e40008019000 */
[----:B-1----:R-:W-:Y:S05]  /*e5b0*/  @P1 BRA `(.L_x_596) ;  /* 0x0000000800581947 */ /* 0x002fea0003800000 */
[----:B------:R-:W0:Y:S01]  /*e5c0*/  LDC.64 R12, c[0x0][0x730] ;  /* 0x0001cc00ff0c7b82 */ /* 0x000e220000000a00 */
[----:B------:R-:W-:Y:S01]  /*e5d0*/  ULDC.64 UR8, c[0x0][0x738] ;  /* 0x0001ce0000087ab9 */ /* 0x000fe20000000a00 */
[----:B------:R-:W-:Y:S01]  /*e5e0*/  LOP3.LUT R16, R21, 0x1f, RZ, 0xc0, !PT ;  /* 0x0000001f15107812 */ /* 0x000fe200078ec0ff */
[----:B------:R-:W-:Y:S02]  /*e5f0*/  UIMAD UR6, UR47, UR8, URZ ;  /* 0x000000082f0672a4 */ /* 0x000fe4000f8e023f */
[----:B------:R-:W-:Y:S02]  /*e600*/  UIMAD.WIDE.U32 UR4, UR21, UR8, UR38 ;  /* 0x00000008150472a5 */ /* 0x000fe4000f8e0026 */
[----:B------:R-:W-:Y:S01]  /*e610*/  UIMAD UR6, UR21, UR9, UR6 ;  /* 0x00000009150672a4 */ /* 0x000fe2000f8e0206 */
[----:B------:R-:W1:Y:S03]  /*e620*/  LDC.64 R14, c[0x0][0x728] ;  /* 0x0001ca00ff0e7b82 */ /* 0x000e660000000a00 */
[----:B------:R-:W-:Y:S01]  /*e630*/  UIADD3 UR6, UR5, UR6, URZ ;  /* 0x0000000605067290 */ /* 0x000fe2000fffe03f */
[----:B------:R-:W-:-:S02]  /*e640*/  IMAD.U32 R4, RZ, RZ, UR4 ;  /* 0x00000004ff047e24 */ /* 0x000fc4000f8e00ff */
[----:B------:R-:W-:Y:S01]  /*e650*/  IMAD.U32 R5, RZ, RZ, UR5 ;  /* 0x00000005ff057e24 */ /* 0x000fe2000f8e00ff */
[----:B------:R-:W-:Y:S01]  /*e660*/  UIMAD.WIDE.U32 UR4, UR21, UR14, UR38 ;  /* 0x0000000e150472a5 */ /* 0x000fe2000f8e0026 */
[----:B------:R-:W-:Y:S02]  /*e670*/  IMAD.MOV.U32 R2, RZ, RZ, R4 ;  /* 0x000000ffff027224 */ /* 0x000fe400078e0004 */
[----:B------:R-:W-:Y:S01]  /*e680*/  IMAD.U32 R3, RZ, RZ, UR6 ;  /* 0x00000006ff037e24 */ /* 0x000fe2000f8e00ff */
[----:B------:R-:W-:Y:S01]  /*e690*/  UIADD3 UR5, UR15, UR5, URZ ;  /* 0x000000050f057290 */ /* 0x000fe2000fffe03f */
[----:B------:R-:W-:-:S03]  /*e6a0*/  IMAD.MOV.U32 R4, RZ, RZ, 0x1 ;  /* 0x00000001ff047424 */ /* 0x000fc600078e00ff */
[----:B------:R-:W-:Y:S02]  /*e6b0*/  UIMAD.WIDE.U32 UR4, UR20, UR30, UR4 ;  /* 0x0000001e140472a5 */ /* 0x000fe4000f8e0004 */
[----:B0-----:R-:W-:-:S04]  /*e6c0*/  IMAD.WIDE.U32 R2, R12, UR20, R2 ;  /* 0x000000140c027c25 */ /* 0x001fc8000f8e0002 */
[----:B------:R-:W-:Y:S01]  /*e6d0*/  IMAD R12, R17, R12, RZ ;  /* 0x0000000c110c7224 */ /* 0x000fe200078e02ff */
[----:B------:R-:W-:Y:S01]  /*e6e0*/  IADD3 R2, P1, R2, UR46, RZ ;  /* 0x0000002e02027c10 */ /* 0x000fe2000ff3e0ff */
[----:B------:R-:W-:Y:S02]  /*e6f0*/  UIADD3 UR46, UR46, 0x40, URZ ;  /* 0x000000402e2e7890 */ /* 0x000fe4000fffe03f */
[----:B------:R-:W-:Y:S02]  /*e700*/  IMAD R13, R13, UR20, R12 ;  /* 0x000000140d0d7c24 */ /* 0x000fe4000f8e020c */
[----:B------:R-:W-:Y:S01]  /*e710*/  USHF.R.S32.HI UR6, URZ, 0x1f, UR46 ;  /* 0x0000001f3f067899 */ /* 0x000fe2000801142e */
[----:B------:R-:W-:Y:S01]  /*e720*/  IMAD.MOV.U32 R12, RZ, RZ, RZ ;  /* 0x000000ffff0c7224 */ /* 0x000fe200078e00ff */
[----:B------:R-:W-:Y:S01]  /*e730*/  UIADD3 UR46, UP0, UR46, UR4, URZ ;  /* 0x000000042e2e7290 */ /* 0x000fe2000ff1e03f */
[----:B------:R-:W-:Y:S01]  /*e740*/  IMAD.X R3, R3, 0x1, R13, P1 ;  /* 0x0000000103037824 */ /* 0x000fe200008e060d */
[----:B-1----:R-:W-:Y:S01]  /*e750*/  LEA R14, P1, R2, R14, 0x2 ;  /* 0x0000000e020e7211 */ /* 0x002fe200078210ff */
[----:B------:R-:W-:Y:S01]  /*e760*/  IMAD.MOV.U32 R13, RZ, RZ, 0x1 ;  /* 0x00000001ff0d7424 */ /* 0x000fe200078e00ff */
[----:B------:R-:W-:-:S02]  /*e770*/  UIADD3.X UR6, UR6, UR31, UR5, UP0, !UPT ;  /* 0x0000001f06067290 */ /* 0x000fc400087fe405 */
[----:B------:R-:W-:Y:S01]  /*e780*/  ULEA UR22, UP0, UR46, UR22, 0x2 ;  /* 0x000000162e167291 */ /* 0x000fe2000f80103f */
[----:B------:R-:W-:Y:S01]  /*e790*/  LEA.HI.X R15, R2, R15, R3, 0x2, P1 ;  /* 0x0000000f020f7211 */ /* 0x000fe200008f1403 */
[----:B------:R-:W-:Y:S02]  /*e7a0*/  IMAD.U32 R3, RZ, RZ, UR19 ;  /* 0x00000013ff037e24 */ /* 0x000fe4000f8e00ff */
[----:B------:R-:W-:Y:S02]  /*e7b0*/  ULEA.HI.X UR23, UR46, UR23, UR6, 0x2, UP0 ;  /* 0x000000172e177291 */ /* 0x000fe400080f1406 */
[----:B------:R-:W-:-:S04]  /*e7c0*/  IMAD.U32 R18, RZ, RZ, UR22 ;  /* 0x00000016ff127e24 */ /* 0x000fc8000f8e00ff */
[----:B------:R-:W-:-:S07]  /*e7d0*/  IMAD.U32 R19, RZ, RZ, UR23 ;  /* 0x00000017ff137e24 */ /* 0x000fce000f8e00ff */
.L_x_601:
[----:B------:R-:W-:-:S04]  /*e7e0*/  SHF.L.U32 R5, R13, 0x1f, RZ ;  /* 0x0000001f0d057819 */ /* 0x000fc800000006ff */
[----:B------:R-:W0:Y:S02]  /*e7f0*/  SYNCS.PHASECHK.TRANS64.TRYWAIT P1, [R6+URZ+0x31638], R5 ;  /* 0x03163805060075a7 */ /* 0x000e24000802017f */
[----:B0-----:R-:W-:Y:S05]  /*e800*/  @!P1 BRA `(.L_x_597) ;  /* 0x0000000c00d89947 */ /* 0x001fea0003800000 */
.L_x_610:
[----:B------:R-:W-:Y:S05]  /*e810*/  @P0 BRA `(.L_x_598) ;  /* 0x0000000000140947 */ /* 0x000fea0003800000 */
[----:B------:R-:W-:Y:S01]  /*e820*/  ISETP.NE.AND P1, PT, R16, RZ, PT ;  /* 0x000000ff1000720c */ /* 0x000fe20003f25270 */
[----:B0-----:R-:W-:-:S04]  /*e830*/  IMAD.MOV.U32 R5, RZ, RZ, 0x8100 ;  /* 0x00008100ff057424 */ /* 0x001fc800078e00ff */
[----:B------:R1:W-:Y:S08]  /*e840*/  SYNCS.ARRIVE.TRANS64 RZ, [R6+URZ+0x31630], R5 ;  /* 0x0316300506ff79a7 */ /* 0x0003f0000800003f */
[----:B------:R-:W-:Y:S05]  /*e850*/  @!P1 BRA `(.L_x_598) ;  /* 0x0000000000049947 */ /* 0x000fea0003800000 */
[----:B------:R-:W-:Y:S01]  /*e860*/  BPT.TRAP 0x1 ;  /* 0x000000040000795c */ /* 0x000fe20000300000 */
.L_x_598:
[----:B01----:R-:W-:Y:S01]  /*e870*/  IMAD.MOV.U32 R5, RZ, RZ, R8 ;  /* 0x000000ffff057224 */ /* 0x003fe200078e0008 */
        /* <DEDUP_REMOVED lines=10> */
[----:B------:R-:W-:Y:S01]  /*e920*/  ISETP.NE.AND P1, PT, R12, 0x2, PT ;  /* 0x000000020c00780c */ /* 0x000fe20003f25270 */
[----:B------:R-:W-:Y:S01]  /*e930*/  UMOV UR34, 0x40 ;  /* 0x0000004000227882 */ /* 0x000fe20000000000 */
[----:B------:R-:W-:Y:S01]  /*e940*/  R2UR UR4, R14 ;  /* 0x000000000e0472ca */ /* 0x000fe200000e0000 */
[----:B------:R-:W-:Y:S01]  /*e950*/  UIADD3 UR16, UR14, 0x24100, URZ ;  /* 0x000241000e107890 */ /* 0x000fe2000fffe03f */
[----:B------:R-:W-:Y:S01]  /*e960*/  R2UR UR7, R2 ;  /* 0x00000000020772ca */ /* 0x000fe200000e0000 */
[----:B------:R-:W-:Y:S01]  /*e970*/  UIADD3 UR17, UR14, 0x31630, URZ ;  /* 0x000316300e117890 */ /* 0x000fe2000fffe03f */
[----:B------:R-:W-:Y:S01]  /*e980*/  R2UR UR5, R15 ;  /* 0x000000000f0572ca */ /* 0x000fe200000e0000 */
[----:B------:R-:W-:Y:S01]  /*e990*/  UIADD3 UR32, UR14, 0x26100, URZ ;  /* 0x000261000e207890 */ /* 0x000fe2000fffe03f */
[----:B------:R-:W-:Y:S01]  /*e9a0*/  SEL R2, RZ, 0x1, P1 ;  /* 0x00000001ff027807 */ /* 0x000fe20000800000 */
[----:B------:R-:W-:Y:S01]  /*e9b0*/  UIADD3 UR24, UR14, 0x28100, URZ ;  /* 0x000281000e187890 */ /* 0x000fe2000fffe03f */
[----:B------:R-:W-:Y:S01]  /*e9c0*/  SEL R12, R12, RZ, P1 ;  /* 0x000000ff0c0c7207 */ /* 0x000fe20000800000 */
[----:B------:R-:W-:Y:S01]  /*e9d0*/  UMOV UR36, UR20 ;  /* 0x0000001400247c82 */ /* 0x000fe20008000000 */
[----:B------:R-:W-:Y:S01]  /*e9e0*/  LOP3.LUT R4, R4, R2, RZ, 0x3c, !PT ;  /* 0x0000000204047212 */ /* 0x000fe200078e3cff */
[----:B------:R-:W-:Y:S01]  /*e9f0*/  UMOV UR37, UR21 ;  /* 0x0000001500257c82 */ /* 0x000fe20008000000 */
[----:B------:R-:W-:Y:S01]  /*ea00*/  UMOV UR35, UR19 ;  /* 0x0000001300237c82 */ /* 0x000fe20008000000 */
[----:B------:R-:W-:Y:S01]  /*ea10*/  UMOV UR33, UR17 ;  /* 0x0000001100217c82 */ /* 0x000fe20008000000 */
[----:B------:R-:W-:Y:S01]  /*ea20*/  UMOV UR26, 0x80 ;  /* 0x00000080001a7882 */ /* 0x000fe20000000000 */
[----:B------:R0:W-:Y:S01]  /*ea30*/  UTMALDG.4D [UR16], [UR6], desc[UR8] ;  /* 0x00000810060075b4 */ /* 0x0001e20008019000 */
[----:B------:R-:W-:Y:S01]  /*ea40*/  UMOV UR28, UR20 ;  /* 0x00000014001c7c82 */ /* 0x000fe20008000000 */
[----:B------:R-:W-:Y:S01]  /*ea50*/  UMOV UR29, UR21 ;  /* 0x00000015001d7c82 */ /* 0x000fe20008000000 */
[----:B------:R-:W-:Y:S01]  /*ea60*/  UMOV UR27, UR19 ;  /* 0x00000013001b7c82 */ /* 0x000fe20008000000 */
[----:B------:R-:W-:Y:S01]  /*ea70*/  UMOV UR25, UR17 ;  /* 0x0000001100197c82 */ /* 0x000fe20008000000 */
[----:B------:R-:W-:Y:S01]  /*ea80*/  IMAD R20, R12, 0x8, R6 ;  /* 0x000000080c147824 */ /* 0x000fe200078e0206 */
[----:B------:R-:W-:Y:S01]  /*ea90*/  SHF.L.U32 R2, R4, 0x1f, RZ ;  /* 0x0000001f04027819 */ /* 0x000fe200000006ff */
[----:B------:R-:W-:Y:S01]  /*eaa0*/  UMOV UR10, 0x10 ;  /* 0x00000010000a7882 */ /* 0x000fe20000000000 */
[----:B------:R1:W-:Y:S01]  /*eab0*/  UTMALDG.4D [UR32], [UR6], desc[UR8] ;  /* 0x00000820060075b4 */ /* 0x0003e20008019000 */
[----:B------:R-:W-:Y:S01]  /*eac0*/  UMOV UR15, UR17 ;  /* 0x00000011000f7c82 */ /* 0x000fe20008000000 */
[----:B------:R-:W-:Y:S01]  /*ead0*/  ISETP.NE.AND P2, PT, R11, RZ, PT ;  /* 0x000000ff0b00720c */ /* 0x000fe20003f45270 */
[----:B------:R1:W-:Y:S01]  /*eae0*/  UTMALDG.4D [UR24], [UR6], desc[UR8] ;  /* 0x00000818060075b4 */ /* 0x0003e20008019000 */
[----:B0-----:R-:W-:-:S02]  /*eaf0*/  UIADD3 UR16, UR14, 0x2a100, URZ ;  /* 0x0002a1000e107890 */ /* 0x001fc4000fffe03f */
[----:B------:R-:W-:Y:S01]  /*eb00*/  UIADD3 UR14, UR14, 0x2c300, URZ ;  /* 0x0002c3000e0e7890 */ /* 0x000fe2000fffe03f */
[----:B------:R-:W-:-:S06]  /*eb10*/  UMOV UR18, 0xc0 ;  /* 0x000000c000127882 */ /* 0x000fcc0000000000 */
[----:B------:R1:W-:Y:S02]  /*eb20*/  UTMALDG.4D [UR16], [UR6], desc[UR8] ;  /* 0x00000810060075b4 */ /* 0x0003e40008019000 */
[----:B------:R1:W-:Y:S01]  /*eb30*/  UBLKCP.S.G [UR14], [UR4], UR10 ;  /* 0x0000000e040073ba */ /* 0x0003e2000800020a */
[----:B------:R-:W0:Y:S02]  /*eb40*/  SYNCS.PHASECHK.TRANS64.TRYWAIT P1, [R20+URZ+0x31620], R2 ;  /* 0x03162002140075a7 */ /* 0x000e24000802017f */
[----:B01----:R-:W-:Y:S05]  /*eb50*/  @!P1 BRA `(.L_x_599) ;  /* 0x0000000c00189947 */ /* 0x003fea0003800000 */
.L_x_612:
[----:B------:R-:W-:Y:S01]  /*eb60*/  LOP3.LUT R13, R13, 0x1, RZ, 0x3c, !PT ;  /* 0x000000010d0d7812 */ /* 0x000fe200078e3cff */
[----:B------:R-:W-:Y:S06]  /*eb70*/  @P2 BRA `(.L_x_600) ;  /* 0x0000000000142947 */ /* 0x000fec0003800000 */
[----:B------:R-:W-:Y:S01]  /*eb80*/  ISETP.NE.AND P1, PT, R16, RZ, PT ;  /* 0x000000ff1000720c */ /* 0x000fe20003f25270 */
[----:B0-----:R-:W-:-:S04]  /*eb90*/  IMAD.MOV.U32 R2, RZ, RZ, 0x8100 ;  /* 0x00008100ff027424 */ /* 0x001fc800078e00ff */
[----:B------:R1:W-:Y:S08]  /*eba0*/  SYNCS.ARRIVE.TRANS64 RZ, [R20+URZ+0x31610], R2 ;  /* 0x0316100214ff79a7 */ /* 0x0003f0000800003f */
[----:B------:R-:W-:Y:S05]  /*ebb0*/  @!P1 BRA `(.L_x_600) ;  /* 0x0000000000049947 */ /* 0x000fea0003800000 */
[----:B------:R-:W-:Y:S01]  /*ebc0*/  BPT.TRAP 0x1 ;  /* 0x000000040000795c */ /* 0x000fe20000300000 */
.L_x_600:
[--C-:B01----:R-:W-:Y:S01]  /*ebd0*/  IMAD R2, R12, 0x8000, R6.reuse ;  /* 0x000080000c027824 */ /* 0x103fe200078e0206 */
        /* <DEDUP_REMOVED lines=15> */
[----:B------:R-:W-:Y:S01]  /*ecd0*/  UIADD3 UR41, UR41, 0x31610, URZ ;  /* 0x0003161029297890 */ /* 0x000fe2000fffe03f */
        /* <DEDUP_REMOVED lines=9> */
[----:B------:R-:W-:Y:S01]  /*ed70*/  IMAD.U32 R3, RZ, RZ, UR43 ;  /* 0x0000002bff037e24 */ /* 0x000fe2000f8e00ff */
[----:B------:R-:W-:Y:S01]  /*ed80*/  UMOV UR45, UR21 ;  /* 0x00000015002d7c82 */ /* 0x000fe20008000000 */
        /* <DEDUP_REMOVED lines=8> */
[----:B------:R0:W-:Y:S01]  /*ee10*/  UTMALDG.4D [UR40], [UR4], desc[UR6] ;  /* 0x00000628040075b4 */ /* 0x0001e20008019000 */
[----:B------:R-:W-:Y:S01]  /*ee20*/  UIADD3 UR8, UR8, 0x2c100, URZ ;  /* 0x0002c10008087890 */ /* 0x000fe2000fffe03f */
[----:B------:R-:W-:Y:S01]  /*ee30*/  IMAD.X R15, RZ, RZ, R15, P2 ;  /* 0x000000ffff0f7224 */ /* 0x000fe200010e060f */
[----:B------:R-:W-:Y:S01]  /*ee40*/  UMOV UR25, UR41 ;  /* 0x0000002900197c82 */ /* 0x000fe20008000000 */
[----:B------:R-:W-:Y:S01]  /*ee50*/  UMOV UR27, UR43 ;  /* 0x0000002b001b7c82 */ /* 0x000fe20008000000 */
[----:B------:R-:W-:Y:S01]  /*ee60*/  UMOV UR18, 0xc0 ;  /* 0x000000c000127882 */ /* 0x000fe20000000000 */
[----:B------:R-:W-:Y:S01]  /*ee70*/  UMOV UR17, UR41 ;  /* 0x0000002900117c82 */ /* 0x000fe20008000000 */
[----:B------:R-:W-:Y:S01]  /*ee80*/  UMOV UR19, UR43 ;  /* 0x0000002b00137c82 */ /* 0x000fe20008000000 */
[----:B------:R0:W-:Y:S01]  /*ee90*/  UTMALDG.4D [UR32], [UR4], desc[UR6] ;  /* 0x00000620040075b4 */ /* 0x0001e20008019000 */
[----:B------:R-:W-:Y:S01]  /*eea0*/  UMOV UR10, 0x10 ;  /* 0x00000010000a7882 */ /* 0x000fe20000000000 */
[----:B------:R-:W-:Y:S01]  /*eeb0*/  UMOV UR9, UR41 ;  /* 0x0000002900097c82 */ /* 0x000fe20008000000 */
[----:B------:R-:W-:Y:S01]  /*eec0*/  IMAD.X R19, RZ, RZ, R19, P3 ;  /* 0x000000ffff137224 */ /* 0x000fe200018e0613 */
[----:B------:R0:W-:Y:S01]  /*eed0*/  UTMALDG.4D [UR24], [UR4], desc[UR6] ;  /* 0x00000618040075b4 */ /* 0x0001e20008019000 */
[----:B------:R0:W-:Y:S01]  /*eee0*/  UTMALDG.4D [UR16], [UR4], desc[UR6] ;  /* 0x00000610040075b4 */ /* 0x0001e20008019000 */
[----:B------:R0:W-:Y:S02]  /*eef0*/  UBLKCP.S.G [UR8], [UR14], UR10 ;  /* 0x000000080e0073ba */ /* 0x0001e4000800020a */
[----:B0-----:R-:W-:Y:S05]  /*ef00*/  @!P1 BRA `(.L_x_601) ;  /* 0xfffffff800349947 */ /* 0x001fea000383ffff */
[----:B------:R-:W-:-:S07]  /*ef10*/  VIADD R12, R12, 0x1 ;  /* 0x000000010c0c7836 */ /* 0x000fce0000000000 */
.L_x_596:
[----:B------:R-:W-:Y:S01]  /*ef20*/  SHF.L.U32 R16, R13, 0x1f, RZ ;  /* 0x0000001f0d107819 */ /* 0x000fe200000006ff */
[----:B------:R-:W0:Y:S01]  /*ef30*/  LDC.64 R10, c[0x0][0x730] ;  /* 0x0001cc00ff0a7b82 */ /* 0x000e220000000a00 */
[----:B------:R-:W-:Y:S02]  /*ef40*/  IMAD.U32 R14, RZ, RZ, UR38 ;  /* 0x00000026ff0e7e24 */ /* 0x000fe4000f8e00ff */
[----:B------:R-:W-:Y:S02]  /*ef50*/  IMAD.U32 R2, RZ, RZ, UR38 ;  /* 0x00000026ff027e24 */ /* 0x000fe4000f8e00ff */
[----:B------:R-:W-:Y:S02]  /*ef60*/  IMAD.MOV.U32 R2, RZ, RZ, R14 ;  /* 0x000000ffff027224 */ /* 0x000fe400078e000e */
[----:B------:R-:W-:Y:S01]  /*ef70*/  IMAD.U32 R3, RZ, RZ, UR39 ;  /* 0x00000027ff037e24 */ /* 0x000fe2000f8e00ff */
[----:B------:R-:W1:Y:S01]  /*ef80*/  SYNCS.PHASECHK.TRANS64.TRYWAIT P1, [R6+URZ+0x31638], R16 ;  /* 0x03163810060075a7 */ /* 0x000e62000802017f */
[----:B------:R-:W-:Y:S01]  /*ef90*/  IMAD.U32 R15, RZ, RZ, UR39 ;  /* 0x00000027ff0f7e24 */ /* 0x000fe2000f8e00ff */
[----:B------:R-:W2:Y:S01]  /*efa0*/  LDC.64 R8, c[0x0][0x738] ;  /* 0x0001ce00ff087b82 */ /* 0x000ea20000000a00 */
[----:B0-----:R-:W-:-:S02]  /*efb0*/  IMAD R14, R17, R10, RZ ;  /* 0x0000000a110e7224 */ /* 0x001fc400078e02ff */
[----:B------:R-:W-:-:S04]  /*efc0*/  IMAD.WIDE.U32 R2, R10, UR20, R2 ;  /* 0x000000140a027c25 */ /* 0x000fc8000f8e0002 */
[----:B------:R-:W-:-:S04]  /*efd0*/  IMAD R11, R11, UR20, R14 ;  /* 0x000000140b0b7c24 */ /* 0x000fc8000f8e020e */
[----:B------:R-:W-:Y:S02]  /*efe0*/  IMAD.IADD R3, R11, 0x1, R3 ;  /* 0x000000010b037824 */ /* 0x000fe400078e0203 */
[C---:B--2---:R-:W-:Y:S02]  /*eff0*/  IMAD R10, R8.reuse, UR47, RZ ;  /* 0x0000002f080a7c24 */ /* 0x044fe4000f8e02ff */
[----:B------:R-:W-:-:S04]  /*f000*/  IMAD.WIDE.U32 R2, R8, UR21, R2 ;  /* 0x0000001508027c25 */ /* 0x000fc8000f8e0002 */
[----:B------:R-:W-:Y:S01]  /*f010*/  IMAD R9, R9, UR21, R10 ;  /* 0x0000001509097c24 */ /* 0x000fe2000f8e020a */
[----:B-1----:R-:W-:Y:S06]  /*f020*/  @!P1 BRA `(.L_x_602) ;  /* 0x0000000400fc9947 */ /* 0x002fec0003800000 */
.L_x_613:
[----:B------:R-:W-:Y:S01]  /*f030*/  IMAD.IADD R8, R9, 0x1, R3 ;  /* 0x0000000109087824 */ /* 0x000fe200078e0203 */
[----:B------:R-:W-:Y:S06]  /*f040*/  @P0 BRA `(.L_x_603) ;  /* 0x0000000000140947 */ /* 0x000fec0003800000 */
[----:B------:R-:W-:Y:S01]  /*f050*/  LOP3.LUT P0, RZ, R21, 0x1f, RZ, 0xc0, !PT ;  /* 0x0000001f15ff7812 */ /* 0x000fe2000780c0ff */
[----:B------:R-:W-:-:S04]  /*f060*/  IMAD.MOV.U32 R9, RZ, RZ, 0x8100 ;  /* 0x00008100ff097424 */ /* 0x000fc800078e00ff */
[----:B------:R1:W-:Y:S08]  /*f070*/  SYNCS.ARRIVE.TRANS64 RZ, [R6+URZ+0x31630], R9 ;  /* 0x0316300906ff79a7 */ /* 0x0003f0000800003f */
[----:B------:R-:W-:Y:S05]  /*f080*/  @!P0 BRA `(.L_x_603) ;  /* 0x0000000000048947 */ /* 0x000fea0003800000 */
[----:B------:R-:W-:Y:S01]  /*f090*/  BPT.TRAP 0x1 ;  /* 0x000000040000795c */ /* 0x000fe20000300000 */
.L_x_603:
[----:B------:R-:W-:Y:S01]  /*f0a0*/  R2UR UR43, R0 ;  /* 0x00000000002b72ca */ /* 0x000fe200000e0000 */
[----:B------:R-:W-:Y:S01]  /*f0b0*/  ULDC.64 UR14, c[0x0][0x728] ;  /* 0x0001ca00000e7ab9 */ /* 0x000fe20000000a00 */
[----:B------:R-:W-:Y:S01]  /*f0c0*/  R2UR UR6, R2 ;  /* 0x00000000020672ca */ /* 0x000fe200000e0000 */
[----:B------:R-:W-:Y:S01]  /*f0d0*/  UMOV UR9, 0x14f00000 ;  /* 0x14f0000000097882 */ /* 0x000fe20000000000 */
[----:B------:R-:W-:Y:S01]  /*f0e0*/  R2UR UR7, R3 ;  /* 0x00000000030772ca */ /* 0x000fe200000e0000 */
[----:B------:R-:W-:Y:S01]  /*f0f0*/  UMOV UR42, URZ ;  /* 0x0000003f002a7c82 */ /* 0x000fe20008000000 */
[----:B------:R-:W-:Y:S01]  /*f100*/  R2UR UR8, R8 ;  /* 0x00000000080872ca */ /* 0x000fe200000e0000 */
[----:B------:R-:W-:Y:S01]  /*f110*/  UMOV UR44, UR20 ;  /* 0x00000014002c7c82 */ /* 0x000fe20008000000 */
[----:B------:R-:W-:Y:S01]  /*f120*/  IADD3 R5, P0, R5, 0x1f0, RZ ;  /* 0x000001f005057810 */ /* 0x000fe20007f1e0ff */
[----:B------:R-:W-:Y:S01]  /*f130*/  UMOV UR45, UR21 ;  /* 0x00000015002d7c82 */ /* 0x000fe20008000000 */
[----:B------:R-:W-:Y:S01]  /*f140*/  R2UR UR10, R6 ;  /* 0x00000000060a72ca */ /* 0x000fe200000e0000 */
[----:B------:R-:W-:Y:S01]  /*f150*/  UMOV UR34, 0x40 ;  /* 0x0000004000227882 */ /* 0x000fe20000000000 */
[----:B------:R-:W-:Y:S01]  /*f160*/  R2UR UR4, R5 ;  /* 0x00000000050472ca */ /* 0x000fe200000e0000 */
[----:B------:R-:W-:Y:S01]  /*f170*/  USHF.L.U32 UR43, UR43, 0x6, URZ ;  /* 0x000000062b2b7899 */ /* 0x000fe2000800063f */
[----:B------:R-:W-:Y:S01]  /*f180*/  IMAD.X R7, RZ, RZ, R7, P0 ;  /* 0x000000ffff077224 */ /* 0x000fe200000e0607 */
[----:B------:R-:W-:Y:S01]  /*f190*/  UMOV UR36, UR20 ;  /* 0x0000001400247c82 */ /* 0x000fe20008000000 */
[----:B------:R-:W-:Y:S01]  /*f1a0*/  UMOV UR37, UR21 ;  /* 0x0000001500257c82 */ /* 0x000fe20008000000 */
[----:B------:R-:W-:Y:S01]  /*f1b0*/  UIADD3 UR7, UP0, UR43, UR6, URZ ;  /* 0x000000062b077290 */ /* 0x000fe2000ff1e03f */
[----:B------:R-:W-:Y:S01]  /*f1c0*/  ISETP.NE.AND P0, PT, R12, 0x2, PT ;  /* 0x000000020c00780c */ /* 0x000fe20003f05270 */
[----:B------:R-:W-:Y:S01]  /*f1d0*/  UMOV UR26, 0x80 ;  /* 0x00000080001a7882 */ /* 0x000fe20000000000 */
[----:B------:R-:W-:Y:S01]  /*f1e0*/  R2UR UR5, R7 ;  /* 0x00000000070572ca */ /* 0x000fe200000e0000 */
[----:B------:R-:W-:Y:S01]  /*f1f0*/  ULEA.HI.X.SX32 UR8, UR43, UR8, 0x1, UP0 ;  /* 0x000000082b087291 */ /* 0x000fe200080f0e3f */
[----:B------:R-:W-:Y:S01]  /*f200*/  SEL R3, RZ, 0x1, P0 ;  /* 0x00000001ff037807 */ /* 0x000fe20000000000 */
[----:B------:R-:W-:Y:S01]  /*f210*/  ULEA UR6, UP0, UR7, UR14, 0x2 ;  /* 0x0000000e07067291 */ /* 0x000fe2000f80103f */
[----:B------:R-:W-:Y:S01]  /*f220*/  LOP3.LUT R13, R13, 0x1, RZ, 0x3c, !PT ;  /* 0x000000010d0d7812 */ /* 0x000fe200078e3cff */
[----:B------:R-:W-:Y:S01]  /*f230*/  UIADD3 UR40, UR10, 0x24100, URZ ;  /* 0x000241000a287890 */ /* 0x000fe2000fffe03f */
[----:B------:R-:W-:Y:S01]  /*f240*/  LOP3.LUT R4, R4, R3, RZ, 0x3c, !PT ;  /* 0x0000000304047212 */ /* 0x000fe200078e3cff */
[----:B------:R-:W-:Y:S01]  /*f250*/  UIADD3 UR41, UR10, 0x31630, URZ ;  /* 0x000316300a297890 */ /* 0x000fe2000fffe03f */
[----:B------:R-:W-:Y:S01]  /*f260*/  SEL R12, R12, RZ, P0 ;  /* 0x000000ff0c0c7207 */ /* 0x000fe20000000000 */
[----:B------:R-:W-:-:S02]  /*f270*/  UIADD3 UR43, UR43, UR54, URZ ;  /* 0x000000362b2b7290 */ /* 0x000fc4000fffe03f */
[----:B------:R-:W-:Y:S02]  /*f280*/  UIADD3 UR32, UR10, 0x26100, URZ ;  /* 0x000261000a207890 */ /* 0x000fe4000fffe03f */
[----:B------:R-:W-:Y:S02]  /*f290*/  UIADD3 UR24, UR10, 0x28100, URZ ;  /* 0x000281000a187890 */ /* 0x000fe4000fffe03f */
[----:B------:R-:W-:Y:S02]  /*f2a0*/  UIADD3 UR16, UR10, 0x2a100, URZ ;  /* 0x0002a1000a107890 */ /* 0x000fe4000fffe03f */
[----:B------:R-:W-:Y:S02]  /*f2b0*/  ULEA.HI.X UR7, UR7, UR15, UR8, 0x2, UP0 ;  /* 0x0000000f07077291 */ /* 0x000fe400080f1408 */
[----:B------:R-:W-:Y:S01]  /*f2c0*/  UIADD3 UR14, UR10, 0x2c300, URZ ;  /* 0x0002c3000a0e7890 */ /* 0x000fe2000fffe03f */
[----:B------:R-:W-:Y:S01]  /*f2d0*/  UMOV UR8, 0x0 ;  /* 0x0000000000087882 */ /* 0x000fe20000000000 */
[----:B------:R-:W-:Y:S01]  /*f2e0*/  UMOV UR33, UR41 ;  /* 0x0000002900217c82 */ /* 0x000fe20008000000 */
        /* <DEDUP_REMOVED lines=15> */
[----:B---3--:R-:W-:Y:S01]  /*f3e0*/  NOP ;  /* 0x0000000000007918 */ /* 0x008fe20000000000 */
.L_x_589:
[----:B------:R-:W-:Y:S05]  /*f3f0*/  WARPSYNC.ALL ;  /* 0x0000000000007948 */ /* 0x000fea0003800000 */
[----:B------:R-:W-:-:S13]  /*f400*/  ELECT P0, URZ, PT ;  /* 0x00000000003f782f */ /* 0x000fda0003800000 */
[----:B------:R-:W-:Y:S05]  /*f410*/  @!P0 BRA `(.L_x_480) ;  /* 0x00000000007c8947 */ /* 0x000fea0003800000 */
[----:B------:R-:W3:Y:S02]  /*f420*/  LDL R0, [R1] ;  /* 0x0000000001007983 */ /* 0x000ee40000100800 */
[----:B---3--:R-:W-:-:S13]  /*f430*/  R2UR UR4, R0 ;  /* 0x00000000000472ca */ /* 0x008fda00000e0000 */
[----:B------:R-:W-:-:S06]  /*f440*/  ULOP3.LUT UR4, UR4, 0x2, URZ, 0xfc, !UPT ;  /* 0x0000000204047892 */ /* 0x000fcc000f8efc3f */
[----:B------:R-:W-:-:S05]  /*f450*/  IMAD.U32 R0, RZ, RZ, UR4 ;  /* 0x00000004ff007e24 */ /* 0x000fca000f8e00ff */
[----:B------:R-:W-:-:S13]  /*f460*/  ISETP.NE.AND P1, PT, R0, 0x3, PT ;  /* 0x000000030000780c */ /* 0x000fda0003f25270 */
[----:B------:R-:W-:Y:S05]  /*f470*/  @!P1 BRA `(.L_x_604) ;  /* 0x0000000000049947 */ /* 0x000fea0003800000 */
[----:B--2---:R-:W-:Y:S01]  /*f480*/  BPT.TRAP 0x1 ;  /* 0x000000040000795c */ /* 0x004fe20000300000 */
.L_x_604:
        /* <DEDUP_REMOVED lines=8> */
.L_x_614:
        /* <DEDUP_REMOVED lines=9> */
.L_x_615:
[----:B------:R-:W-:Y:S05]  /*f5a0*/  @!P1 BRA `(.L_x_607) ;  /* 0x0000000000049947 */ /* 0x000fea0003800000 */
[----:B--2---:R-:W-:Y:S01]  /*f5b0*/  BPT.TRAP 0x1 ;  /* 0x000000040000795c */ /* 0x004fe20000300000 */
.L_x_607:
[----:B------:R-:W-:-:S07]  /*f5c0*/  SHF.L.U32 R13, R13, 0x1f, RZ ;  /* 0x0000001f0d0d7819 */ /* 0x000fce00000006ff */
.L_x_608:
[----:B----4-:R4:W0:Y:S02]  /*f5d0*/  SYNCS.PHASECHK.TRANS64.TRYWAIT P0, [R2+URZ+0x31638], R13 ;  /* 0x0316380d020075a7 */ /* 0x010824000800017f */
[----:B0-----:R-:W-:Y:S05]  /*f5e0*/  @!P0 NANOSLEEP.SYNCS 0x989680 ;  /* 0x009896800000895d */ /* 0x001fea0003900000 */
[----:B------:R-:W0:Y:S02]  /*f5f0*/  @!P0 SYNCS.PHASECHK.TRANS64 P0, [R2+URZ+0x31638], R13 ;  /* 0x0316380d020085a7 */ /* 0x000e24000800007f */
[----:B0-----:R-:W-:Y:S05]  /*f600*/  @!P0 BRA `(.L_x_608) ;  /* 0xfffffffc00f08947 */ /* 0x001fea000383ffff */
.L_x_480:
[----:B--2---:R-:W-:Y:S05]  /*f610*/  BSYNC B0 ;  /* 0x0000000000007941 */ /* 0x004fea0003800000 */
.L_x_474:
[----:B------:R-:W-:Y:S05]  /*f620*/  EXIT ;  /* 0x000000000000794d */ /* 0x000fea0003800000 */
.L_x_487:
[----:B0-----:R0:W1:Y:S02]  /*f630*/  SYNCS.PHASECHK.TRANS64.TRYWAIT P0, [R17+URZ+0x31600], R12 ;  /* 0x0316000c110075a7 */ /* 0x001064000800017f */
[----:B-1----:R-:W-:Y:S05]  /*f640*/  @!P0 NANOSLEEP.SYNCS 0x989680 ;  /* 0x009896800000895d */ /* 0x002fea0003900000 */
[----:B------:R-:W1:Y:S02]  /*f650*/  @!P0 SYNCS.PHASECHK.TRANS64 P0, [R17+URZ+0x31600], R12 ;  /* 0x0316000c110085a7 */ /* 0x000e64000800007f */
[----:B-1----:R-:W-:Y:S05]  /*f660*/  @!P0 BRA `(.L_x_487) ;  /* 0xfffffffc00f08947 */ /* 0x002fea000383ffff */
[----:B------:R-:W-:Y:S05]  /*f670*/  BRA `(.L_x_486) ;  /* 0xffffff1800e87947 */ /* 0x000fea000383ffff */
.L_x_491:
[----:B-1----:R1:W2:Y:S02]  /*f680*/  SYNCS.PHASECHK.TRANS64.TRYWAIT P0, [R16+URZ+0x31610], R9 ;  /* 0x03161009100075a7 */ /* 0x0022a4000800017f */
[----:B--2---:R-:W-:Y:S05]  /*f690*/  @!P0 NANOSLEEP.SYNCS 0x989680 ;  /* 0x009896800000895d */ /* 0x004fea0003900000 */
[----:B------:R-:W2:Y:S02]  /*f6a0*/  @!P0 SYNCS.PHASECHK.TRANS64 P0, [R16+URZ+0x31610], R9 ;  /* 0x03161009100085a7 */ /* 0x000ea4000800007f */
[----:B--2---:R-:W-:Y:S05]  /*f6b0*/  @!P0 BRA `(.L_x_491) ;  /* 0xfffffffc00f08947 */ /* 0x004fea000383ffff */
[----:B------:R-:W-:Y:S05]  /*f6c0*/  BRA `(.L_x_490) ;  /* 0xffffff24007c7947 */ /* 0x000fea000383ffff */
.L_x_495:
[----:B---3--:R3:W4:Y:S02]  /*f6d0*/  SYNCS.PHASECHK.TRANS64.TRYWAIT P0, [R17+URZ+0x31630], R8 ;  /* 0x03163008110075a7 */ /* 0x008724000800017f */
[----:B----4-:R-:W-:Y:S05]  /*f6e0*/  @!P0 NANOSLEEP.SYNCS 0x989680 ;  /* 0x009896800000895d */ /* 0x010fea0003900000 */
[----:B------:R-:W4:Y:S02]  /*f6f0*/  @!P0 SYNCS.PHASECHK.TRANS64 P0, [R17+URZ+0x31630], R8 ;  /* 0x03163008110085a7 */ /* 0x000f24000800007f */
[----:B----4-:R-:W-:Y:S05]  /*f700*/  @!P0 BRA `(.L_x_495) ;  /* 0xfffffffc00f08947 */ /* 0x010fea000383ffff */
[----:B------:R-:W-:Y:S05]  /*f710*/  BRA `(.L_x_494) ;  /* 0xffffff4000887947 */ /* 0x000fea000383ffff */
.L_x_594:
[----:B0-----:R0:W1:Y:S02]  /*f720*/  SYNCS.PHASECHK.TRANS64.TRYWAIT P1, [R6+URZ+0x31620], R3 ;  /* 0x03162003060075a7 */ /* 0x001064000802017f */
[----:B-1----:R-:W-:Y:S05]  /*f730*/  @!P1 NANOSLEEP.SYNCS 0x989680 ;  /* 0x009896800000995d */ /* 0x002fea0003900000 */
[----:B------:R-:W1:Y:S02]  /*f740*/  @!P1 SYNCS.PHASECHK.TRANS64 P1, [R6+URZ+0x31620], R3 ;  /* 0x03162003060095a7 */ /* 0x000e64000802007f */
[----:B-1----:R-:W-:Y:S05]  /*f750*/  @!P1 BRA `(.L_x_594) ;  /* 0xfffffffc00f09947 */ /* 0x002fea000383ffff */
[----:B------:R-:W-:Y:S05]  /*f760*/  BRA `(.L_x_609) ;  /* 0xffffffe400987947 */ /* 0x000fea000383ffff */
.L_x_597:
[----:B0-----:R0:W1:Y:S02]  /*f770*/  SYNCS.PHASECHK.TRANS64.TRYWAIT P1, [R6+URZ+0x31638], R5 ;  /* 0x03163805060075a7 */ /* 0x001064000802017f */
[----:B-1----:R-:W-:Y:S05]  /*f780*/  @!P1 NANOSLEEP.SYNCS 0x989680 ;  /* 0x009896800000995d */ /* 0x002fea0003900000 */
[----:B------:R-:W1:Y:S02]  /*f790*/  @!P1 SYNCS.PHASECHK.TRANS64 P1, [R6+URZ+0x31638], R5 ;  /* 0x03163805060095a7 */ /* 0x000e64000802007f */
[----:B-1----:R-:W-:Y:S05]  /*f7a0*/  @!P1 BRA `(.L_x_597) ;  /* 0xfffffffc00f09947 */ /* 0x002fea000383ffff */
[----:B------:R-:W-:Y:S05]  /*f7b0*/  BRA `(.L_x_610) ;  /* 0xfffffff000147947 */ /* 0x000fea000383ffff */
.L_x_599:
[----:B------:R-:W-:-:S07]  /*f7c0*/  SHF.L.U32 R2, R4, 0x1f, RZ ;  /* 0x0000001f04027819 */ /* 0x000fce00000006ff */
.L_x_611:
[----:B0-----:R0:W1:Y:S02]  /*f7d0*/  SYNCS.PHASECHK.TRANS64.TRYWAIT P1, [R20+URZ+0x31620], R2 ;  /* 0x03162002140075a7 */ /* 0x001064000802017f */
[----:B-1----:R-:W-:Y:S05]  /*f7e0*/  @!P1 NANOSLEEP.SYNCS 0x989680 ;  /* 0x009896800000995d */ /* 0x002fea0003900000 */
[----:B------:R-:W1:Y:S02]  /*f7f0*/  @!P1 SYNCS.PHASECHK.TRANS64 P1, [R20+URZ+0x31620], R2 ;  /* 0x03162002140095a7 */ /* 0x000e64000802007f */
[----:B-1----:R-:W-:Y:S05]  /*f800*/  @!P1 BRA `(.L_x_611) ;  /* 0xfffffffc00f09947 */ /* 0x002fea000383ffff */
[----:B------:R-:W-:Y:S05]  /*f810*/  BRA `(.L_x_612) ;  /* 0xfffffff000d07947 */ /* 0x000fea000383ffff */
.L_x_602:
[----:B0-----:R0:W1:Y:S02]  /*f820*/  SYNCS.PHASECHK.TRANS64.TRYWAIT P1, [R6+URZ+0x31638], R16 ;  /* 0x03163810060075a7 */ /* 0x001064000802017f */
[----:B-1----:R-:W-:Y:S05]  /*f830*/  @!P1 NANOSLEEP.SYNCS 0x989680 ;  /* 0x009896800000995d */ /* 0x002fea0003900000 */
[----:B------:R-:W1:Y:S02]  /*f840*/  @!P1 SYNCS.PHASECHK.TRANS64 P1, [R6+URZ+0x31638], R16 ;  /* 0x03163810060095a7 */ /* 0x000e64000802007f */
[----:B-1----:R-:W-:Y:S05]  /*f850*/  @!P1 BRA `(.L_x_602) ;  /* 0xfffffffc00f09947 */ /* 0x002fea000383ffff */
[----:B------:R-:W-:Y:S05]  /*f860*/  BRA `(.L_x_613) ;  /* 0xfffffff400f07947 */ /* 0x000fea000383ffff */
.L_x_605:
[----:B---3--:R3:W4:Y:S02]  /*f870*/  SYNCS.PHASECHK.TRANS64.TRYWAIT P0, [R5+URZ], R0 ;  /* 0x00000000050075a7 */ /* 0x008724000800017f */
[----:B----4-:R-:W-:Y:S05]  /*f880*/  @!P0 NANOSLEEP.SYNCS 0x989680 ;  /* 0x009896800000895d */ /* 0x010fea0003900000 */
[----:B------:R-:W4:Y:S02]  /*f890*/  @!P0 SYNCS.PHASECHK.TRANS64 P0, [R5+URZ], R0 ;  /* 0x00000000050085a7 */ /* 0x000f24000800007f */
[----:B----4-:R-:W-:Y:S05]  /*f8a0*/  @!P0 BRA `(.L_x_605) ;  /* 0xfffffffc00f08947 */ /* 0x010fea000383ffff */
[----:B------:R-:W-:Y:S05]  /*f8b0*/  BRA `(.L_x_614) ;  /* 0xfffffffc00147947 */ /* 0x000fea000383ffff */
.L_x_606:
[----:B---3--:R3:W4:Y:S02]  /*f8c0*/  SYNCS.PHASECHK.TRANS64.TRYWAIT P0, [R3+URZ], R0 ;  /* 0x00000000030075a7 */ /* 0x008724000800017f */
[----:B----4-:R-:W-:Y:S05]  /*f8d0*/  @!P0 NANOSLEEP.SYNCS 0x989680 ;  /* 0x009896800000895d */ /* 0x010fea0003900000 */
[----:B------:R-:W4:Y:S02]  /*f8e0*/  @!P0 SYNCS.PHASECHK.TRANS64 P0, [R3+URZ], R0 ;  /* 0x00000000030085a7 */ /* 0x000f24000800007f */
[----:B----4-:R-:W-:Y:S05]  /*f8f0*/  @!P0 BRA `(.L_x_606) ;  /* 0xfffffffc00f08947 */ /* 0x010fea000383ffff */
[----:B------:R-:W-:Y:S05]  /*f900*/  BRA `(.L_x_615) ;  /* 0xfffffffc00247947 */ /* 0x000fea000383ffff */
.L_x_616:
        /* <DEDUP_REMOVED lines=15> */
.L_x_1151:


//--------------------- .text._ZN7cutlass13device_kernelIN5flash11enable_sm90INS1_16FlashAttnBwdSm90INS1_25CollectiveMainloopBwdSm90ILi2ELi1ELi1EN4cute5tupleIJNS5_1CILi1EEES8_S8_EEENS6_IJNS7_ILi64EEENS7_ILi80EEENS7_ILi256EEEEEENS_10bfloat16_tEfNS_4arch4Sm90ELb0ELb1ELb0ELb1ELb0ELb0ELb1ELb1ELi2ELi1ELi1ELi1ELb0EEENS1_24CollectiveEpilogueBwdGQAISD_fSG_Li256ELb1ELb0EEENS1_19SingleTileSchedulerILb1ELb0ELb0ELi80EEEEEEEEEvNT_6ParamsE --------------------------
	.section	.text._ZN7cutlass13device_kernelIN5flash11enable_sm90INS1_16FlashAttnBwdSm90INS1_25CollectiveMainloopBwdSm90ILi2ELi1ELi1EN4cute5tupleIJNS5_1CILi1EEES8_S8_EEENS6_IJNS7_ILi64EEENS7_ILi80EEENS7_ILi256EEEEEENS_10bfloat16_tEfNS_4arch4Sm90ELb0ELb1ELb0ELb1ELb0ELb0ELb1ELb1ELi2ELi1ELi1ELi1ELb0EEENS1_24CollectiveEpilogueBwdGQAISD_fSG_Li256ELb1ELb0EEENS1_19SingleTileSchedulerILb1ELb0ELb0ELi80EEEEEEEEEvNT_6ParamsE,"ax",@progbits
	.align	128
.text._ZN7cutlass13device_kernelIN5flash11enable_sm90INS1_16FlashAttnBwdSm90INS1_25CollectiveMainloopBwdSm90ILi2ELi1ELi1EN4cute5tupleIJNS5_1CILi1EEES8_S8_EEENS6_IJNS7_ILi64EEENS7_ILi80EEENS7_ILi256EEEEEENS_10bfloat16_tEfNS_4arch4Sm90ELb0ELb1ELb0ELb1ELb0ELb0ELb1ELb1ELi2ELi1ELi1ELi1ELb0EEENS1_24CollectiveEpilogueBwdGQAISD_fSG_Li256ELb1ELb0EEENS1_19SingleTileSchedulerILb1ELb0ELb0ELi80EEEEEEEEEvNT_6ParamsE:
        .type           _ZN7cutlass13device_kernelIN5flash11enable_sm90INS1_16FlashAttnBwdSm90INS1_25CollectiveMainloopBwdSm90ILi2ELi1ELi1EN4cute5tupleIJNS5_1CILi1EEES8_S8_EEENS6_IJNS7_ILi64EEENS7_ILi80EEENS7_ILi256EEEEEENS_10bfloat16_tEfNS_4arch4Sm90ELb0ELb1ELb0ELb1ELb0ELb0ELb1ELb1ELi2ELi1ELi1ELi1ELb0EEENS1_24CollectiveEpilogueBwdGQAISD_fSG_Li256ELb1ELb0EEENS1_19SingleTileSchedulerILb1ELb0ELb0ELi80EEEEEEEEEvNT_6ParamsE,@function
        .size           _ZN7cutlass13device_kernelIN5flash11enable_sm90INS1_16FlashAttnBwdSm90INS1_25CollectiveMainloopBwdSm90ILi2ELi1ELi1EN4cute5tupleIJNS5_1CILi1EEES8_S8_EEENS6_IJNS7_ILi64EEENS7_ILi80EEENS7_ILi256EEEEEENS_10bfloat16_tEfNS_4arch4Sm90ELb0ELb1ELb0ELb1ELb0ELb0ELb1ELb1ELi2ELi1ELi1ELi1ELb0EEENS1_24CollectiveEpilogueBwdGQAISD_fSG_Li256ELb1ELb0EEENS1_19SingleTileSchedulerILb1ELb0ELb0ELi80EEEEEEEEEvNT_6ParamsE,(.L_x_1152 - _ZN7cutlass13device_kernelIN5flash11enable_sm90INS1_16FlashAttnBwdSm90INS1_25CollectiveMainloopBwdSm90ILi2ELi1ELi1EN4cute5tupleIJNS5_1CILi1EEES8_S8_EEENS6_IJNS7_ILi64EEENS7_ILi80EEENS7_ILi256EEEEEENS_10bfloat16_tEfNS_4arch4Sm90ELb0ELb1ELb0ELb1ELb0ELb0ELb1ELb1ELi2ELi1ELi1ELi1ELb0EEENS1_24CollectiveEpilogueBwdGQAISD_fSG_Li256ELb1ELb0EEENS1_19SingleTileSchedulerILb1ELb0ELb0ELi80EEEEEEEEEvNT_6ParamsE)
        .other          _ZN7cutlass13device_kernelIN5flash11enable_sm90INS1_16FlashAttnBwdSm90INS1_25CollectiveMainloopBwdSm90ILi2ELi1ELi1EN4cute5tupleIJNS5_1CILi1EEES8_S8_EEENS6_IJNS7_ILi64EEENS7_ILi80EEENS7_ILi256EEEEEENS_10bfloat16_tEfNS_4arch4Sm90ELb0ELb1ELb0ELb1ELb0ELb0ELb1ELb1ELi2ELi1ELi1ELi1ELb0EEENS1_24CollectiveEpilogueBwdGQAISD_fSG_Li256ELb1ELb0EEENS1_19SingleTileSchedulerILb1ELb0ELb0ELi80EEEEEEEEEvNT_6ParamsE,@"STO_CUDA_ENTRY STV_DEFAULT"
_ZN7cutlass13device_kernelIN5flash11enable_sm90INS1_16FlashAttnBwdSm90INS1_25CollectiveMainloopBwdSm90ILi2ELi1ELi1EN4cute5tupleIJNS5_1CILi1EEES8_S8_EEENS6_IJNS7_ILi64EEENS7_ILi80EEENS7_ILi256EEEEEENS_10bfloat16_tEfNS_4arch4Sm90ELb0ELb1ELb0ELb1ELb0ELb0ELb1ELb1ELi2ELi1ELi1ELi1ELb0EEENS1_24CollectiveEpilogueBwdGQAISD_fSG_Li256ELb1ELb0EEENS1_19SingleTileSchedulerILb1ELb0ELb0ELi80EEEEEEEEEvNT_6ParamsE:
        /* <DEDUP_REMOVED lines=24> */
.L_x_618:
[----:B------:R-:W-:Y:S05]  /*0180*/  BSYNC B0 ;  /* 0x0000000000007941 */ /* 0x000fea0003800000 */
.L_x_617:
        /* <DEDUP_REMOVED lines=19> */
[----:B------:R1:W-:Y:S01]  /*02c0*/  STL [R1+0x4], R2 ;  /* 0x0000040201007387 */ /* 0x0003e20000100800 */
        /* <DEDUP_REMOVED lines=19> */
.L_x_619:
        /* <DEDUP_REMOVED lines=20> */
.L_x_620:
[----:B------:R-:W-:Y:S01]  /*0540*/  PLOP3.LUT P0, PT, PT, PT, UP0, 0x80, 0x0 ;  /* 0x000000000000781c */ /* 0x000fe20003f0f008 */
[----:B------:R-:W-:Y:S01]  /*0550*/  NOP ;  /* 0x0000000000007918 */ /* 0x000fe20000000000 */
[----:B------:R-:W-:Y:S01]  /*0560*/  BSSY B0, `(.L_x_621) ;  /* 0x0000b76000007945 */ /* 0x000fe20003800000 */
[----:B------:R-:W-:Y:S01]  /*0570*/  LOP3.LUT R11, R18, 0x7f, RZ, 0xc0, !PT ;  /* 0x0000007f120b7812 */ /* 0x000fe200078ec0ff */
[----:B-1234-:R-:W-:Y:S09]  /*0580*/  BAR.SYNC.DEFER_BLOCKING 0x0 ;  /* 0x0000000000007b1d */ /* 0x01eff20000010000 */
[----:B------:R-:W-:Y:S05]  /*0590*/  @!P0 BRA `(.L_x_622) ;  /* 0x0000009000f88947 */ /* 0x000fea0003800000 */
.L_x_623:
        /* <DEDUP_REMOVED lines=15> */
.L_x_624:
        /* <DEDUP_REMOVED lines=11> */
.L_x_626:
[----:B------:R-:W3:Y:S02]  /*0740*/  LDC R0, c[0x0][0x8c4] ;  /* 0x00023100ff007b82 */ /* 0x000ee40000000800 */
.L_x_625:
[----:B-1----:R-:W-:-:S05]  /*0750*/  IMAD R11, R236, 0x50, RZ ;  /* 0x00000050ec0b7824 */ /* 0x002fca00078e02ff */
[----:B---3-5:R-:W-:-:S04]  /*0760*/  ISETP.GE.AND P0, PT, R11, R0, PT ;  /* 0x000000000b00720c */ /* 0x028fc80003f06270 */
[----:B--2---:R-:W-:-:S04]  /*0770*/  SEL R10, R7, 0xffffffff, !P0 ;  /* 0xffffffff070a7807 */ /* 0x004fc80004000000 */
        /* <DEDUP_REMOVED lines=35> */
.L_x_628:
[----:B------:R-:W-:Y:S02]  /*09b0*/  @P1 IMAD.MOV.U32 R2, RZ, RZ, R4 ;  /* 0x000000ffff021224 */ /* 0x000fe400078e0004 */
[----:B------:R-:W-:Y:S01]  /*09c0*/  @P1 IMAD.MOV.U32 R3, RZ, RZ, R7 ;  /* 0x000000ffff031224 */ /* 0x000fe200078e0007 */
[----:B------:R-:W-:Y:S06]  /*09d0*/  @!P2 BRA `(.L_x_629) ;  /* 0x000000000014a947 */ /* 0x000fec0003800000 */
[----:B------:R-:W1:Y:S01]  /*09e0*/  LDC.64 R4, c[0x0][0x788] ;  /* 0x0001e200ff047b82 */ /* 0x000e620000000a00 */
[----:B------:R-:W-:Y:S01]  /*09f0*/  ULDC.64 UR4, c[0x0][0x208] ;  /* 0x0000820000047ab9 */ /* 0x000fe20000000a00 */
[----:B-1----:R-:W-:-:S06]  /*0a00*/  IMAD.WIDE R4, R10, 0x4, R4 ;  /* 0x000000040a047825 */ /* 0x002fcc00078e0204 */
[----:B------:R1:W5:Y:S01]  /*0a10*/  LDG.E R5, desc[UR4][R4.64] ;  /* 0x0000000404057981 */ /* 0x000362000c1e1900 */
[----:B------:R-:W-:Y:S05]  /*0a20*/  BRA `(.L_x_630) ;  /* 0x0000000000287947 */ /* 0x000fea0003800000 */
.L_x_629:
        /* <DEDUP_REMOVED lines=10> */
.L_x_630:
[----:B-1---5:R-:W-:Y:S01]  /*0ad0*/  VIADD R4, R0, 0x3f ;  /* 0x0000003f00047836 */ /* 0x022fe20000000000 */
[----:B------:R-:W-:Y:S01]  /*0ae0*/  ISETP.GE.AND P2, PT, R236, RZ, PT ;  /* 0x000000ffec00720c */ /* 0x000fe20003f46270 */
[----:B------:R-:W-:Y:S01]  /*0af0*/  ULDC UR4, c[0x0][0x74c] ;  /* 0x0001d30000047ab9 */ /* 0x000fe20000000800 */
[----:B------:R-:W-:Y:S02]  /*0b00*/  IADD3 R6, R11, R0, -R5 ;  /* 0x000000000b067210 */ /* 0x000fe40007ffe805 */
        /* <DEDUP_REMOVED lines=18> */
.L_x_631:
        /* <DEDUP_REMOVED lines=84> */
[----:B------:R-:W1:Y:S01]  /*1170*/  S2R R4, SR_CgaCtaId ;  /* 0x0000000000047919 */ /* 0x000e620000008800 */
[----:B------:R-:W-:Y:S01]  /*1180*/  MOV R17, 0x400 ;  /* 0x0000040000117802 */ /* 0x000fe20000000f00 */
[----:B------:R-:W-:Y:S01]  /*1190*/  VIADD R18, R18, 0xffffff80 ;  /* 0xffffff8012127836 */ /* 0x000fe20000000000 */
[----:B------:R-:W-:-:S04]  /*11a0*/  SHF.L.U32 R12, RZ, 0x1f, RZ ;  /* 0x0000001fff0c7819 */ /* 0x000fc800000006ff */
[----:B------:R-:W-:-:S04]  /*11b0*/  SHF.R.S32.HI R7, RZ, 0x1f, R18 ;  /* 0x0000001fff077819 */ /* 0x000fc80000011412 */
[CC--:B------:R-:W-:Y:S02]  /*11c0*/  LEA.HI R10, R7.reuse, R18.reuse, RZ, 0x5 ;  /* 0x00000012070a7211 */ /* 0x0c0fe400078f28ff */
[CC--:B------:R-:W-:Y:S02]  /*11d0*/  LEA.HI R11, R7.reuse, R18.reuse, RZ, 0x4 ;  /* 0x00000012070b7211 */ /* 0x0c0fe400078f20ff */
[----:B-1----:R-:W-:Y:S02]  /*11e0*/  LEA R17, R4, R17, 0x18 ;  /* 0x0000001104117211 */ /* 0x002fe400078ec0ff */
[----:B------:R-:W-:Y:S02]  /*11f0*/  LEA.HI R4, R7, R18, RZ, 0x7 ;  /* 0x0000001207047211 */ /* 0x000fe400078f38ff */
[----:B------:R-:W1:Y:S02]  /*1200*/  SYNCS.PHASECHK.TRANS64.TRYWAIT P0, [R17+URZ+0x31800], R12 ;  /* 0x0318000c110075a7 */ /* 0x000e64000800017f */
[----:B------:R-:W-:-:S05]  /*1210*/  SHF.R.S32.HI R6, RZ, 0x7, R4 ;  /* 0x00000007ff067819 */ /* 0x000fca0000011404 */
[----:B------:R2:W3:Y:S02]  /*1220*/  SHFL.IDX PT, R8, R6, RZ, 0x1f ;  /* 0x00001fff06087589 */ /* 0x0004e400000e0000 */
[----:B-123--:R-:W-:Y:S05]  /*1230*/  @P0 BRA `(.L_x_633) ;  /* 0x0000000000080947 */ /* 0x00efea0003800000 */
[----:B------:R-:W1:Y:S02]  /*1240*/  SYNCS.PHASECHK.TRANS64.TRYWAIT P0, [R17+URZ+0x31800], R12 ;  /* 0x0318000c110075a7 */ /* 0x000e64000800017f */
[----:B-1----:R-:W-:Y:S05]  /*1250*/  @!P0 BRA `(.L_x_634) ;  /* 0x000000a800a08947 */ /* 0x002fea0003800000 */
.L_x_633:
[----:B------:R-:W2:Y:S04]  /*1260*/  LDL R7, [R1+0x4] ;  /* 0x0000040001077983 */ /* 0x000ea80000100800 */
[----:B------:R-:W3:Y:S01]  /*1270*/  LDL R16, [R1] ;  /* 0x0000000001107983 */ /* 0x000ee20000100800 */
[----:B------:R-:W4:Y:S01]  /*1280*/  S2UR UR4, SR_CTAID.Y ;  /* 0x00000000000479c3 */ /* 0x000f220000002600 */
[----:B------:R-:W-:-:S07]  /*1290*/  LOP3.LUT R15, R11, 0xffffff0, RZ, 0xc0, !PT ;  /* 0x0ffffff00b0f7812 */ /* 0x000fce00078ec0ff */
[----:B------:R-:W5:Y:S01]  /*12a0*/  LDC.64 R20, c[0x0][0x2d8] ;  /* 0x0000b600ff147b82 */ /* 0x000f620000000a00 */
[----:B------:R-:W-:Y:S01]  /*12b0*/  IMAD.IADD R15, R18, 0x1, -R15 ;  /* 0x00000001120f7824 */ /* 0x000fe200078e0a0f */
[--C-:B-1----:R-:W-:Y:S02]  /*12c0*/  SHF.R.S32.HI R12, RZ, 0x5, R10.reuse ;  /* 0x00000005ff0c7819 */ /* 0x102fe4000001140a */
[----:B------:R-:W-:Y:S01]  /*12d0*/  SHF.R.S32.HI R13, RZ, 0x1f, R10 ;  /* 0x0000001fff0d7819 */ /* 0x000fe2000001140a */
[----:B------:R-:W-:-:S03]  /*12e0*/  IMAD R14, R6, 0x40, R15 ;  /* 0x00000040060e7824 */ /* 0x000fc600078e020f */
[----:B------:R-:W-:-:S04]  /*12f0*/  LEA.HI R13, R13, R12, RZ, 0x2 ;  /* 0x0000000c0d0d7211 */ /* 0x000fc800078f10ff */
[----:B------:R-:W-:Y:S01]  /*1300*/  LOP3.LUT R13, R13, 0xfffffc, RZ, 0xc0, !PT ;  /* 0x00fffffc0d0d7812 */ /* 0x000fe200078ec0ff */
[----:B----4-:R-:W-:-:S04]  /*1310*/  USHF.R.S32.HI UR5, URZ, 0x1f, UR4 ;  /* 0x0000001f3f057899 */ /* 0x010fc80008011404 */
[----:B------:R-:W-:Y:S02]  /*1320*/  IMAD.IADD R13, R12, 0x1, -R13 ;  /* 0x000000010c0d7824 */ /* 0x000fe400078e0a0d */
[----:B------:R-:W-:Y:S02]  /*1330*/  IMAD R236, R236, -0x50, RZ ;  /* 0xffffffb0ecec7824 */ /* 0x000fe400078e02ff */
[----:B-----5:R-:W-:Y:S02]  /*1340*/  IMAD R12, R20, UR5, RZ ;  /* 0x00000005140c7c24 */ /* 0x020fe4000f8e02ff */
[----:B------:R-:W-:Y:S02]  /*1350*/  IMAD.IADD R230, R5, 0x1, -R0 ;  /* 0x0000000105e67824 */ /* 0x000fe400078e0a00 */
[----:B------:R-:W-:Y:S02]  /*1360*/  IMAD.IADD R5, R236, 0x1, R5 ;  /* 0x00000001ec057824 */ /* 0x000fe400078e0205 */
[----:B------:R-:W-:Y:S01]  /*1370*/  IMAD R13, R13, 0x10, R14 ;  /* 0x000000100d0d7824 */ /* 0x000fe200078e020e */
        /* <DEDUP_REMOVED lines=79> */
[----:B------:R-:W-:Y:S01]  /*1870*/  CS2R R56, SRZ ;  /* 0x0000000000387805 */ /* 0x000fe2000001ff00 */
[----:B------:R-:W-:Y:S01]  /*1880*/  UMOV UR60, URZ ;  /* 0x0000003f003c7c82 */ /* 0x000fe20008000000 */
[----:B--2---:R-:W-:Y:S02]  /*1890*/  R2UR UR6, R7 ;  /* 0x00000000070672ca */ /* 0x004fe400000e0000 */
[----:B------:R-:W-:Y:S02]  /*18a0*/  LOP3.LUT R7, R4, 0xffffff80, RZ, 0xc0, !PT ;  /* 0xffffff8004077812 */ /* 0x000fe400078ec0ff */
[----:B------:R-:W-:-:S03]  /*18b0*/  LEA.HI R4, R6, R6, RZ, 0x1 ;  /* 0x0000000606047211 */ /* 0x000fc600078f08ff */
[----:B------:R-:W-:Y:S01]  /*18c0*/  IMAD.IADD R11, R18, 0x1, -R7 ;  /* 0x00000001120b7824 */ /* 0x000fe200078e0a07 */
[----:B------:R-:W-:Y:S02]  /*18d0*/  LOP3.LUT R7, R4, 0x1ffffffe, RZ, 0xc0, !PT ;  /* 0x1ffffffe04077812 */ /* 0x000fe400078ec0ff */
[----:B------:R-:W-:Y:S02]  /*18e0*/  LEA.HI R4, R8, R8, RZ, 0x1 ;  /* 0x0000000808047211 */ /* 0x000fe400078f08ff */
[----:B------:R-:W-:Y:S01]  /*18f0*/  SHF.R.S32.HI R10, RZ, 0x1f, R11 ;  /* 0x0000001fff0a7819 */ /* 0x000fe2000001140b */
[----:B------:R-:W-:Y:S01]  /*1900*/  IMAD.IADD R15, R6, 0x1, -R7 ;  /* 0x00000001060f7824 */ /* 0x000fe200078e0a07 */
[----:B------:R-:W-:Y:S01]  /*1910*/  LOP3.LUT R7, R4, 0xfffffffe, RZ, 0xc0, !PT ;  /* 0xfffffffe04077812 */ /* 0x000fe200078ec0ff */
[----:B------:R-:W-:Y:S01]  /*1920*/  IMAD R19, R6, 0x800, R11 ;  /* 0x0000080006137824 */ /* 0x000fe200078e020b */
[----:B------:R-:W-:-:S03]  /*1930*/  LEA.HI R6, R10, R11, RZ, 0x2 ;  /* 0x0000000b0a067211 */ /* 0x000fc600078f10ff */
[----:B------:R-:W-:Y:S02]  /*1940*/  IMAD.SHL.U32 R19, R19, 0x4, RZ ;  /* 0x0000000413137824 */ /* 0x000fe400078e00ff */
[----:B------:R-:W-:Y:S01]  /*1950*/  IMAD.IADD R4, R8, 0x1, -R7 ;  /* 0x0000000108047824 */ /* 0x000fe200078e0a07 */
[--C-:B------:R-:W-:Y:S02]  /*1960*/  SHF.R.S32.HI R7, RZ, 0x2, R6.reuse ;  /* 0x00000002ff077819 */ /* 0x100fe40000011406 */
[----:B------:R-:W-:Y:S02]  /*1970*/  SHF.R.S32.HI R8, RZ, 0x1f, R6 ;  /* 0x0000001fff087819 */ /* 0x000fe40000011406 */
[----:B------:R-:W-:Y:S02]  /*1980*/  LOP3.LUT R6, R6, 0x7ffffffc, RZ, 0xc0, !PT ;  /* 0x7ffffffc06067812 */ /* 0x000fe400078ec0ff */
[----:B------:R-:W-:Y:S02]  /*1990*/  IADD3 R2, P0, R19, R2, RZ ;  /* 0x0000000213027210 */ /* 0x000fe40007f1e0ff */
[----:B------:R-:W-:Y:S01]  /*19a0*/  LEA.HI R10, R10, R11, RZ, 0x5 ;  /* 0x0000000b0a0a7211 */ /* 0x000fe200078f28ff */
[----:B------:R-:W-:Y:S01]  /*19b0*/  IMAD.IADD R6, R11, 0x1, -R6 ;  /* 0x000000010b067824 */ /* 0x000fe200078e0a06 */
[----:B------:R-:W-:-:S02]  /*19c0*/  LEA.HI R8, R8, R7, RZ, 0x3 ;  /* 0x0000000708087211 */ /* 0x000fc400078f18ff */
[----:B---3--:R-:W-:Y:S02]  /*19d0*/  SHF.R.S32.HI R11, RZ, 0x1f, R16 ;  /* 0x0000001fff0b7819 */ /* 0x008fe40000011410 */
[----:B------:R-:W-:Y:S02]  /*19e0*/  LEA.HI.X.SX32 R3, R19, R3, 0x1, P0 ;  /* 0x0000000313037211 */ /* 0x000fe400000f0eff */
[----:B------:R-:W-:Y:S02]  /*19f0*/  LOP3.LUT R8, R8, 0xfffffff8, RZ, 0xc0, !PT ;  /* 0xfffffff808087812 */ /* 0x000fe400078ec0ff */
[----:B------:R-:W-:Y:S01]  /*1a00*/  SEL R11, R11, RZ, !P1 ;  /* 0x000000ff0b0b7207 */ /* 0x000fe20004800000 */
[----:B------:R-:W-:Y:S01]  /*1a10*/  IMAD.WIDE.U32 R2, R20, UR4, R2 ;  /* 0x0000000414027c25 */ /* 0x000fe2000f8e0002 */
[----:B------:R-:W-:-:S03]  /*1a20*/  SHF.R.S32.HI R10, RZ, 0x5, R10 ;  /* 0x00000005ff0a7819 */ /* 0x000fc6000001140a */
[----:B------:R-:W-:Y:S01]  /*1a30*/  IMAD R19, R21, UR4, R12 ;  /* 0x0000000415137c24 */ /* 0x000fe2000f8e020c */
[----:B------:R-:W-:Y:S01]  /*1a40*/  ULDC.64 UR4, c[0x0][0x2e0] ;  /* 0x0000b80000047ab9 */ /* 0x000fe20000000a00 */
[----:B------:R-:W-:Y:S01]  /*1a50*/  IMAD.IADD R7, R7, 0x1, -R8 ;  /* 0x0000000107077824 */ /* 0x000fe200078e0a08 */
[----:B------:R-:W-:Y:S01]  /*1a60*/  SEL R229, R16, RZ, !P1 ;  /* 0x000000ff10e57207 */ /* 0x000fe20004800000 */
[----:B------:R-:W-:Y:S02]  /*1a70*/  IMAD R8, R11, UR4, RZ ;  /* 0x000000040b087c24 */ /* 0x000fe4000f8e02ff */
[----:B------:R-:W-:Y:S02]  /*1a80*/  IMAD.IADD R3, R3, 0x1, R19 ;  /* 0x0000000103037824 */ /* 0x000fe400078e0213 */
[----:B------:R-:W-:Y:S02]  /*1a90*/  IMAD R15, R15, 0x4, R6 ;  /* 0x000000040f0f7824 */ /* 0x000fe400078e0206 */
[----:B------:R-:W-:-:S02]  /*1aa0*/  IMAD R18, R10, 0x10, R7 ;  /* 0x000000100a127824 */ /* 0x000fc400078e0207 */
[C---:B------:R-:W-:Y:S01]  /*1ab0*/  IMAD R7, R229.reuse, UR5, R8 ;  /* 0x00000005e5077c24 */ /* 0x040fe2000f8e0208 */
[----:B------:R-:W-:Y:S01]  /*1ac0*/  IADD3 R8, -R0, 0x1, R5 ;  /* 0x0000000100087810 */ /* 0x000fe20007ffe105 */
[----:B------:R-:W-:Y:S01]  /*1ad0*/  IMAD.WIDE.U32 R228, R229, UR4, R2 ;  /* 0x00000004e5e47c25 */ /* 0x000fe2000f8e0002 */
[----:B------:R-:W-:-:S03]  /*1ae0*/  ULOP3.LUT UR4, UR6, 0x1, URZ, 0xfc, !UPT ;  /* 0x0000000106047892 */ /* 0x000fc6000f8efc3f */
[----:B------:R-:W-:Y:S02]  /*1af0*/  IMAD.SHL.U32 R233, R15, 0x2, RZ ;  /* 0x000000020fe97824 */ /* 0x000fe400078e00ff */
[----:B------:R-:W-:Y:S02]  /*1b00*/  IMAD.SHL.U32 R6, R13, 0x8, RZ ;  /* 0x000000080d067824 */ /* 0x000fe400078e00ff */
[--C-:B------:R-:W-:Y:S02]  /*1b10*/  IMAD.IADD R232, R5, 0x1, -R233.reuse ;  /* 0x0000000105e87824 */ /* 0x100fe400078e0ae9 */
[----:B------:R-:W-:Y:S02]  /*1b20*/  IMAD.IADD R231, R8, 0x1, -R233 ;  /* 0x0000000108e77824 */ /* 0x000fe400078e0ae9 */
[----:B------:R-:W-:Y:S02]  /*1b30*/  IMAD.MOV.U32 R3, RZ, RZ, R9 ;  /* 0x000000ffff037224 */ /* 0x000fe400078e0009 */
[----:B------:R-:W-:-:S02]  /*1b40*/  IMAD.MOV.U32 R19, RZ, RZ, RZ ;  /* 0x000000ffff137224 */ /* 0x000fc400078e00ff */
[----:B------:R-:W-:Y:S02]  /*1b50*/  IMAD.U32 R235, RZ, RZ, UR4 ;  /* 0x00000004ffeb7e24 */ /* 0x000fe4000f8e00ff */
[----:B------:R-:W-:Y:S02]  /*1b60*/  IMAD.MOV.U32 R2, RZ, RZ, RZ ;  /* 0x000000ffff027224 */ /* 0x000fe400078e00ff */
[----:B------:R-:W-:Y:S02]  /*1b70*/  IMAD R0, R6, 0x2, R17 ;  /* 0x0000000206007824 */ /* 0x000fe400078e0211 */
[----:B------:R-:W-:Y:S02]  /*1b80*/  IMAD.IADD R233, R236, 0x1, -R233 ;  /* 0x00000001ece97824 */ /* 0x000fe400078e0ae9 */
[----:B------:R-:W-:-:S07]  /*1b90*/  IMAD.IADD R234, R229, 0x1, R7 ;  /* 0x00000001e5ea7824 */ /* 0x000fce00078e0207 */
.L_x_653:
[----:B------:R-:W-:-:S13]  /*1ba0*/  R2UR UR4, R235 ;  /* 0x00000000eb0472ca */ /* 0x000fda00000e0000 */
[----:B------:R-:W-:-:S06]  /*1bb0*/  UISETP.NE.AND UP0, UPT, UR4, 0x3, UPT ;  /* 0x000000030400788c */ /* 0x000fcc000bf05270 */
[----:B------:R-:W-:-:S13]  /*1bc0*/  PLOP3.LUT P0, PT, PT, PT, UP0, 0x40, 0x0 ;  /* 0x000000000000781c */ /* 0x000fda0003f0e808 */
[----:B-1----:R-:W-:Y:S05]  /*1bd0*/  @P0 BRA `(.L_x_635) ;  /* 0x0000000000040947 */ /* 0x002fea0003800000 */
[----:B------:R-:W-:Y:S01]  /*1be0*/  BPT.TRAP 0x1 ;  /* 0x000000040000795c */ /* 0x000fe20000300000 */
.L_x_635:
[----:B------:R-:W-:Y:S01]  /*1bf0*/  PLOP3.LUT P1, PT, PT, PT, UP0, 0x40, 0x0 ;  /* 0x000000000000781c */ /* 0x000fe20003f2e808 */
[----:B------:R-:W-:Y:S01]  /*1c00*/  IMAD R16, R2, 0x8, R17 ;  /* 0x0000000802107824 */ /* 0x000fe200078e0211 */
[----:B------:R-:W-:-:S04]  /*1c10*/  SHF.L.U32 R9, R19, 0x1f, RZ ;  /* 0x0000001f13097819 */ /* 0x000fc800000006ff */
[----:B------:R1:W2:Y:S07]  /*1c20*/  SYNCS.PHASECHK.TRANS64.TRYWAIT P0, [R16+URZ+0x31810], R9 ;  /* 0x03181009100075a7 */ /* 0x0002ae000800017f */
[----:B------:R-:W-:Y:S05]  /*1c30*/  @P1 BRA `(.L_x_636) ;  /* 0x0000000000041947 */ /* 0x000fea0003800000 */
[----:B------:R-:W-:Y:S01]  /*1c40*/  BPT.TRAP 0x1 ;  /* 0x000000040000795c */ /* 0x000fe20000300000 */
.L_x_636:
        /* <DEDUP_REMOVED lines=11> */
.L_x_637:
        /* <DEDUP_REMOVED lines=439> */
.L_x_639:
[----:B------:R-:W-:Y:S01]  /*3870*/  PLOP3.LUT P1, PT, PT, PT, UP0, 0x40, 0x0 ;  /* 0x000000000000781c */ /* 0x000fe20003f2e808 */
[----:B------:R-:W-:-:S05]  /*3880*/  IMAD.U32 R8, RZ, RZ, UR60 ;  /* 0x0000003cff087e24 */ /* 0x000fca000f8e00ff */
[----:B------:R-:W-:-:S04]  /*3890*/  SHF.L.U32 R8, R8, 0x1f, RZ ;  /* 0x0000001f08087819 */ /* 0x000fc800000006ff */
[----:B------:R1:W4:Y:S03]  /*38a0*/  SYNCS.PHASECHK.TRANS64.TRYWAIT P0, [R17+URZ+0x31830], R8 ;  /* 0x03183008110075a7 */ /* 0x000326000800017f */
[----:B------:R-:W-:Y:S05]  /*38b0*/  @P1 BRA `(.L_x_640) ;  /* 0x0000000000041947 */ /* 0x000fea0003800000 */
[----:B------:R-:W-:Y:S01]  /*38c0*/  BPT.TRAP 0x1 ;  /* 0x000000040000795c */ /* 0x000fe20000300000 */
.L_x_640:
        /* <DEDUP_REMOVED lines=11> */
.L_x_641:
[C---:B-1--4-:R-:W-:Y:S01]  /*3980*/  VIADD R8, R6.reuse, 0x80 ;  /* 0x0000008006087836 */ /* 0x052fe20000000000 */
        /* <DEDUP_REMOVED lines=455> */
.L_x_645:
[----:B------:R-:W-:-:S06]  /*5600*/  UISETP.NE.AND UP1, UPT, UR6, 0x1, UPT ;  /* 0x000000010600788c */ /* 0x000fcc000bf25270 */
[----:B------:R-:W-:-:S05]  /*5610*/  PLOP3.LUT P0, PT, PT, PT, UP1, 0x80, 0x0 ;  /* 0x000000000000781c */ /* 0x000fca0003f0f018 */
[----:B------:R-:W-:-:S08]  /*5620*/  @UP1 ULDC UR4, c[0x0][0x754] ;  /* 0x0001d50000041ab9 */ /* 0x000fd00000000800 */
[----:B------:R-:W-:Y:S01]  /*5630*/  @P0 IMAD.HI.U32 R8, R6, UR4, RZ ;  /* 0x0000000406080c27 */ /* 0x000fe2000f8e00ff */
[----:B------:R-:W-:-:S04]  /*5640*/  @UP1 ULDC UR4, c[0x0][0x758] ;  /* 0x0001d60000041ab9 */ /* 0x000fc80000000800 */
[----:B------:R-:W-:-:S07]  /*5650*/  @P0 SHF.R.U32.HI R6, RZ, UR4, R8 ;  /* 0x00000004ff060c19 */ /* 0x000fce0008011608 */
.L_x_646:
[----:B------:R-:W-:Y:S05]  /*5660*/  BSYNC B1 ;  /* 0x0000000000017941 */ /* 0x000fea0003800000 */
.L_x_644:
[----:B------:R-:W-:-:S05]  /*5670*/  IMAD R6, R6, UR6, R233 ;  /* 0x0000000606067c24 */ /* 0x000fca000f8e02e9 */
[----:B------:R-:W-:Y:S02]  /*5680*/  VIMNMX R11, R11, R6, !PT ;  /* 0x000000060b0b7248 */ /* 0x000fe40007fe0100 */
[----:B------:R-:W-:-:S07]  /*5690*/  VIADDMNMX R15, R6, UR6, R15, PT ;  /* 0x00000006060f7c46 */ /* 0x000fce000b80010f */
.L_x_643:
[----:B------:R-:W-:Y:S01]  /*56a0*/  ISETP.GE.AND P0, PT, R236, 0x1, PT ;  /* 0x00000001ec00780c */ /* 0x000fe20003f06270 */
[----:B------:R-:W-:Y:S01]  /*56b0*/  VIADD R10, R10, 0x8 ;  /* 0x000000080a0a7836 */ /* 0x000fe20000000000 */
[C---:B------:R-:W-:Y:S02]  /*56c0*/  ISETP.GE.AND P1, PT, R236.reuse, 0x2, PT ;  /* 0x00000002ec00780c */ /* 0x040fe40003f26270 */
[C---:B------:R-:W-:Y:S02]  /*56d0*/  ISETP.GT.AND P4, PT, R11.reuse, RZ, !P0 ;  /* 0x000000ff0b00720c */ /* 0x040fe40004784270 */
[----:B------:R-:W-:Y:S02]  /*56e0*/  ISETP.GE.AND P2, PT, R236, 0x11, PT ;  /* 0x00000011ec00780c */ /* 0x000fe40003f46270 */
[----:B------:R-:W-:Y:S02]  /*56f0*/  ISETP.GT.AND P5, PT, R11, 0x1, !P1 ;  /* 0x000000010b00780c */ /* 0x000fe40004fa4270 */
[----:B------:R-:W-:-:S02]  /*5700*/  ISETP.LT.OR P4, PT, R15, 0x1, P4 ;  /* 0x000000010f00780c */ /* 0x000fc40002781670 */
[----:B------:R-:W-:Y:S02]  /*5710*/  ISETP.GT.AND P6, PT, R11, 0x10, !P2 ;  /* 0x000000100b00780c */ /* 0x000fe400057c4270 */
[C---:B------:R-:W-:Y:S02]  /*5720*/  ISETP.LT.OR P5, PT, R15.reuse, 0x2, P5 ;  /* 0x000000020f00780c */ /* 0x040fe40002fa1670 */
        /* <DEDUP_REMOVED lines=13> */
[----:B------:R-:W-:Y:S02]  /*5800*/  ISETP.GT.AND P6, PT, R11, 0x21, !P5 ;  /* 0x000000210b00780c */ /* 0x000fe40006fc4270 */
[----:B------:R-:W-:Y:S02]  /*5810*/  VIADDMNMX R20, R10, R9, R232, PT ;  /* 0x000000090a147246 */ /* 0x000fe400038001e8 */
        /* <DEDUP_REMOVED lines=35> */
.L_x_649:
[----:B------:R-:W-:-:S06]  /*5a50*/  UISETP.NE.AND UP1, UPT, UR6, 0x1, UPT ;  /* 0x000000010600788c */ /* 0x000fcc000bf25270 */
[----:B------:R-:W-:-:S05]  /*5a60*/  PLOP3.LUT P6, PT, PT, PT, UP1, 0x80, 0x0 ;  /* 0x000000000000781c */ /* 0x000fca0003fcf018 */
[----:B------:R-:W-:-:S08]  /*5a70*/  @UP1 ULDC UR4, c[0x0][0x754] ;  /* 0x0001d50000041ab9 */ /* 0x000fd00000000800 */
[----:B------:R-:W-:Y:S01]  /*5a80*/  @P6 IMAD.HI.U32 R7, R10, UR4, RZ ;  /* 0x000000040a076c27 */ /* 0x000fe2000f8e00ff */
[----:B------:R-:W-:Y:S01]  /*5a90*/  PLOP3.LUT P6, PT, PT, PT, UP1, 0x80, 0x0 ;  /* 0x000000000000781c */ /* 0x000fe20003fcf018 */
[----:B------:R-:W-:-:S12]  /*5aa0*/  @UP1 ULDC UR4, c[0x0][0x758] ;  /* 0x0001d60000041ab9 */ /* 0x000fd80000000800 */
[----:B------:R-:W-:-:S07]  /*5ab0*/  @P6 SHF.R.U32.HI R10, RZ, UR4, R7 ;  /* 0x00000004ff0a6c19 */ /* 0x000fce0008011607 */
.L_x_650:
[----:B------:R-:W-:Y:S05]  /*5ac0*/  BSYNC B1 ;  /* 0x0000000000017941 */ /* 0x000fea0003800000 */
.L_x_648:
[----:B------:R-:W-:-:S05]  /*5ad0*/  IMAD R10, R10, UR6, R233 ;  /* 0x000000060a0a7c24 */ /* 0x000fca000f8e02e9 */
[----:B------:R-:W-:Y:S02]  /*5ae0*/  VIMNMX R15, R15, R10, !PT ;  /* 0x0000000a0f0f7248 */ /* 0x000fe40007fe0100 */
[----:B------:R-:W-:-:S07]  /*5af0*/  VIADDMNMX R20, R10, UR6, R20, PT ;  /* 0x000000060a147c46 */ /* 0x000fce000b800114 */
.L_x_647:
[C---:B------:R-:W-:Y:S01]  /*5b00*/  ISETP.GT.AND P3, PT, R15.reuse, 0x11, !P3 ;  /* 0x000000110f00780c */ /* 0x040fe20005f64270 */
[----:B------:R-:W-:Y:S01]  /*5b10*/  IMAD R29, R18, 0x4, R17 ;  /* 0x00000004121d7824 */ /* 0x000fe200078e0211 */
[C---:B------:R-:W-:Y:S01]  /*5b20*/  ISETP.GT.AND P2, PT, R15.reuse, 0x10, !P2 ;  /* 0x000000100f00780c */ /* 0x040fe20005744270 */
[----:B------:R-:W-:Y:S01]  /*5b30*/  ULDC UR4, c[0x0][0x744] ;  /* 0x0001d10000047ab9 */ /* 0x000fe20000000800 */
[----:B------:R-:W-:Y:S01]  /*5b40*/  ISETP.GT.AND P4, PT, R15, 0x20, !P4 ;  /* 0x000000200f00780c */ /* 0x000fe20006784270 */
[--C-:B--2---:R-:W-:Y:S01]  /*5b50*/  FFMA.FTZ R10, R6, UR4, -R13.reuse ;  /* 0x00000004060a7c23 */ /* 0x104fe2000801080d */
[C---:B------:R-:W-:Y:S01]  /*5b60*/  ISETP.LT.OR P3, PT, R20.reuse, 0x12, P3 ;  /* 0x000000121400780c */ /* 0x040fe20001f61670 */
[----:B------:R-:W1:Y:S01]  /*5b70*/  LDS R21, [R29+0x2c300] ;  /* 0x02c300001d157984 */ /* 0x000e620000000800 */
        /* <DEDUP_REMOVED lines=11> */
[----:B------:R-:W-:Y:S01]  /*5c30*/  FFMA.FTZ R14, R14, UR4, -R13 ;  /* 0x000000040e0e7c23 */ /* 0x000fe2000801080d */
[C---:B------:R-:W-:Y:S01]  /*5c40*/  ISETP.GT.AND P3, PT, R15.reuse, 0x31, !P6 ;  /* 0x000000310f00780c */ /* 0x040fe20007764270 */
[--C-:B---3--:R-:W-:Y:S01]  /*5c50*/  FFMA.FTZ R31, R30, UR4, -R5.reuse ;  /* 0x000000041e1f7c23 */ /* 0x108fe20008010805 */
[----:B------:R-:W-:Y:S01]  /*5c60*/  ISETP.GE.AND P2, PT, R236, 0x31, PT ;  /* 0x00000031ec00780c */ /* 0x000fe20003f46270 */
[--C-:B------:R-:W-:Y:S01]  /*5c70*/  FFMA.FTZ R224, R224, UR4, -R5.reuse ;  /* 0x00000004e0e07c23 */ /* 0x100fe20008010805 */
[----:B------:R-:W-:Y:S01]  /*5c80*/  ISETP.GE.AND P4, PT, R236, 0x41, PT ;  /* 0x00000041ec00780c */ /* 0x000fe20003f86270 */
[----:B------:R-:W-:Y:S01]  /*5c90*/  FFMA.FTZ R37, R34, UR4, -R5 ;  /* 0x0000000422257c23 */ /* 0x000fe20008010805 */
[----:B------:R-:W-:Y:S01]  /*5ca0*/  ISETP.GE.AND P6, PT, R236, 0x42, PT ;  /* 0x00000042ec00780c */ /* 0x000fe20003fc6270 */
[--C-:B------:R-:W-:Y:S01]  /*5cb0*/  FFMA.FTZ R40, R40, UR4, -R13.reuse ;  /* 0x0000000428287c23 */ /* 0x100fe2000801080d */
[C---:B------:R-:W-:Y:S01]  /*5cc0*/  ISETP.GT.AND P1, PT, R15.reuse, 0x1, !P1 ;  /* 0x000000010f00780c */ /* 0x040fe20004f24270 */
[--C-:B------:R-:W-:Y:S01]  /*5cd0*/  FFMA.FTZ R11, R12, UR4, -R13.reuse ;  /* 0x000000040c0b7c23 */ /* 0x100fe2000801080d */
        /* <DEDUP_REMOVED lines=27> */
[----:B------:R-:W3:Y:S01]  /*5e90*/  MUFU.EX2 R10, R10 ;  /* 0x0000000a000a7308 */ /* 0x000ee20000000800 */
[----:B------:R-:W-:Y:S01]  /*5ea0*/  FSEL R24, R35, -INF , !P5 ;  /* 0xff80000023187808 */ /* 0x000fe20006800000 */
[--C-:B------:R-:W-:Y:S01]  /*5eb0*/  FFMA.FTZ R27, R20, UR4, -R5.reuse ;  /* 0x00000004141b7c23 */ /* 0x100fe20008010805 */
[----:B------:R-:W-:Y:S01]  /*5ec0*/  FSEL R38, R38, -INF , !P2 ;  /* 0xff80000026267808 */ /* 0x000fe20005000000 */
[----:B------:R4:W5:Y:S01]  /*5ed0*/  LDS R20, [R29+0x2c320] ;  /* 0x02c320001d147984 */ /* 0x0009620000000800 */
        /* <DEDUP_REMOVED lines=8> */
[----:B------:R-:W3:Y:S01]  /*5f60*/  MUFU.EX2 R13, R40 ;  /* 0x00000028000d7308 */ /* 0x000ee20000000800 */
[----:B------:R-:W-:Y:S01]  /*5f70*/  FFMA.FTZ R25, R32, UR4, -R5 ;  /* 0x0000000420197c23 */ /* 0x000fe20008010805 */
[----:B------:R-:W-:Y:S01]  /*5f80*/  VIADD R5, R17, 0x2c500 ;  /* 0x0002c50011057836 */ /* 0x000fe20000000000 */
[----:B------:R-:W-:-:S02]  /*5f90*/  WARPGROUP.DEPBAR.LE gsb0, 0x0 ;  /* 0x00008000000079c5 */ /* 0x000fc40000010000 */
[--C-:B-1----:R-:W-:Y:S01]  /*5fa0*/  FADD.FTZ R44, R44, -R21.reuse ;  /* 0x800000152c2c7221 */ /* 0x102fe20000010000 */
[----:B------:R-:W-:Y:S01]  /*5fb0*/  FADD.FTZ R45, R45, -R21 ;  /* 0x800000152d2d7221 */ /* 0x000fe20000010000 */
[----:B--2---:R-:W-:Y:S01]  /*5fc0*/  SHF.R.U32.HI R23, RZ, 0x4, R5 ;  /* 0x00000004ff177819 */ /* 0x004fe20000011605 */
[----:B------:R-:W-:Y:S01]  /*5fd0*/  MUFU.EX2 R27, R27 ;  /* 0x0000001b001b7308 */ /* 0x000fe20000000800 */
[--C-:B----4-:R-:W-:Y:S01]  /*5fe0*/  FADD.FTZ R29, R48, -R21.reuse ;  /* 0x80000015301d7221 */ /* 0x110fe20000010000 */
        /* <DEDUP_REMOVED lines=9> */
[----:B---3--:R-:W-:Y:S01]  /*6080*/  FMUL.FTZ R45, R10, R45 ;  /* 0x0000002d0a2d7220 */ /* 0x008fe20000410000 */
[----:B------:R-:W-:Y:S01]  /*6090*/  FMUL.FTZ R44, R7, R44 ;  /* 0x0000002c072c7220 */ /* 0x000fe20000410000 */
[----:B------:R-:W-:Y:S01]  /*60a0*/  FMUL.FTZ R220, R13, R220 ;  /* 0x000000dc0ddc7220 */ /* 0x000fe20000410000 */
        /* <DEDUP_REMOVED lines=9> */
[----:B-----5:R-:W-:Y:S01]  /*6140*/  FADD.FTZ R41, R46, -R20 ;  /* 0x800000142e297221 */ /* 0x020fe20000010000 */
[----:B------:R2:W3:Y:S01]  /*6150*/  MUFU.EX2 R23, R37 ;  /* 0x0000002500177308 */ /* 0x0004e20000000800 */
[----:B-1----:R-:W-:Y:S01]  /*6160*/  FADD.FTZ R31, R52, -R21 ;  /* 0x80000015341f7221 */ /* 0x002fe20000010000 */
[----:B------:R-:W-:-:S02]  /*6170*/  VIADD R21, R24, 0x80 ;  /* 0x0000008018157836 */ /* 0x000fc40000000000 */
[--C-:B------:R-:W-:Y:S01]  /*6180*/  FADD.FTZ R42, R47, -R20.reuse ;  /* 0x800000142f2a7221 */ /* 0x100fe20000010000 */
[--C-:B------:R-:W-:Y:S01]  /*6190*/  FADD.FTZ R38, R51, -R20.reuse ;  /* 0x8000001433267221 */ /* 0x100fe20000010000 */
[--C-:B------:R-:W-:Y:S01]  /*61a0*/  FADD.FTZ R54, R54, -R20.reuse ;  /* 0x8000001436367221 */ /* 0x100fe20000010000 */
[--C-:B------:R-:W-:Y:S01]  /*61b0*/  FADD.FTZ R55, R55, -R20.reuse ;  /* 0x8000001437377221 */ /* 0x100fe20000010000 */
[----:B------:R-:W-:Y:S01]  /*61c0*/  R2UR UR4, R21 ;  /* 0x00000000150472ca */ /* 0x000fe200000e0000 */
[C---:B------:R-:W-:Y:S01]  /*61d0*/  VIADD R21, R24.reuse, 0x100 ;  /* 0x0000010018157836 */ /* 0x040fe20000000000 */
[----:B------:R-:W1:Y:S01]  /*61e0*/  MUFU.EX2 R6, R6 ;  /* 0x0000000600067308 */ /* 0x000e620000000800 */
[----:B--2---:R-:W-:Y:S02]  /*61f0*/  VIADD R37, R24, 0x180 ;  /* 0x0000018018257836 */ /* 0x004fe40000000000 */
[--C-:B------:R-:W-:Y:S01]  /*6200*/  FADD.FTZ R218, R218, -R20.reuse ;  /* 0x80000014dada7221 */ /* 0x100fe20000010000 */
[--C-:B------:R-:W-:Y:S01]  /*6210*/  FADD.FTZ R219, R219, -R20.reuse ;  /* 0x80000014dbdb7221 */ /* 0x100fe20000010000 */
[--C-:B------:R-:W-:Y:S01]  /*6220*/  FADD.FTZ R222, R222, -R20.reuse ;  /* 0x80000014dede7221 */ /* 0x100fe20000010000 */
[--C-:B------:R-:W-:Y:S01]  /*6230*/  FADD.FTZ R223, R223, -R20.reuse ;  /* 0x80000014dfdf7221 */ /* 0x100fe20000010000 */
[----:B------:R-:W-:Y:S01]  /*6240*/  R2UR UR6, R37 ;  /* 0x00000000250672ca */ /* 0x000fe200000e0000 */
[----:B------:R-:W-:Y:S01]  /*6250*/  FADD.FTZ R37, R50, -R20 ;  /* 0x8000001432257221 */ /* 0x000fe20000010000 */
[----:B------:R-:W2:Y:S01]  /*6260*/  MUFU.EX2 R9, R9 ;  /* 0x0000000900097308 */ /* 0x000ea20000000800 */
[----:B------:R-:W-:Y:S01]  /*6270*/  R2UR UR5, R21 ;  /* 0x00000000150572ca */ /* 0x000fe200000e0000 */
[----:B---3--:R-:W-:Y:S01]  /*6280*/  FMUL.FTZ R54, R23, R54 ;  /* 0x0000003617367220 */ /* 0x008fe20000410000 */
[----:B------:R-:W-:Y:S01]  /*6290*/  F2FP.BF16.F32.PACK_AB R20, R10, R7 ;  /* 0x000000070a14723e */ /* 0x000fe200000010ff */
[----:B------:R-:W-:Y:S01]  /*62a0*/  FMUL.FTZ R10, R40, R41 ;  /* 0x00000029280a7220 */ /* 0x000fe20000410000 */
[C---:B------:R-:W-:Y:S01]  /*62b0*/  F2FP.BF16.F32.PACK_AB R21, R27.reuse, R40 ;  /* 0x000000281b15723e */ /* 0x040fe200000010ff */
[----:B------:R-:W-:Y:S01]  /*62c0*/  BAR.SYNC.DEFER_BLOCKING 0x9, 0x100 ;  /* 0x0244000000007b1d */ /* 0x000fe20000010000 */
[----:B------:R-:W-:Y:S01]  /*62d0*/  FMUL.FTZ R37, R22, R37 ;  /* 0x0000002516257220 */ /* 0x000fe20000410000 */
[----:B------:R-:W-:Y:S01]  /*62e0*/  FMUL.FTZ R27, R27, R42 ;  /* 0x0000002a1b1b7220 */ /* 0x000fe20000410000 */
[----:B-1----:R-:W-:-:S03]  /*62f0*/  FMUL.FTZ R29, R6, R29 ;  /* 0x0000001d061d7220 */ /* 0x002fc60000410000 */
[----:B------:R-:W1:Y:S01]  /*6300*/  MUFU.EX2 R8, R8 ;  /* 0x0000000800087308 */ /* 0x000e620000000800 */
[----:B------:R-:W-:Y:S01]  /*6310*/  F2FP.BF16.F32.PACK_AB R27, R27, R10 ;  /* 0x0000000a1b1b723e */ /* 0x000fe200000010ff */
[----:B------:R-:W-:Y:S01]  /*6320*/  UMOV UR10, UR4 ;  /* 0x00000004000a7c82 */ /* 0x000fe20008000000 */
[----:B------:R-:W-:Y:S01]  /*6330*/  UMOV UR18, UR6 ;  /* 0x0000000600127c82 */ /* 0x000fe20008000000 */
[----:B------:R-:W-:Y:S01]  /*6340*/  UMOV UR12, UR10 ;  /* 0x0000000a000c7c82 */ /* 0x000fe20008000000 */
[C---:B--2---:R-:W-:Y:S01]  /*6350*/  FMUL.FTZ R32, R9.reuse, R32 ;  /* 0x0000002009207220 */ /* 0x044fe20000410000 */
[----:B------:R-:W-:Y:S01]  /*6360*/  F2FP.BF16.F32.PACK_AB R6, R9, R6 ;  /* 0x000000060906723e */ /* 0x000fe200000010ff */
[----:B------:R-:W-:Y:S01]  /*6370*/  UMOV UR47, 0x40 ;  /* 0x00000040002f7882 */ /* 0x000fe20000000000 */
[----:B------:R-:W2:Y:S01]  /*6380*/  MUFU.EX2 R5, R224 ;  /* 0x000000e000057308 */ /* 0x000ea20000000800 */
[----:B------:R-:W-:Y:S01]  /*6390*/  UMOV UR29, 0x40000040 ;  /* 0x40000040001d7882 */ /* 0x000fe20000000000 */
[----:B------:R-:W-:Y:S01]  /*63a0*/  F2FP.BF16.F32.PACK_AB R32, R32, R29 ;  /* 0x0000001d2020723e */ /* 0x000fe200000010ff */
[----:B------:R-:W-:Y:S01]  /*63b0*/  UMOV UR31, 0x40 ;  /* 0x00000040001f7882 */ /* 0x000fe20000000000 */
[----:B------:R-:W-:Y:S01]  /*63c0*/  UMOV UR41, UR29 ;  /* 0x0000001d00297c82 */ /* 0x000fe20008000000 */
[----:B------:R-:W-:Y:S01]  /*63d0*/  UMOV UR43, 0x40 ;  /* 0x00000040002b7882 */ /* 0x000fe20000000000 */
[----:B------:R-:W-:Y:S01]  /*63e0*/  UMOV UR37, UR29 ;  /* 0x0000001d00257c82 */ /* 0x000fe20008000000 */
[----:B------:R-:W-:Y:S01]  /*63f0*/  UMOV UR39, 0x40 ;  /* 0x0000004000277882 */ /* 0x000fe20000000000 */
[----:B------:R-:W3:Y:S01]  /*6400*/  MUFU.EX2 R11, R11 ;  /* 0x0000000b000b7308 */ /* 0x000ee20000000800 */
[----:B-1----:R-:W-:Y:S01]  /*6410*/  FMUL.FTZ R31, R8, R31 ;  /* 0x0000001f081f7220 */ /* 0x002fe20000410000 */
[----:B------:R-:W-:Y:S01]  /*6420*/  STSM.16.M88.2 [R0+0x2c500], R20 ;  /* 0x02c5001400007844 */ /* 0x000fe20000000100 */
[----:B------:R-:W-:Y:S01]  /*6430*/  UMOV UR33, UR29 ;  /* 0x0000001d00217c82 */ /* 0x000fe20008000000 */
[----:B------:R-:W-:Y:S01]  /*6440*/  UMOV UR35, 0x40 ;  /* 0x0000004000237882 */ /* 0x000fe20000000000 */
[----:B------:R-:W-:Y:S01]  /*6450*/  UMOV UR25, UR29 ;  /* 0x0000001d00197c82 */ /* 0x000fe20008000000 */
[----:B------:R-:W-:Y:S01]  /*6460*/  UMOV UR27, 0x40 ;  /* 0x00000040001b7882 */ /* 0x000fe20000000000 */
[----:B------:R-:W-:Y:S01]  /*6470*/  UMOV UR23, 0x40 ;  /* 0x0000004000177882 */ /* 0x000fe20000000000 */
[----:B------:R-:W1:Y:S01]  /*6480*/  MUFU.EX2 R12, R12 ;  /* 0x0000000c000c7308 */ /* 0x000e620000000800 */
[----:B--2---:R-:W-:Y:S01]  /*6490*/  F2FP.BF16.F32.PACK_AB R7, R5, R22 ;  /* 0x000000160507723e */ /* 0x004fe200000010ff */
[----:B------:R-:W-:-:S02]  /*64a0*/  IMAD R22, R4, 0x2000, R17 ;  /* 0x0000200004167824 */ /* 0x000fc400078e0211 */
[----:B------:R-:W-:Y:S01]  /*64b0*/  FMUL.FTZ R38, R5, R38 ;  /* 0x0000002605267220 */ /* 0x000fe20000410000 */
[----:B------:R-:W-:Y:S01]  /*64c0*/  UMOV UR15, 0x40 ;  /* 0x00000040000f7882 */ /* 0x000fe20000000000 */
[----:B------:R2:W-:Y:S01]  /*64d0*/  STSM.16.M88.2 [R0+0x2cd00], R6 ;  /* 0x02cd000600007844 */ /* 0x0005e20000000100 */
[----:B------:R-:W-:Y:S01]  /*64e0*/  VIADD R5, R22, 0x24100 ;  /* 0x0002410016057836 */ /* 0x000fe20000000000 */
[----:B------:R-:W4:Y:S01]  /*64f0*/  MUFU.EX2 R30, R30 ;  /* 0x0000001e001e7308 */ /* 0x000f220000000800 */
[C---:B---3--:R-:W-:Y:S01]  /*6500*/  F2FP.BF16.F32.PACK_AB R8, R11.reuse, R8 ;  /* 0x000000080b08723e */ /* 0x048fe200000010ff */
[----:B------:R-:W-:Y:S02]  /*6510*/  FMUL.FTZ R34, R11, R34 ;  /* 0x000000220b227220 */ /* 0x000fe40000410000 */
[----:B------:R-:W-:-:S03]  /*6520*/  SHF.R.U32.HI R5, RZ, 0x4, R5 ;  /* 0x00000004ff057819 */ /* 0x000fc60000011605 */
[----:B------:R-:W-:Y:S01]  /*6530*/  F2FP.BF16.F32.PACK_AB R34, R34, R31 ;  /* 0x0000001f2222723e */ /* 0x000fe200000010ff */
[----:B------:R-:W3:Y:S01]  /*6540*/  MUFU.EX2 R35, R35 ;  /* 0x0000002300237308 */ /* 0x000ee20000000800 */
[----:B-1----:R-:W-:Y:S01]  /*6550*/  FMUL.FTZ R33, R12, R33 ;  /* 0x000000210c217220 */ /* 0x002fe20000410000 */
[----:B------:R-:W-:Y:S01]  /*6560*/  F2FP.BF16.F32.PACK_AB R12, R15, R12 ;  /* 0x0000000c0f0c723e */ /* 0x000fe200000010ff */
[----:B--2---:R-:W-:-:S03]  /*6570*/  VIADD R6, R24, 0x10 ;  /* 0x0000001018067836 */ /* 0x004fc60000000000 */
[----:B------:R-:W-:Y:S02]  /*6580*/  F2FP.BF16.F32.PACK_AB R20, R36, R33 ;  /* 0x000000212414723e */ /* 0x000fe400000010ff */
[----:B------:R-:W1:Y:S01]  /*6590*/  MUFU.EX2 R28, R28 ;  /* 0x0000001c001c7308 */ /* 0x000e620000000800 */
[C---:B----4-:R-:W-:Y:S01]  /*65a0*/  F2FP.BF16.F32.PACK_AB R9, R30.reuse, R23 ;  /* 0x000000171e09723e */ /* 0x050fe200000010ff */
[----:B------:R-:W-:Y:S01]  /*65b0*/  FMUL.FTZ R55, R30, R55 ;  /* 0x000000371e377220 */ /* 0x000fe20000410000 */
[----:B------:R-:W-:Y:S01]  /*65c0*/  LOP3.LUT R23, R5, 0x3fff, RZ, 0xc0, !PT ;  /* 0x00003fff05177812 */ /* 0x000fe200078ec0ff */
[----:B------:R-:W-:Y:S01]  /*65d0*/  VIADD R5, R24, 0x200 ;  /* 0x0000020018057836 */ /* 0x000fe20000000000 */
[----:B------:R-:W-:Y:S01]  /*65e0*/  F2FP.BF16.F32.PACK_AB R33, R38, R37 ;  /* 0x000000252621723e */ /* 0x000fe200000010ff */
[----:B------:R2:W-:Y:S01]  /*65f0*/  STSM.16.M88.2 [R0+0x2d500], R8 ;  /* 0x02d5000800007844 */ /* 0x0005e20000000100 */
[----:B------:R-:W-:Y:S01]  /*6600*/  R2UR UR56, R23 ;  /* 0x00000000173872ca */ /* 0x000fe200000e0000 */
[----:B------:R4:W5:Y:S01]  /*6610*/  MUFU.EX2 R39, R26 ;  /* 0x0000001a00277308 */ /* 0x0009620000000800 */
[----:B---3--:R-:W-:Y:S01]  /*6620*/  FMUL.FTZ R21, R35, R218 ;  /* 0x000000da23157220 */ /* 0x008fe20000410000 */
[----:B------:R-:W-:Y:S01]  /*6630*/  R2UR UR7, R5 ;  /* 0x00000000050772ca */ /* 0x000fe200000e0000 */
[----:B------:R-:W-:Y:S01]  /*6640*/  VIADD R5, R23, 0x80 ;  /* 0x0000008017057836 */ /* 0x000fe20000000000 */
[----:B------:R-:W-:Y:S01]  /*6650*/  R2UR UR50, R6 ;  /* 0x00000000063272ca */ /* 0x000fe200000e0000 */
[----:B------:R-:W-:-:S03]  /*6660*/  VIADD R6, R24, 0x110 ;  /* 0x0000011018067836 */ /* 0x000fc60000000000 */
[----:B------:R-:W3:Y:S01]  /*6670*/  MUFU.EX2 R40, R25 ;  /* 0x0000001900287308 */ /* 0x000ee20000000800 */
[C---:B-1----:R-:W-:Y:S01]  /*6680*/  F2FP.BF16.F32.PACK_AB R13, R28.reuse, R35 ;  /* 0x000000231c0d723e */ /* 0x042fe200000010ff */
[----:B------:R-:W-:Y:S01]  /*6690*/  FMUL.FTZ R30, R28, R219 ;  /* 0x000000db1c1e7220 */ /* 0x000fe20000410000 */
[----:B----4-:R-:W-:Y:S01]  /*66a0*/  F2FP.BF16.F32.PACK_AB R26, R45, R44 ;  /* 0x0000002c2d1a723e */ /* 0x010fe200000010ff */
[----:B------:R-:W-:Y:S01]  /*66b0*/  UMOV UR8, UR56 ;  /* 0x0000003800087c82 */ /* 0x000fe20008000000 */
[----:B------:R-:W-:Y:S01]  /*66c0*/  F2FP.BF16.F32.PACK_AB R35, R55, R54 ;  /* 0x000000363723723e */ /* 0x000fe200000010ff */
[----:B------:R-:W-:Y:S01]  /*66d0*/  STSM.16.M88.2 [R0+0x2dd00], R12 ;  /* 0x02dd000c00007844 */ /* 0x000fe20000000100 */
[----:B------:R-:W-:Y:S01]  /*66e0*/  F2FP.BF16.F32.PACK_AB R21, R30, R21 ;  /* 0x000000151e15723e */ /* 0x000fe200000010ff */
[----:B------:R-:W-:Y:S01]  /*66f0*/  UMOV UR16, UR56 ;  /* 0x0000003800107c82 */ /* 0x000fe20008000000 */
[----:B-----5:R-:W-:Y:S01]  /*6700*/  FMUL.FTZ R222, R39, R222 ;  /* 0x000000de27de7220 */ /* 0x020fe20000410000 */
[----:B------:R-:W-:Y:S01]  /*6710*/  R2UR UR48, R5 ;  /* 0x00000000053072ca */ /* 0x000fe200000e0000 */
[----:B------:R-:W-:Y:S01]  /*6720*/  VIADD R5, R24, 0x90 ;  /* 0x0000009018057836 */ /* 0x000fe20000000000 */
[----:B--2---:R-:W-:-:S02]  /*6730*/  MOV R8, UR58 ;  /* 0x0000003a00087c02 */ /* 0x004fc40008000f00 */
[----:B------:R-:W-:Y:S02]  /*6740*/  MOV R9, UR59 ;  /* 0x0000003b00097c02 */ /* 0x000fe40008000f00 */
[----:B------:R-:W-:Y:S01]  /*6750*/  R2UR UR4, R5 ;  /* 0x00000000050472ca */ /* 0x000fe200000e0000 */
[C---:B---3--:R-:W-:Y:S01]  /*6760*/  FMUL.FTZ R223, R40.reuse, R223 ;  /* 0x000000df28df7220 */ /* 0x048fe20000410000 */
        /* <DEDUP_REMOVED lines=8> */
[----:B--2---:R-:W2:Y:S01]  /*67f0*/  FENCE.VIEW.ASYNC.S ;  /* 0x00000000000073c6 */ /* 0x004ea20000000000 */
[----:B------:R-:W-:Y:S01]  /*6800*/  UMOV UR44, UR48 ;  /* 0x00000030002c7c82 */ /* 0x000fe20008000000 */
[----:B------:R-:W-:Y:S01]  /*6810*/  R2UR UR46, R5 ;  /* 0x00000000052e72ca */ /* 0x000fe200000e0000 */
[----:B------:R-:W-:-:S02]  /*6820*/  VIADD R5, R23, 0x100 ;  /* 0x0000010017057836 */ /* 0x000fc40000000000 */
[----:B-1----:R-:W-:-:S03]  /*6830*/  VIADD R14, R23, 0x180 ;  /* 0x00000180170e7836 */ /* 0x002fc60000000000 */
        /* <DEDUP_REMOVED lines=8> */
[----:B--2---:R-:W-:Y:S03]  /*68c0*/  BAR.SYNC.DEFER_BLOCKING 0x9, 0x100 ;  /* 0x0244000000007b1d */ /* 0x004fe60000010000 */
        /* <DEDUP_REMOVED lines=14> */
[----:B-1----:R-:W-:-:S03]  /*69b0*/  VIADD R20, R24, 0xb0 ;  /* 0x000000b018147836 */ /* 0x002fc60000000000 */
        /* <DEDUP_REMOVED lines=75> */
[----:B--2---:R-:W-:Y:S01]  /*6e70*/  MOV R220, UR58 ;  /* 0x0000003a00dc7c02 */ /* 0x004fe20008000f00 */
        /* <DEDUP_REMOVED lines=107> */
[----:B------:R-:W-:-:S02]  /*7530*/  VIADD R8, R23, 0x480 ;  /* 0x0000048017087836 */ /* 0x000fc40000000000 */
[----:B------:R-:W-:-:S10]  /*7540*/  IMAD.SHL.U32 R9, R3, 0x4000, RZ ;  /* 0x0000400003097824 */ /* 0x000fd400078e00ff */
        /* <DEDUP_REMOVED lines=21> */
[----:B------:R-:W-:Y:S02]  /*76a0*/  R2UR UR28, R8 ;  /* 0x00000000081c72ca */ /* 0x000fe400000e0000 */
[----:B------:R-:W-:Y:S02]  /*76b0*/  R2UR UR8, R23 ;  /* 0x00000000170872ca */ /* 0x000fe400000e0000 */
[----:B------:R-:W-:-:S04]  /*76c0*/  IADD3 R23, P0, R9, R228, RZ ;  /* 0x000000e409177210 */ /* 0x000fc80007f1e0ff */
[----:B------:R-:W-:Y:S02]  /*76d0*/  LEA.HI.X.SX32 R218, R9, R234, 0x1, P0 ;  /* 0x000000ea09da7211 */ /* 0x000fe400000f0eff */
[----:B------:R-:W-:-:S03]  /*76e0*/  LEA R8, P0, R23, UR4, 0x2 ;  /* 0x0000000417087c11 */ /* 0x000fc6000f8010ff */
        /* <DEDUP_REMOVED lines=195> */
.L_x_651:
        /* <DEDUP_REMOVED lines=113> */
.L_x_652:
        /* <DEDUP_REMOVED lines=94> */
.L_x_632:
        /* <DEDUP_REMOVED lines=103> */
.L_x_656:
[----:B------:R-:W-:Y:S01]  /*9680*/  @P0 ELECT P1, URZ, PT ;  /* 0x00000000003f082f */ /* 0x000fe20003820000 */
[----:B------:R1:W-:-:S12]  /*9690*/  UBLKRED.G.S.ADD.F32.RN [UR6], [UR4], UR5, desc[UR8] ;  /* 0x00000806040073bb */ /* 0x0003d800080a1405 */
[----:B------:R-:W-:Y:S02]  /*96a0*/  @P1 PLOP3.LUT P0, PT, P1, PT, PT, 0x8, 0x0 ;  /* 0x000000000000181c */ /* 0x000fe40000f0e170 */
[----:B------:R-:W-:-:S11]  /*96b0*/  PLOP3.LUT P1, PT, PT, PT, PT, 0x8, 0x0 ;  /* 0x000000000000781c */ /* 0x000fd60003f2e170 */
[----:B-1----:R-:W-:Y:S05]  /*96c0*/  @P0 BRA.U.ANY `(.L_x_656) ;  /* 0xfffffffd00ec0947 */ /* 0x002fea000393ffff */
[----:B------:R0:W-:Y:S01]  /*96d0*/  UTMACMDFLUSH ;  /* 0x00000000000079b7 */ /* 0x0001e20000000000 */
[----:B------:R-:W-:-:S04]  /*96e0*/  DEPBAR.LE SB0, 0x0 ;  /* 0x000080000000791a */ /* 0x000fc80000000000 */
.L_x_655:
[----:B------:R-:W-:Y:S05]  /*96f0*/  BSYNC B1 ;  /* 0x0000000000017941 */ /* 0x000fea0003800000 */
.L_x_654:
        /* <DEDUP_REMOVED lines=32> */
.L_x_657:
        /* <DEDUP_REMOVED lines=8> */
.L_x_622:
[----:B------:R-:W-:-:S08]  /*9980*/  NOP ;  /* 0x0000000000007918 */ /* 0x000fd00000000000 */
[----:B------:R-:W1:-:S00]  /*9990*/  USETMAXREG.DEALLOC.CTAPOOL 0x18 ;  /* 0x00000018000079c8 */ /* 0x000e4000080e0500 */
[----:B-1----:R-:W-:-:S06]  /*99a0*/  LOP3.LUT R0, R0, 0x3, RZ, 0xc0, !PT ;  /* 0x0000000300007812 */ /* 0x002fcc00078ec0ff */
[----:B------:R-:W1:Y:S02]  /*99b0*/  SHFL.IDX PT, R0, R0, RZ, 0x1f ;  /* 0x00001fff00007589 */ /* 0x000e6400000e0000 */
[----:B-1----:R-:W-:-:S13]  /*99c0*/  ISETP.NE.AND P0, PT, R0, RZ, PT ;  /* 0x000000ff0000720c */ /* 0x002fda0003f05270 */
[----:B------:R-:W-:Y:S05]  /*99d0*/  @P0 BRA `(.L_x_627) ;  /* 0x0000002000b80947 */ /* 0x000fea0003800000 */
[----:B------:R-:W-:Y:S01]  /*99e0*/  ULDC.64 UR4, c[0x0][0x8e0] ;  /* 0x0002380000047ab9 */ /* 0x000fe20000000a00 */
[----:B------:R-:W1:Y:S01]  /*99f0*/  S2UR UR10, SR_CTAID.X ;  /* 0x00000000000a79c3 */ /* 0x000e620000002500 */
[----:B------:R-:W-:-:S04]  /*9a00*/  ISETP.NE.U32.AND P0, PT, RZ, UR4, PT ;  /* 0x00000004ff007c0c */ /* 0x000fc8000bf05070 */
[----:B------:R-:W-:-:S03]  /*9a10*/  ISETP.NE.AND.EX P0, PT, RZ, UR5, PT, P0 ;  /* 0x00000005ff007c0c */ /* 0x000fc6000bf05300 */
[----:B------:R-:W2:Y:S08]  /*9a20*/  S2UR UR21, SR_CTAID.Z ;  /* 0x00000000001579c3 */ /* 0x000eb00000002700 */
[----:B------:R-:W3:Y:S02]  /*9a30*/  S2UR UR20, SR_CTAID.Y ;  /* 0x00000000001479c3 */ /* 0x000ee40000002600 */
[----:B------:R-:W-:Y:S05]  /*9a40*/  @!P0 BRA `(.L_x_658) ;  /* 0x0000000000208947 */ /* 0x000fea0003800000 */
[----:B------:R-:W-:Y:S01]  /*9a50*/  ULDC.64 UR4, c[0x0][0x8e0] ;  /* 0x0002380000047ab9 */ /* 0x000fe20000000a00 */
[----:B------:R-:W-:Y:S01]  /*9a60*/  ULDC.64 UR6, c[0x0][0x208] ;  /* 0x0000820000067ab9 */ /* 0x000fe20000000a00 */
[----:B--2---:R-:W-:-:S06]  /*9a70*/  UIMAD.WIDE UR4, UR21, 0x4, UR4 ;  /* 0x00000004150478a5 */ /* 0x004fcc000f8e0204 */
[----:B------:R-:W-:Y:S02]  /*9a80*/  IMAD.U32 R2, RZ, RZ, UR4 ;  /* 0x00000004ff027e24 */ /* 0x000fe4000f8e00ff */
[----:B------:R-:W-:-:S05]  /*9a90*/  IMAD.U32 R3, RZ, RZ, UR5 ;  /* 0x00000005ff037e24 */ /* 0x000fca000f8e00ff */
[----:B------:R-:W2:Y:S02]  /*9aa0*/  LDG.E R2, desc[UR6][R2.64] ;  /* 0x0000000602027981 */ /* 0x000ea4000c1e1900 */
[----:B--2---:R-:W-:Y:S01]  /*9ab0*/  R2UR UR5, R2 ;  /* 0x00000000020572ca */ /* 0x004fe200000e0000 */
[----:B------:R-:W-:-:S14]  /*9ac0*/  BRA `(.L_x_659) ;  /* 0x0000000000407947 */ /* 0x000fdc0003800000 */
.L_x_658:
[----:B------:R-:W-:Y:S02]  /*9ad0*/  ULDC.64 UR4, c[0x0][0x8d8] ;  /* 0x0002360000047ab9 */ /* 0x000fe40000000a00 */
[----:B------:R-:W-:-:S04]  /*9ae0*/  ISETP.NE.U32.AND P0, PT, RZ, UR4, PT ;  /* 0x00000004ff007c0c */ /* 0x000fc8000bf05070 */
[----:B------:R-:W-:-:S13]  /*9af0*/  ISETP.NE.AND.EX P0, PT, RZ, UR5, PT, P0 ;  /* 0x00000005ff007c0c */ /* 0x000fda000bf05300 */
[----:B------:R-:W-:Y:S05]  /*9b00*/  @!P0 BRA `(.L_x_660) ;  /* 0x00000000002c8947 */ /* 0x000fea0003800000 */
[----:B------:R-:W-:Y:S01]  /*9b10*/  ULDC.64 UR4, c[0x0][0x8d8] ;  /* 0x0002360000047ab9 */ /* 0x000fe20000000a00 */
[----:B------:R-:W-:Y:S01]  /*9b20*/  ULDC.64 UR6, c[0x0][0x208] ;  /* 0x0000820000067ab9 */ /* 0x000fe20000000a00 */
[----:B--2---:R-:W-:-:S06]  /*9b30*/  UIMAD.WIDE UR4, UR21, 0x4, UR4 ;  /* 0x00000004150478a5 */ /* 0x004fcc000f8e0204 */
[----:B------:R-:W-:Y:S02]  /*9b40*/  IMAD.U32 R2, RZ, RZ, UR4 ;  /* 0x00000004ff027e24 */ /* 0x000fe4000f8e00ff */
[----:B------:R-:W-:-:S05]  /*9b50*/  IMAD.U32 R3, RZ, RZ, UR5 ;  /* 0x00000005ff037e24 */ /* 0x000fca000f8e00ff */
[----:B------:R-:W2:Y:S04]  /*9b60*/  LDG.E R0, desc[UR6][R2.64] ;  /* 0x0000000602007981 */ /* 0x000ea8000c1e1900 */
[----:B------:R-:W4:Y:S01]  /*9b70*/  LDG.E R4, desc[UR6][R2.64+0x4] ;  /* 0x0000040602047981 */ /* 0x000f22000c1e1900 */
[----:B--2---:R-:W-:Y:S02]  /*9b80*/  R2UR UR5, R0 ;  /* 0x00000000000572ca */ /* 0x004fe400000e0000 */
[----:B----4-:R-:W-:-:S13]  /*9b90*/  R2UR UR4, R4 ;  /* 0x00000000040472ca */ /* 0x010fda00000e0000 */
[----:B------:R-:W-:Y:S01]  /*9ba0*/  UIADD3 UR5, -UR5, UR4, URZ ;  /* 0x0000000405057290 */ /* 0x000fe2000fffe13f */
[----:B------:R-:W-:Y:S11]  /*9bb0*/  BRA `(.L_x_659) ;  /* 0x0000000000047947 */ /* 0x000ff60003800000 */
.L_x_660:
[----:B------:R-:W-:-:S05]  /*9bc0*/  ULDC UR5, c[0x0][0x8c4] ;  /* 0x0002310000057ab9 */ /* 0x000fca0000000800 */
.L_x_659:
[----:B-1----:R-:W-:Y:S01]  /*9bd0*/  UIMAD UR4, UR10, 0x50, URZ ;  /* 0x000000500a0478a4 */ /* 0x002fe2000f8e023f */
[----:B------:R-:W-:Y:S02]  /*9be0*/  IMAD.MOV.U32 R4, RZ, RZ, 0x1 ;  /* 0x00000001ff047424 */ /* 0x000fe400078e00ff */
[----:B------:R-:W-:Y:S01]  /*9bf0*/  IMAD.MOV.U32 R12, RZ, RZ, RZ ;  /* 0x000000ffff0c7224 */ /* 0x000fe200078e00ff */
[----:B------:R-:W-:Y:S01]  /*9c00*/  UISETP.GE.AND UP0, UPT, UR4, UR5, UPT ;  /* 0x000000050400728c */ /* 0x000fe2000bf06270 */
[----:B------:R-:W-:-:S03]  /*9c10*/  IMAD.MOV.U32 R13, RZ, RZ, 0x1 ;  /* 0x00000001ff0d7424 */ /* 0x000fc600078e00ff */
[----:B--2---:R-:W-:-:S06]  /*9c20*/  USEL UR21, UR21, 0xffffffff, !UP0 ;  /* 0xffffffff15157887 */ /* 0x004fcc000c000000 */
        /* <DEDUP_REMOVED lines=18> */
[----:B------:R-:W2:Y:S01]  /*9d50*/  @P1 LDG.E R7, desc[UR16][R2.64] ;  /* 0x0000001002071981 */ /* 0x000ea2000c1e1900 */
[----:B------:R-:W-:Y:S01]  /*9d60*/  PLOP3.LUT P2, PT, PT, PT, UP0, 0x80, 0x0 ;  /* 0x000000000000781c */ /* 0x000fe20003f4f008 */
[----:B------:R-:W-:Y:S01]  /*9d70*/  UIMAD.WIDE UR12, UR21, 0x4, UR12 ;  /* 0x00000004150c78a5 */ /* 0x000fe2000f8e020c */
[----:B------:R-:W-:Y:S01]  /*9d80*/  PLOP3.LUT P3, PT, PT, PT, UP2, 0x80, 0x0 ;  /* 0x000000000000781c */ /* 0x000fe20003f6f028 */
[----:B------:R1:W4:Y:S02]  /*9d90*/  @P1 LDG.E R0, desc[UR16][R2.64] ;  /* 0x0000001002001981 */ /* 0x000324000c1e1900 */
[----:B------:R-:W-:Y:S02]  /*9da0*/  @UP2 ULDC.64 UR6, c[0x0][0x780] ;  /* 0x0001e00000062ab9 */ /* 0x000fe40000000a00 */
[----:B------:R-:W-:Y:S01]  /*9db0*/  @UP2 UIMAD.WIDE UR6, UR21, 0x4, UR6 ;  /* 0x00000004150628a5 */ /* 0x000fe2000f8e0206 */
[----:B-1----:R-:W-:-:S02]  /*9dc0*/  IMAD.U32 R2, RZ, RZ, UR12 ;  /* 0x0000000cff027e24 */ /* 0x002fc4000f8e00ff */
[----:B------:R-:W-:-:S05]  /*9dd0*/  IMAD.U32 R3, RZ, RZ, UR13 ;  /* 0x0000000dff037e24 */ /* 0x000fca000f8e00ff */
[----:B------:R1:W5:Y:S02]  /*9de0*/  @P2 LDG.E R5, desc[UR16][R2.64] ;  /* 0x0000001002052981 */ /* 0x000364000c1e1900 */
[----:B-1----:R-:W-:Y:S02]  /*9df0*/  IMAD.U32 R2, RZ, RZ, UR6 ;  /* 0x00000006ff027e24 */ /* 0x002fe4000f8e00ff */
[----:B------:R-:W-:-:S05]  /*9e00*/  IMAD.U32 R3, RZ, RZ, UR7 ;  /* 0x00000007ff037e24 */ /* 0x000fca000f8e00ff */
[----:B------:R-:W3:Y:S01]  /*9e10*/  @P3 LDG.E R6, desc[UR16][R2.64] ;  /* 0x0000001002063981 */ /* 0x000ee2000c1e1900 */
[----:B------:R-:W-:Y:S01]  /*9e20*/  ULDC.64 UR16, c[0x0][0x788] ;  /* 0x0001e20000107ab9 */ /* 0x000fe20000000a00 */
[----:B------:R-:W-:Y:S01]  /*9e30*/  UMOV UR54, URZ ;  /* 0x0000003f00367c82 */ /* 0x000fe20008000000 */
[----:B------:R-:W-:Y:S01]  /*9e40*/  ISETP.NE.U32.AND P0, PT, RZ, UR16, PT ;  /* 0x00000010ff007c0c */ /* 0x000fe2000bf05070 */
[----:B------:R-:W-:-:S03]  /*9e50*/  UMOV UR11, URZ ;  /* 0x0000003f000b7c82 */ /* 0x000fc60008000000 */
[----:B------:R-:W-:Y:S02]  /*9e60*/  ISETP.NE.AND.EX P0, PT, RZ, UR17, PT, P0 ;  /* 0x00000011ff007c0c */ /* 0x000fe4000bf05300 */
[----:B--2---:R-:W-:Y:S02]  /*9e70*/  @P1 R2UR UR5, R7 ;  /* 0x00000000070512ca */ /* 0x004fe400000e0000 */
        /* <DEDUP_REMOVED lines=8> */
[----:B---3--:R-:W-:Y:S01]  /*9f00*/  @P3 R2UR UR5, R6 ;  /* 0x00000000060532ca */ /* 0x008fe200000e0000 */
        /* <DEDUP_REMOVED lines=10> */
.L_x_662:
        /* <DEDUP_REMOVED lines=14> */
.L_x_663:
        /* <DEDUP_REMOVED lines=9> */
.L_x_664:
        /* <DEDUP_REMOVED lines=22> */
.L_x_665:
        /* <DEDUP_REMOVED lines=23> */
[----:B------:R-:W1:Y:S01]  /*a3f0*/  S2R R3, SR_CgaCtaId ;  /* 0x0000000000037919 */ /* 0x000e620000008800 */
[----:B------:R-:W-:Y:S02]  /*a400*/  MOV R6, 0x400 ;  /* 0x0000040000067802 */ /* 0x000fe40000000f00 */
[----:B------:R-:W-:Y:S01]  /*a410*/  ISETP.NE.AND P0, PT, R11, RZ, PT ;  /* 0x000000ff0b00720c */ /* 0x000fe20003f05270 */
[----:B------:R-:W2:Y:S01]  /*a420*/  S2R R21, SR_CTAID.Y ;  /* 0x0000000000157919 */ /* 0x000ea20000002600 */
[----:B-1----:R-:W-:Y:S01]  /*a430*/  LEA R6, R3, R6, 0x18 ;  /* 0x0000000603067211 */ /* 0x002fe200078ec0ff */
[----:B------:R-:W-:-:S05]  /*a440*/  IMAD.MOV.U32 R3, RZ, RZ, 0x1 ;  /* 0x00000001ff037424 */ /* 0x000fca00078e00ff */
[----:B------:R-:W-:-:S04]  /*a450*/  SHF.L.U32 R3, R3, 0x1f, RZ ;  /* 0x0000001f03037819 */ /* 0x000fc800000006ff */
[----:B------:R-:W1:Y:S02]  /*a460*/  SYNCS.PHASECHK.TRANS64.TRYWAIT P1, [R6+URZ+0x31820], R3 ;  /* 0x03182003060075a7 */ /* 0x000e64000802017f */
[----:B-12---:R-:W-:Y:S05]  /*a470*/  @!P1 BRA `(.L_x_666) ;  /* 0x0000001800549947 */ /* 0x006fea0003800000 */
.L_x_681:
[----:B------:R-:W-:Y:S01]  /*a480*/  SHF.R.S32.HI R21, RZ, 0x1f, R21 ;  /* 0x0000001fff157819 */ /* 0x000fe20000011415 */
[----:B------:R-:W-:Y:S01]  /*a490*/  IMAD.MOV.U32 R4, RZ, RZ, 0x1 ;  /* 0x00000001ff047424 */ /* 0x000fe200078e00ff */
[----:B------:R-:W-:Y:S06]  /*a4a0*/  @P0 BRA `(.L_x_667) ;  /* 0x0000000000140947 */ /* 0x000fec0003800000 */
[----:B------:R-:W-:Y:S01]  /*a4b0*/  LOP3.LUT P1, RZ, R18, 0x1f, RZ, 0xc0, !PT ;  /* 0x0000001f12ff7812 */ /* 0x000fe2000782c0ff */
[----:B-1----:R-:W-:-:S04]  /*a4c0*/  IMAD.MOV.U32 R3, RZ, RZ, 0x8100 ;  /* 0x00008100ff037424 */ /* 0x002fc800078e00ff */
[----:B------:R2:W-:Y:S08]  /*a4d0*/  SYNCS.ARRIVE.TRANS64 RZ, [R6+URZ+0x31810], R3 ;  /* 0x0318100306ff79a7 */ /* 0x0005f0000800003f */
[----:B------:R-:W-:Y:S05]  /*a4e0*/  @!P1 BRA `(.L_x_667) ;  /* 0x0000000000049947 */ /* 0x000fea0003800000 */
[----:B------:R-:W-:Y:S01]  /*a4f0*/  BPT.TRAP 0x1 ;  /* 0x000000040000795c */ /* 0x000fe20000300000 */
.L_x_667:
[----:B------:R-:W3:Y:S01]  /*a500*/  LDC.64 R8, c[0x0][0x198] ;  /* 0x00006600ff087b82 */ /* 0x000ee20000000a00 */
        /* <DEDUP_REMOVED lines=8> */
[----:B-12---:R-:W-:Y:S01]  /*a590*/  IMAD.MOV.U32 R3, RZ, RZ, 0x14000 ;  /* 0x00014000ff037424 */ /* 0x006fe200078e00ff */
        /* <DEDUP_REMOVED lines=11> */
[----:B---3--:R-:W-:Y:S01]  /*a650*/  IMAD.MOV.U32 R5, RZ, RZ, R8 ;  /* 0x000000ffff057224 */ /* 0x008fe200078e0008 */
        /* <DEDUP_REMOVED lines=51> */
[----:B-1----:R-:W-:Y:S01]  /*a990*/  UMOV UR16, 0x0 ;  /* 0x0000000000107882 */ /* 0x002fe20000000000 */
[----:B------:R-:W-:Y:S01]  /*a9a0*/  UMOV UR17, 0x10000000 ;  /* 0x1000000000117882 */ /* 0x000fe20000000000 */
[----:B--2---:R-:W-:Y:S01]  /*a9b0*/  ULEA UR40, UP0, UR10, UR22, 0x2 ;  /* 0x000000160a287291 */ /* 0x004fe2000f80103f */
[----:B------:R-:W-:Y:S01]  /*a9c0*/  UMOV UR43, UR11 ;  /* 0x0000000b002b7c82 */ /* 0x000fe20008000000 */
[----:B------:R-:W-:-:S02]  /*a9d0*/  UMOV UR44, UR12 ;  /* 0x0000000c002c7c82 */ /* 0x000fc40008000000 */
[----:B------:R-:W-:Y:S01]  /*a9e0*/  ULEA.HI.X UR41, UR10, UR23, UR9, 0x2, UP0 ;  /* 0x000000170a297291 */ /* 0x000fe200080f1409 */
[----:B------:R-:W-:Y:S02]  /*a9f0*/  UMOV UR45, UR13 ;  /* 0x0000000d002d7c82 */ /* 0x000fe40008000000 */
[----:B------:R-:W-:Y:S01]  /*aa00*/  UMOV UR9, 0x10 ;  /* 0x0000001000097882 */ /* 0x000fe20000000000 */
[----:B---3--:R-:W-:Y:S01]  /*aa10*/  UIADD3 UR24, UR8, 0x2800, URZ ;  /* 0x0000280008187890 */ /* 0x008fe2000fffe03f */
[----:B------:R-:W-:Y:S01]  /*aa20*/  UMOV UR10, UR18 ;  /* 0x00000012000a7c82 */ /* 0x000fe20008000000 */
[----:B------:R-:W-:Y:S01]  /*aa30*/  UMOV UR26, 0x40 ;  /* 0x00000040001a7882 */ /* 0x000fe20000000000 */
[----:B------:R-:W-:Y:S02]  /*aa40*/  UMOV UR27, UR11 ;  /* 0x0000000b001b7c82 */ /* 0x000fe40008000000 */
[----:B------:R1:W-:Y:S01]  /*aa50*/  UBLKCP.S.G [UR48], [UR40], UR9 ;  /* 0x00000030280073ba */ /* 0x0003e20008000209 */
[----:B------:R2:W-:Y:S01]  /*aa60*/  SYNCS.ARRIVE.TRANS64 RZ, [R6+URZ+0x31800], R3 ;  /* 0x0318000306ff79a7 */ /* 0x0005e2000800003f */
[----:B------:R-:W-:Y:S01]  /*aa70*/  UMOV UR28, UR12 ;  /* 0x0000000c001c7c82 */ /* 0x000fe20008000000 */
[----:B----4-:R-:W-:Y:S01]  /*aa80*/  UIADD3 UR56, UR8, 0x5000, URZ ;  /* 0x0000500008387890 */ /* 0x010fe2000fffe03f */
        /* <DEDUP_REMOVED lines=9> */
[----:B-1----:R-:W-:-:S02]  /*ab20*/  UIADD3 UR9, UR8, 0x31800, URZ ;  /* 0x0003180008097890 */ /* 0x002fc4000fffe03f */
        /* <DEDUP_REMOVED lines=11> */
[----:B-1----:R-:W-:Y:S01]  /*abe0*/  UMOV UR10, 0xc0 ;  /* 0x000000c0000a7882 */ /* 0x002fe20000000000 */
[----:B------:R2:W-:Y:S01]  /*abf0*/  UTMALDG.4D [UR40], [UR6], desc[UR16] ;  /* 0x00001028060075b4 */ /* 0x0005e20008019000 */
[----:B---3--:R-:W-:-:S02]  /*ac00*/  UIADD3 UR24, UR8, 0xf000, URZ ;  /* 0x0000f00008187890 */ /* 0x008fc4000fffe03f */
[----:B------:R-:W-:Y:S01]  /*ac10*/  UIADD3 UR8, UR8, 0x11800, URZ ;  /* 0x0001180008087890 */ /* 0x000fe2000fffe03f */
[----:B------:R-:W-:Y:S01]  /*ac20*/  UMOV UR26, 0x80 ;  /* 0x00000080001a7882 */ /* 0x000fe20000000000 */
[----:B------:R2:W-:Y:S05]  /*ac30*/  UTMALDG.4D [UR32], [UR6], desc[UR16] ;  /* 0x00001020060075b4 */ /* 0x0005ea0008019000 */
[----:B------:R2:W-:Y:S02]  /*ac40*/  UTMALDG.4D [UR24], [UR6], desc[UR16] ;  /* 0x00001018060075b4 */ /* 0x0005e40008019000 */
[----:B------:R2:W-:Y:S02]  /*ac50*/  UTMALDG.4D [UR8], [UR6], desc[UR16] ;  /* 0x00001008060075b4 */ /* 0x0005e40008019000 */
[----:B--2---:R-:W-:Y:S05]  /*ac60*/  @P1 BRA `(.L_x_668) ;  /* 0x0000000800581947 */ /* 0x004fea0003800000 */
[----:B------:R-:W1:Y:S01]  /*ac70*/  LDC.64 R12, c[0x0][0x730] ;  /* 0x0001cc00ff0c7b82 */ /* 0x000e620000000a00 */
[----:B------:R-:W-:Y:S01]  /*ac80*/  ULDC.64 UR8, c[0x0][0x738] ;  /* 0x0001ce0000087ab9 */ /* 0x000fe20000000a00 */
[----:B------:R-:W-:Y:S01]  /*ac90*/  LOP3.LUT R16, R18, 0x1f, RZ, 0xc0, !PT ;  /* 0x0000001f12107812 */ /* 0x000fe200078ec0ff */
[----:B------:R-:W-:Y:S02]  /*aca0*/  UIMAD UR6, UR47, UR8, URZ ;  /* 0x000000082f0672a4 */ /* 0x000fe4000f8e023f */
[----:B------:R-:W-:Y:S02]  /*acb0*/  UIMAD.WIDE.U32 UR4, UR21, UR8, UR38 ;  /* 0x00000008150472a5 */ /* 0x000fe4000f8e0026 */
[----:B------:R-:W-:Y:S01]  /*acc0*/  UIMAD UR6, UR21, UR9, UR6 ;  /* 0x00000009150672a4 */ /* 0x000fe2000f8e0206 */
[----:B------:R-:W2:Y:S03]  /*acd0*/  LDC.64 R14, c[0x0][0x728] ;  /* 0x0001ca00ff0e7b82 */ /* 0x000ea60000000a00 */
        /* <DEDUP_REMOVED lines=9> */
[----:B-1----:R-:W-:-:S04]  /*ad70*/  IMAD.WIDE.U32 R2, R12, UR20, R2 ;  /* 0x000000140c027c25 */ /* 0x002fc8000f8e0002 */
        /* <DEDUP_REMOVED lines=8> */
[----:B--2---:R-:W-:Y:S01]  /*ae00*/  LEA R14, P1, R2, R14, 0x2 ;  /* 0x0000000e020e7211 */ /* 0x004fe200078210ff */
        /* <DEDUP_REMOVED lines=8> */
.L_x_673:
[----:B------:R-:W-:-:S04]  /*ae90*/  SHF.L.U32 R5, R13, 0x1f, RZ ;  /* 0x0000001f0d057819 */ /* 0x000fc800000006ff */
[----:B------:R-:W1:Y:S02]  /*aea0*/  SYNCS.PHASECHK.TRANS64.TRYWAIT P1, [R6+URZ+0x31838], R5 ;  /* 0x03183805060075a7 */ /* 0x000e64000802017f */
[----:B-1----:R-:W-:Y:S05]  /*aeb0*/  @!P1 BRA `(.L_x_669) ;  /* 0x0000000c00d89947 */ /* 0x002fea0003800000 */
.L_x_682:
[----:B------:R-:W-:Y:S05]  /*aec0*/  @P0 BRA `(.L_x_670) ;  /* 0x0000000000140947 */ /* 0x000fea0003800000 */
[----:B------:R-:W-:Y:S01]  /*aed0*/  ISETP.NE.AND P1, PT, R16, RZ, PT ;  /* 0x000000ff1000720c */ /* 0x000fe20003f25270 */
[----:B-1----:R-:W-:-:S04]  /*aee0*/  IMAD.MOV.U32 R5, RZ, RZ, 0x8100 ;  /* 0x00008100ff057424 */ /* 0x002fc800078e00ff */
[----:B------:R2:W-:Y:S08]  /*aef0*/  SYNCS.ARRIVE.TRANS64 RZ, [R6+URZ+0x31830], R5 ;  /* 0x0318300506ff79a7 */ /* 0x0005f0000800003f */
[----:B------:R-:W-:Y:S05]  /*af00*/  @!P1 BRA `(.L_x_670) ;  /* 0x0000000000049947 */ /* 0x000fea0003800000 */
[----:B------:R-:W-:Y:S01]  /*af10*/  BPT.TRAP 0x1 ;  /* 0x000000040000795c */ /* 0x000fe20000300000 */
.L_x_670:
        /* <DEDUP_REMOVED lines=47> */
.L_x_684:
[----:B------:R-:W-:Y:S01]  /*b210*/  LOP3.LUT R13, R13, 0x1, RZ, 0x3c, !PT ;  /* 0x000000010d0d7812 */ /* 0x000fe200078e3cff */
[----:B------:R-:W-:Y:S06]  /*b220*/  @P2 BRA `(.L_x_672) ;  /* 0x0000000000142947 */ /* 0x000fec0003800000 */
[----:B------:R-:W-:Y:S01]  /*b230*/  ISETP.NE.AND P1, PT, R16, RZ, PT ;  /* 0x000000ff1000720c */ /* 0x000fe20003f25270 */
[----:B-1----:R-:W-:-:S04]  /*b240*/  IMAD.MOV.U32 R2, RZ, RZ, 0x8100 ;  /* 0x00008100ff027424 */ /* 0x002fc800078e00ff */
[----:B------:R2:W-:Y:S08]  /*b250*/  SYNCS.ARRIVE.TRANS64 RZ, [R20+URZ+0x31810], R2 ;  /* 0x0318100214ff79a7 */ /* 0x0005f0000800003f */
[----:B------:R-:W-:Y:S05]  /*b260*/  @!P1 BRA `(.L_x_672) ;  /* 0x0000000000049947 */ /* 0x000fea0003800000 */
[----:B------:R-:W-:Y:S01]  /*b270*/  BPT.TRAP 0x1 ;  /* 0x000000040000795c */ /* 0x000fe20000300000 */
.L_x_672:
[--C-:B-12---:R-:W-:Y:S01]  /*b280*/  IMAD R2, R12, 0x8000, R6.reuse ;  /* 0x000080000c027824 */ /* 0x106fe200078e0206 */
        /* <DEDUP_REMOVED lines=50> */
[----:B-1----:R-:W-:Y:S05]  /*b5b0*/  @!P1 BRA `(.L_x_673) ;  /* 0xfffffff800349947 */ /* 0x002fea000383ffff */
[----:B------:R-:W-:-:S07]  /*b5c0*/  VIADD R12, R12, 0x1 ;  /* 0x000000010c0c7836 */ /* 0x000fce0000000000 */
.L_x_668:
[----:B------:R-:W-:Y:S01]  /*b5d0*/  SHF.L.U32 R16, R13, 0x1f, RZ ;  /* 0x0000001f0d107819 */ /* 0x000fe200000006ff */
[----:B------:R-:W1:Y:S01]  /*b5e0*/  LDC.64 R10, c[0x0][0x730] ;  /* 0x0001cc00ff0a7b82 */ /* 0x000e620000000a00 */
[----:B------:R-:W-:Y:S02]  /*b5f0*/  IMAD.U32 R14, RZ, RZ, UR38 ;  /* 0x00000026ff0e7e24 */ /* 0x000fe4000f8e00ff */
[----:B------:R-:W-:Y:S02]  /*b600*/  IMAD.U32 R2, RZ, RZ, UR38 ;  /* 0x00000026ff027e24 */ /* 0x000fe4000f8e00ff */
[----:B------:R-:W-:Y:S02]  /*b610*/  IMAD.MOV.U32 R2, RZ, RZ, R14 ;  /* 0x000000ffff027224 */ /* 0x000fe400078e000e */
[----:B------:R-:W-:Y:S01]  /*b620*/  IMAD.U32 R3, RZ, RZ, UR39 ;  /* 0x00000027ff037e24 */ /* 0x000fe2000f8e00ff */
[----:B------:R-:W2:Y:S01]  /*b630*/  SYNCS.PHASECHK.TRANS64.TRYWAIT P1, [R6+URZ+0x31838], R16 ;  /* 0x03183810060075a7 */ /* 0x000ea2000802017f */
[----:B------:R-:W-:Y:S01]  /*b640*/  IMAD.U32 R15, RZ, RZ, UR39 ;  /* 0x00000027ff0f7e24 */ /* 0x000fe2000f8e00ff */
[----:B------:R-:W3:Y:S01]  /*b650*/  LDC.64 R8, c[0x0][0x738] ;  /* 0x0001ce00ff087b82 */ /* 0x000ee20000000a00 */
[----:B-1----:R-:W-:-:S02]  /*b660*/  IMAD R14, R21, R10, RZ ;  /* 0x0000000a150e7224 */ /* 0x002fc400078e02ff */
[----:B------:R-:W-:-:S04]  /*b670*/  IMAD.WIDE.U32 R2, R10, UR20, R2 ;  /* 0x000000140a027c25 */ /* 0x000fc8000f8e0002 */
[----:B------:R-:W-:-:S04]  /*b680*/  IMAD R11, R11, UR20, R14 ;  /* 0x000000140b0b7c24 */ /* 0x000fc8000f8e020e */
[----:B------:R-:W-:Y:S02]  /*b690*/  IMAD.IADD R3, R11, 0x1, R3 ;  /* 0x000000010b037824 */ /* 0x000fe400078e0203 */
[C---:B---3--:R-:W-:Y:S02]  /*b6a0*/  IMAD R10, R8.reuse, UR47, RZ ;  /* 0x0000002f080a7c24 */ /* 0x048fe4000f8e02ff */
[----:B------:R-:W-:-:S04]  /*b6b0*/  IMAD.WIDE.U32 R2, R8, UR21, R2 ;  /* 0x0000001508027c25 */ /* 0x000fc8000f8e0002 */
[----:B------:R-:W-:Y:S01]  /*b6c0*/  IMAD R9, R9, UR21, R10 ;  /* 0x0000001509097c24 */ /* 0x000fe2000f8e020a */
[----:B--2---:R-:W-:Y:S06]  /*b6d0*/  @!P1 BRA `(.L_x_674) ;  /* 0x0000000400fc9947 */ /* 0x004fec0003800000 */
.L_x_685:
[----:B------:R-:W-:Y:S01]  /*b6e0*/  IMAD.IADD R8, R9, 0x1, R3 ;  /* 0x0000000109087824 */ /* 0x000fe200078e0203 */
[----:B------:R-:W-:Y:S06]  /*b6f0*/  @P0 BRA `(.L_x_675) ;  /* 0x0000000000140947 */ /* 0x000fec0003800000 */
[----:B------:R-:W-:Y:S01]  /*b700*/  LOP3.LUT P0, RZ, R18, 0x1f, RZ, 0xc0, !PT ;  /* 0x0000001f12ff7812 */ /* 0x000fe2000780c0ff */
[----:B------:R-:W-:-:S04]  /*b710*/  IMAD.MOV.U32 R9, RZ, RZ, 0x8100 ;  /* 0x00008100ff097424 */ /* 0x000fc800078e00ff */
[----:B------:R2:W-:Y:S08]  /*b720*/  SYNCS.ARRIVE.TRANS64 RZ, [R6+URZ+0x31830], R9 ;  /* 0x0318300906ff79a7 */ /* 0x0005f0000800003f */
[----:B------:R-:W-:Y:S05]  /*b730*/  @!P0 BRA `(.L_x_675) ;  /* 0x0000000000048947 */ /* 0x000fea0003800000 */
[----:B------:R-:W-:Y:S01]  /*b740*/  BPT.TRAP 0x1 ;  /* 0x000000040000795c */ /* 0x000fe20000300000 */
.L_x_675:
        /* <DEDUP_REMOVED lines=52> */
[----:B----4-:R-:W-:Y:S01]  /*ba90*/  NOP ;  /* 0x0000000000007918 */ /* 0x010fe20000000000 */
.L_x_661:
[----:B------:R-:W-:Y:S05]  /*baa0*/  WARPSYNC.ALL ;  /* 0x0000000000007948 */ /* 0x000fea0003800000 */
[----:B------:R-:W-:-:S13]  /*bab0*/  ELECT P0, URZ, PT ;  /* 0x00000000003f782f */ /* 0x000fda0003800000 */
[----:B------:R-:W-:Y:S05]  /*bac0*/  @!P0 BRA `(.L_x_627) ;  /* 0x00000000007c8947 */ /* 0x000fea0003800000 */
[----:B------:R-:W4:Y:S02]  /*bad0*/  LDL R0, [R1+0x4] ;  /* 0x0000040001007983 */ /* 0x000f240000100800 */
[----:B----4-:R-:W-:-:S13]  /*bae0*/  R2UR UR4, R0 ;  /* 0x00000000000472ca */ /* 0x010fda00000e0000 */
[----:B------:R-:W-:-:S06]  /*baf0*/  ULOP3.LUT UR4, UR4, 0x2, URZ, 0xfc, !UPT ;  /* 0x0000000204047892 */ /* 0x000fcc000f8efc3f */
[----:B------:R-:W-:-:S05]  /*bb00*/  IMAD.U32 R0, RZ, RZ, UR4 ;  /* 0x00000004ff007e24 */ /* 0x000fca000f8e00ff */
[----:B------:R-:W-:-:S13]  /*bb10*/  ISETP.NE.AND P1, PT, R0, 0x3, PT ;  /* 0x000000030000780c */ /* 0x000fda0003f25270 */
[----:B------:R-:W-:Y:S05]  /*bb20*/  @!P1 BRA `(.L_x_676) ;  /* 0x0000000000049947 */ /* 0x000fea0003800000 */
[----:B---3--:R-:W-:Y:S01]  /*bb30*/  BPT.TRAP 0x1 ;  /* 0x000000040000795c */ /* 0x008fe20000300000 */
.L_x_676:
        /* <DEDUP_REMOVED lines=8> */
.L_x_686:
        /* <DEDUP_REMOVED lines=9> */
.L_x_687:
[----:B------:R-:W-:Y:S05]  /*bc50*/  @!P1 BRA `(.L_x_679) ;  /* 0x0000000000049947 */ /* 0x000fea0003800000 */
[----:B---3--:R-:W-:Y:S01]  /*bc60*/  BPT.TRAP 0x1 ;  /* 0x000000040000795c */ /* 0x008fe20000300000 */
.L_x_679:
[----:B------:R-:W-:-:S07]  /*bc70*/  SHF.L.U32 R13, R13, 0x1f, RZ ;  /* 0x0000001f0d0d7819 */ /* 0x000fce00000006ff */
.L_x_680:
[----:B------:R1:W1:Y:S02]  /*bc80*/  SYNCS.PHASECHK.TRANS64.TRYWAIT P0, [R2+URZ+0x31838], R13 ;  /* 0x0318380d020075a7 */ /* 0x000264000800017f */
[----:B-1----:R-:W-:Y:S05]  /*bc90*/  @!P0 NANOSLEEP.SYNCS 0x989680 ;  /* 0x009896800000895d */ /* 0x002fea0003900000 */
[----:B------:R-:W1:Y:S02]  /*bca0*/  @!P0 SYNCS.PHASECHK.TRANS64 P0, [R2+URZ+0x31838], R13 ;  /* 0x0318380d020085a7 */ /* 0x000e64000800007f */
[----:B-1----:R-:W-:Y:S05]  /*bcb0*/  @!P0 BRA `(.L_x_680) ;  /* 0xfffffffc00f08947 */ /* 0x002fea000383ffff */
.L_x_627:
[----:B---3--:R-:W-:Y:S05]  /*bcc0*/  BSYNC B0 ;  /* 0x0000000000007941 */ /* 0x008fea0003800000 */
.L_x_621:
[----:B------:R-:W-:Y:S05]  /*bcd0*/  EXIT ;  /* 0x000000000000794d */ /* 0x000fea0003800000 */
.L_x_634:
[----:B-1----:R1:W2:Y:S02]  /*bce0*/  SYNCS.PHASECHK.TRANS64.TRYWAIT P0, [R17+URZ+0x31800], R12 ;  /* 0x0318000c110075a7 */ /* 0x0022a4000800017f */
[----:B--2---:R-:W-:Y:S05]  /*bcf0*/  @!P0 NANOSLEEP.SYNCS 0x989680 ;  /* 0x009896800000895d */ /* 0x004fea0003900000 */
[----:B------:R-:W2:Y:S02]  /*bd00*/  @!P0 SYNCS.PHASECHK.TRANS64 P0, [R17+URZ+0x31800], R12 ;  /* 0x0318000c110085a7 */ /* 0x000ea4000800007f */
[----:B--2---:R-:W-:Y:S05]  /*bd10*/  @!P0 BRA `(.L_x_634) ;  /* 0xfffffffc00f08947 */ /* 0x004fea000383ffff */
[----:B------:R-:W-:Y:S05]  /*bd20*/  BRA `(.L_x_633) ;  /* 0xffffff54004c7947 */ /* 0x000fea000383ffff */
.L_x_638:
[----:B--2---:R2:W3:Y:S02]  /*bd30*/  SYNCS.PHASECHK.TRANS64.TRYWAIT P0, [R16+URZ+0x31810], R9 ;  /* 0x03181009100075a7 */ /* 0x0044e4000800017f */
[----:B---3--:R-:W-:Y:S05]  /*bd40*/  @!P0 NANOSLEEP.SYNCS 0x989680 ;  /* 0x009896800000895d */ /* 0x008fea0003900000 */
[----:B------:R-:W3:Y:S02]  /*bd50*/  @!P0 SYNCS.PHASECHK.TRANS64 P0, [R16+URZ+0x31810], R9 ;  /* 0x03181009100085a7 */ /* 0x000ee4000800007f */
[----:B---3--:R-:W-:Y:S05]  /*bd60*/  @!P0 BRA `(.L_x_638) ;  /* 0xfffffffc00f08947 */ /* 0x008fea000383ffff */
[----:B------:R-:W-:Y:S05]  /*bd70*/  BRA `(.L_x_637) ;  /* 0xffffff5c00e07947 */ /* 0x000fea000383ffff */
.L_x_642:
[----:B----4-:R4:W1:Y:S02]  /*bd80*/  SYNCS.PHASECHK.TRANS64.TRYWAIT P0, [R17+URZ+0x31830], R8 ;  /* 0x03183008110075a7 */ /* 0x010864000800017f */
[----:B-1----:R-:W-:Y:S05]  /*bd90*/  @!P0 NANOSLEEP.SYNCS 0x989680 ;  /* 0x009896800000895d */ /* 0x002fea0003900000 */
[----:B------:R-:W1:Y:S02]  /*bda0*/  @!P0 SYNCS.PHASECHK.TRANS64 P0, [R17+URZ+0x31830], R8 ;  /* 0x03183008110085a7 */ /* 0x000e64000800007f */
[----:B-1----:R-:W-:Y:S05]  /*bdb0*/  @!P0 BRA `(.L_x_642) ;  /* 0xfffffffc00f08947 */ /* 0x002fea000383ffff */
[----:B------:R-:W-:Y:S05]  /*bdc0*/  BRA `(.L_x_641) ;  /* 0xffffff7800ec7947 */ /* 0x000fea000383ffff */
.L_x_666:
[----:B-1----:R1:W2:Y:S02]  /*bdd0*/  SYNCS.PHASECHK.TRANS64.TRYWAIT P1, [R6+URZ+0x31820], R3 ;  /* 0x03182003060075a7 */ /* 0x0022a4000802017f */
[----:B--2---:R-:W-:Y:S05]  /*bde0*/  @!P1 NANOSLEEP.SYNCS 0x989680 ;  /* 0x009896800000995d */ /* 0x004fea0003900000 */
[----:B------:R-:W2:Y:S02]  /*bdf0*/  @!P1 SYNCS.PHASECHK.TRANS64 P1, [R6+URZ+0x31820], R3 ;  /* 0x03182003060095a7 */ /* 0x000ea4000802007f */
[----:B--2---:R-:W-:Y:S05]  /*be00*/  @!P1 BRA `(.L_x_666) ;  /* 0xfffffffc00f09947 */ /* 0x004fea000383ffff */
[----:B------:R-:W-:Y:S05]  /*be10*/  BRA `(.L_x_681) ;  /* 0xffffffe400987947 */ /* 0x000fea000383ffff */
.L_x_669:
[----:B-1----:R1:W2:Y:S02]  /*be20*/  SYNCS.PHASECHK.TRANS64.TRYWAIT P1, [R6+URZ+0x31838], R5 ;  /* 0x03183805060075a7 */ /* 0x0022a4000802017f */
[----:B--2---:R-:W-:Y:S05]  /*be30*/  @!P1 NANOSLEEP.SYNCS 0x989680 ;  /* 0x009896800000995d */ /* 0x004fea0003900000 */
[----:B------:R-:W2:Y:S02]  /*be40*/  @!P1 SYNCS.PHASECHK.TRANS64 P1, [R6+URZ+0x31838], R5 ;  /* 0x03183805060095a7 */ /* 0x000ea4000802007f */
[----:B--2---:R-:W-:Y:S05]  /*be50*/  @!P1 BRA `(.L_x_669) ;  /* 0xfffffffc00f09947 */ /* 0x004fea000383ffff */
[----:B------:R-:W-:Y:S05]  /*be60*/  BRA `(.L_x_682) ;  /* 0xfffffff000147947 */ /* 0x000fea000383ffff */
.L_x_671:
[----:B------:R-:W-:-:S07]  /*be70*/  SHF.L.U32 R2, R4, 0x1f, RZ ;  /* 0x0000001f04027819 */ /* 0x000fce00000006ff */
.L_x_683:
[----:B-1----:R1:W2:Y:S02]  /*be80*/  SYNCS.PHASECHK.TRANS64.TRYWAIT P1, [R20+URZ+0x31820], R2 ;  /* 0x03182002140075a7 */ /* 0x0022a4000802017f */
[----:B--2---:R-:W-:Y:S05]  /*be90*/  @!P1 NANOSLEEP.SYNCS 0x989680 ;  /* 0x009896800000995d */ /* 0x004fea0003900000 */
[----:B------:R-:W2:Y:S02]  /*bea0*/  @!P1 SYNCS.PHASECHK.TRANS64 P1, [R20+URZ+0x31820], R2 ;  /* 0x03182002140095a7 */ /* 0x000ea4000802007f */
[----:B--2---:R-:W-:Y:S05]  /*beb0*/  @!P1 BRA `(.L_x_683) ;  /* 0xfffffffc00f09947 */ /* 0x004fea000383ffff */
[----:B------:R-:W-:Y:S05]  /*bec0*/  BRA `(.L_x_684) ;  /* 0xfffffff000d07947 */ /* 0x000fea000383ffff */
.L_x_674:
[----:B-1----:R1:W2:Y:S02]  /*bed0*/  SYNCS.PHASECHK.TRANS64.TRYWAIT P1, [R6+URZ+0x31838], R16 ;  /* 0x03183810060075a7 */ /* 0x0022a4000802017f */
[----:B--2---:R-:W-:Y:S05]  /*bee0*/  @!P1 NANOSLEEP.SYNCS 0x989680 ;  /* 0x009896800000995d */ /* 0x004fea0003900000 */
[----:B------:R-:W2:Y:S02]  /*bef0*/  @!P1 SYNCS.PHASECHK.TRANS64 P1, [R6+URZ+0x31838], R16 ;  /* 0x03183810060095a7 */ /* 0x000ea4000802007f */
[----:B--2---:R-:W-:Y:S05]  /*bf00*/  @!P1 BRA `(.L_x_674) ;  /* 0xfffffffc00f09947 */ /* 0x004fea000383ffff */
[----:B------:R-:W-:Y:S05]  /*bf10*/  BRA `(.L_x_685) ;  /* 0xfffffff400f07947 */ /* 0x000fea000383ffff */
.L_x_677:
[----:B----4-:R4:W1:Y:S02]  /*bf20*/  SYNCS.PHASECHK.TRANS64.TRYWAIT P0, [R5+URZ], R0 ;  /* 0x00000000050075a7 */ /* 0x010864000800017f */
[----:B-1----:R-:W-:Y:S05]  /*bf30*/  @!P0 NANOSLEEP.SYNCS 0x989680 ;  /* 0x009896800000895d */ /* 0x002fea0003900000 */
[----:B------:R-:W1:Y:S02]  /*bf40*/  @!P0 SYNCS.PHASECHK.TRANS64 P0, [R5+URZ], R0 ;  /* 0x00000000050085a7 */ /* 0x000e64000800007f */
[----:B-1----:R-:W-:Y:S05]  /*bf50*/  @!P0 BRA `(.L_x_677) ;  /* 0xfffffffc00f08947 */ /* 0x002fea000383ffff */
[----:B------:R-:W-:Y:S05]  /*bf60*/  BRA `(.L_x_686) ;  /* 0xfffffffc00147947 */ /* 0x000fea000383ffff */
.L_x_678:
[----:B----4-:R4:W1:Y:S02]  /*bf70*/  SYNCS.PHASECHK.TRANS64.TRYWAIT P0, [R3+URZ], R0 ;  /* 0x00000000030075a7 */ /* 0x010864000800017f */
[----:B-1----:R-:W-:Y:S05]  /*bf80*/  @!P0 NANOSLEEP.SYNCS 0x989680 ;  /* 0x009896800000895d */ /* 0x002fea0003900000 */
[----:B------:R-:W1:Y:S02]  /*bf90*/  @!P0 SYNCS.PHASECHK.TRANS64 P0, [R3+URZ], R0 ;  /* 0x00000000030085a7 */ /* 0x000e64000800007f */
[----:B-1----:R-:W-:Y:S05]  /*bfa0*/  @!P0 BRA `(.L_x_678) ;  /* 0xfffffffc00f08947 */ /* 0x002fea000383ffff */
[----:B------:R-:W-:Y:S05]  /*bfb0*/  BRA `(.L_x_687) ;  /* 0xfffffffc00247947 */ /* 0x000fea000383ffff */
.L_x_688:
        /* <DEDUP_REMOVED lines=12> */
.L_x_1152:


//--------------------- .text._ZN7cutlass13device_kernelIN5flash11enable_sm90INS1_16FlashAttnBwdSm90INS1_25CollectiveMainloopBwdSm90ILi2ELi1ELi1EN4cute5tupleIJNS5_1CILi1EEES8_S8_EEENS6_IJNS7_ILi64EEENS7_ILi80EEENS7_ILi256EEEEEENS_10bfloat16_tEfNS_4arch4Sm90ELb1ELb0ELb0ELb0ELb0ELb0ELb1ELb1ELi2ELi1ELi1ELi1ELb0EEENS1_21CollectiveEpilogueBwdISD_SE_SG_Li256ELb0ELb1ELi2EEENS1_25SingleTileBwdLPTSchedulerILb0ELi80ELb0EEEEEEEEEvNT_6ParamsE --------------------------
	.section	.text._ZN7cutlass13device_kernelIN5flash11enable_sm90INS1_16FlashAttnBwdSm90INS1_25CollectiveMainloopBwdSm90ILi2ELi1ELi1EN4cute5tupleIJNS5_1CILi1EEES8_S8_EEENS6_IJNS7_ILi64EEENS7_ILi80EEENS7_ILi256EEEEEENS_10bfloat16_tEfNS_4arch4Sm90ELb1ELb0ELb0ELb0ELb0ELb0ELb1ELb1ELi2ELi1ELi1ELi1ELb0EEENS1_21CollectiveEpilogueBwdISD_SE_SG_Li256ELb0ELb1ELi2EEENS1_25SingleTileBwdLPTSchedulerILb0ELi80ELb0EEEEEEEEEvNT_6ParamsE,"ax",@progbits
	.align	128
.text._ZN7cutlass13device_kernelIN5flash11enable_sm90INS1_16FlashAttnBwdSm90INS1_25CollectiveMainloopBwdSm90ILi2ELi1ELi1EN4cute5tupleIJNS5_1CILi1EEES8_S8_EEENS6_IJNS7_ILi64EEENS7_ILi80EEENS7_ILi256EEEEEENS_10bfloat16_tEfNS_4arch4Sm90ELb1ELb0ELb0ELb0ELb0ELb0ELb1ELb1ELi2ELi1ELi1ELi1ELb0EEENS1_21CollectiveEpilogueBwdISD_SE_SG_Li256ELb0ELb1ELi2EEENS1_25SingleTileBwdLPTSchedulerILb0ELi80ELb0EEEEEEEEEvNT_6ParamsE:
        .type           _ZN7cutlass13device_kernelIN5flash11enable_sm90INS1_16FlashAttnBwdSm90INS1_25CollectiveMainloopBwdSm90ILi2ELi1ELi1EN4cute5tupleIJNS5_1CILi1EEES8_S8_EEENS6_IJNS7_ILi64EEENS7_ILi80EEENS7_ILi256EEEEEENS_10bfloat16_tEfNS_4arch4Sm90ELb1ELb0ELb0ELb0ELb0ELb0ELb1ELb1ELi2ELi1ELi1ELi1ELb0EEENS1_21CollectiveEpilogueBwdISD_SE_SG_Li256ELb0ELb1ELi2EEENS1_25SingleTileBwdLPTSchedulerILb0ELi80ELb0EEEEEEEEEvNT_6ParamsE,@function
        .size           _ZN7cutlass13device_kernelIN5flash11enable_sm90INS1_16FlashAttnBwdSm90INS1_25CollectiveMainloopBwdSm90ILi2ELi1ELi1EN4cute5tupleIJNS5_1CILi1EEES8_S8_EEENS6_IJNS7_ILi64EEENS7_ILi80EEENS7_ILi256EEEEEENS_10bfloat16_tEfNS_4arch4Sm90ELb1ELb0ELb0ELb0ELb0ELb0ELb1ELb1ELi2ELi1ELi1ELi1ELb0EEENS1_21CollectiveEpilogueBwdISD_SE_SG_Li256ELb0ELb1ELi2EEENS1_25SingleTileBwdLPTSchedulerILb0ELi80ELb0EEEEEEEEEvNT_6ParamsE,(.L_x_1153 - _ZN7cutlass13device_kernelIN5flash11enable_sm90INS1_16FlashAttnBwdSm90INS1_25CollectiveMainloopBwdSm90ILi2ELi1ELi1EN4cute5tupleIJNS5_1CILi1EEES8_S8_EEENS6_IJNS7_ILi64EEENS7_ILi80EEENS7_ILi256EEEEEENS_10bfloat16_tEfNS_4arch4Sm90ELb1ELb0ELb0ELb0ELb0ELb0ELb1ELb1ELi2ELi1ELi1ELi1ELb0EEENS1_21CollectiveEpilogueBwdISD_SE_SG_Li256ELb0ELb1ELi2EEENS1_25SingleTileBwdLPTSchedulerILb0ELi80ELb0EEEEEEEEEvNT_6ParamsE)
        .other          _ZN7cutlass13device_kernelIN5flash11enable_sm90INS1_16FlashAttnBwdSm90INS1_25CollectiveMainloopBwdSm90ILi2ELi1ELi1EN4cute5tupleIJNS5_1CILi1EEES8_S8_EEENS6_IJNS7_ILi64EEENS7_ILi80EEENS7_ILi256EEEEEENS_10bfloat16_tEfNS_4arch4Sm90ELb1ELb0ELb0ELb0ELb0ELb0ELb1ELb1ELi2ELi1ELi1ELi1ELb0EEENS1_21CollectiveEpilogueBwdISD_SE_SG_Li256ELb0ELb1ELi2EEENS1_25SingleTileBwdLPTSchedulerILb0ELi80ELb0EEEEEEEEEvNT_6ParamsE,@"STO_CUDA_ENTRY STV_DEFAULT"
_ZN7cutlass13device_kernelIN5flash11enable_sm90INS1_16FlashAttnBwdSm90INS1_25CollectiveMainloopBwdSm90ILi2ELi1ELi1EN4cute5tupleIJNS5_1CILi1EEES8_S8_EEENS6_IJNS7_ILi64EEENS7_ILi80EEENS7_ILi256EEEEEENS_10bfloat16_tEfNS_4arch4Sm90ELb1ELb0ELb0ELb0ELb0ELb0ELb1ELb1ELi2ELi1ELi1ELi1ELb0EEENS1_21CollectiveEpilogueBwdISD_SE_SG_Li256ELb0ELb1ELi2EEENS1_25SingleTileBwdLPTSchedulerILb0ELi80ELb0EEEEEEEEEvNT_6ParamsE:
        /* <DEDUP_REMOVED lines=29> */
.L_x_690:
[----:B------:R-:W-:Y:S05]  /*01d0*/  BSYNC B0 ;  /* 0x0000000000007941 */ /* 0x000fea0003800000 */
.L_x_689:
        /* <DEDUP_REMOVED lines=34> */
.L_x_691:
        /* <DEDUP_REMOVED lines=20> */
.L_x_692:
[----:B-1----:R-:W-:Y:S01]  /*0540*/  ISETP.NE.AND P0, PT, R0, RZ, PT ;  /* 0x000000ff0000720c */ /* 0x002fe20003f05270 */
[----:B------:R-:W-:Y:S01]  /*0550*/  IMAD.MOV.U32 R0, RZ, RZ, 0x1 ;  /* 0x00000001ff007424 */ /* 0x000fe200078e00ff */
[----:B------:R-:W-:Y:S01]  /*0560*/  NOP ;  /* 0x0000000000007918 */ /* 0x000fe20000000000 */
[----:B------:R-:W-:-:S03]  /*0570*/  LOP3.LUT R21, R4, 0x7f, RZ, 0xc0, !PT ;  /* 0x0000007f04157812 */ /* 0x000fc600078ec0ff */
[----:B------:R-:W-:Y:S01]  /*0580*/  SEL R0, R0, 0x2, !P0 ;  /* 0x0000000200007807 */ /* 0x000fe20004000000 */
[----:B--23--:R-:W-:Y:S06]  /*0590*/  BAR.SYNC.DEFER_BLOCKING 0x0 ;  /* 0x0000000000007b1d */ /* 0x00cfec0000010000 */
[----:B------:R-:W-:Y:S05]  /*05a0*/  @!P0 BRA `(.L_x_693) ;  /* 0x000000c800cc8947 */ /* 0x000fea0003800000 */
.L_x_694:
[----:B------:R-:W-:-:S08]  /*05b0*/  NOP ;  /* 0x0000000000007918 */ /* 0x000fd00000000000 */
[----:B------:R-:W1:Y:S02]  /*05c0*/  USETMAXREG.TRY_ALLOC.CTAPOOL UP0, 0xf0 ;  /* 0x000000f0000079c8 */ /* 0x000e640008000600 */
[----:B-1----:R-:W-:-:S13]  /*05d0*/  PLOP3.LUT P0, PT, PT, PT, UP0, 0x80, 0x0 ;  /* 0x000000000000781c */ /* 0x002fda0003f0f008 */
[----:B------:R-:W-:Y:S05]  /*05e0*/  @!P0 BRA `(.L_x_694) ;  /* 0xfffffffc00f08947 */ /* 0x000fea000383ffff */
[----:B------:R-:W1:Y:S01]  /*05f0*/  S2UR UR7, SR_CTAID.X ;  /* 0x00000000000779c3 */ /* 0x000e620000002500 */
[----:B------:R-:W-:Y:S02]  /*0600*/  ULDC UR8, c[0x0][0xb50] ;  /* 0x0002d40000087ab9 */ /* 0x000fe40000000800 */
[----:B------:R-:W-:-:S05]  /*0610*/  UISETP.NE.AND UP0, UPT, UR8, 0x1, UPT ;  /* 0x000000010800788c */ /* 0x000fca000bf05270 */
[----:B------:R-:W2:Y:S06]  /*0620*/  LDC R2, c[0x0][0xb68] ;  /* 0x0002da00ff027b82 */ /* 0x000eac0000000800 */
[----:B------:R-:W-:Y:S01]  /*0630*/  @UP0 ULDC UR4, c[0x0][0xb54] ;  /* 0x0002d50000040ab9 */ /* 0x000fe20000000800 */
[----:B------:R-:W-:Y:S01]  /*0640*/  @UP0 ULDC UR9, c[0x0][0xb58] ;  /* 0x0002d60000090ab9 */ /* 0x000fe20000000800 */
[----:B-1----:R-:W-:Y:S02]  /*0650*/  UIMAD.WIDE.U32 UR4, UR7, UR4, URZ ;  /* 0x00000004070472a5 */ /* 0x002fe4000f8e003f */
[----:B------:R-:W-:-:S02]  /*0660*/  UMOV UR6, UR7 ;  /* 0x0000000700067c82 */ /* 0x000fc40008000000 */
[----:B------:R-:W-:-:S04]  /*0670*/  @UP0 USHF.R.U32.HI UR6, URZ, UR9, UR5 ;  /* 0x000000093f060299 */ /* 0x000fc80008011605 */
[----:B------:R-:W-:Y:S02]  /*0680*/  UIADD3 UR4, -UR6, URZ, URZ ;  /* 0x0000003f06047290 */ /* 0x000fe4000fffe13f */
[----:B--2---:R-:W-:Y:S02]  /*0690*/  ISETP.LE.AND P0, PT, R2, UR6, PT ;  /* 0x0000000602007c0c */ /* 0x004fe4000bf03270 */
[----:B------:R-:W-:-:S11]  /*06a0*/  UIMAD UR10, UR8, UR4, UR7 ;  /* 0x00000004080a72a4 */ /* 0x000fd6000f8e0207 */
[----:B------:R-:W-:Y:S05]  /*06b0*/  @!P0 BRA `(.L_x_695) ;  /* 0x0000000000208947 */ /* 0x000fea0003800000 */
[----:B------:R-:W-:Y:S01]  /*06c0*/  ULDC UR7, c[0x0][0xb5c] ;  /* 0x0002d70000077ab9 */ /* 0x000fe20000000800 */
[----:B------:R-:W-:Y:S01]  /*06d0*/  UMOV UR45, UR10 ;  /* 0x0000000a002d7c82 */ /* 0x000fe20008000000 */
[----:B------:R-:W-:-:S11]  /*06e0*/  UISETP.NE.AND UP0, UPT, UR7, 0x1, UPT ;  /* 0x000000010700788c */ /* 0x000fd6000bf05270 */
[----:B------:R-:W-:Y:S02]  /*06f0*/  @UP0 ULDC.64 UR8, c[0x0][0xb60] ;  /* 0x0002d80000080ab9 */ /* 0x000fe40000000a00 */
[----:B------:R-:W-:-:S04]  /*0700*/  UIMAD.WIDE.U32 UR4, UR10, UR8, URZ ;  /* 0x000000080a0472a5 */ /* 0x000fc8000f8e003f */
[----:B------:R-:W-:-:S04]  /*0710*/  @UP0 USHF.R.U32.HI UR45, URZ, UR9, UR5 ;  /* 0x000000093f2d0299 */ /* 0x000fc80008011605 */
[----:B------:R-:W-:Y:S01]  /*0720*/  UIMAD UR4, UR45, UR7, URZ ;  /* 0x000000072d0472a4 */ /* 0x000fe2000f8e023f */
[----:B------:R-:W-:Y:S11]  /*0730*/  BRA `(.L_x_696) ;  /* 0x00000000001c7947 */ /* 0x000ff60003800000 */
.L_x_695:
[----:B------:R-:W-:Y:S01]  /*0740*/  ULDC UR7, c[0x0][0xb44] ;  /* 0x0002d10000077ab9 */ /* 0x000fe20000000800 */
[----:B------:R-:W-:Y:S01]  /*0750*/  UMOV UR45, UR10 ;  /* 0x0000000a002d7c82 */ /* 0x000fe20008000000 */
[----:B------:R-:W-:-:S11]  /*0760*/  UISETP.NE.AND UP0, UPT, UR7, 0x1, UPT ;  /* 0x000000010700788c */ /* 0x000fd6000bf05270 */
[----:B------:R-:W-:Y:S02]  /*0770*/  @UP0 ULDC.64 UR8, c[0x0][0xb48] ;  /* 0x0002d20000080ab9 */ /* 0x000fe40000000a00 */
[----:B------:R-:W-:-:S04]  /*0780*/  UIMAD.WIDE.U32 UR4, UR10, UR8, URZ ;  /* 0x000000080a0472a5 */ /* 0x000fc8000f8e003f */
[----:B------:R-:W-:-:S04]  /*0790*/  @UP0 USHF.R.U32.HI UR45, URZ, UR9, UR5 ;  /* 0x000000093f2d0299 */ /* 0x000fc80008011605 */
[----:B------:R-:W-:-:S12]  /*07a0*/  UIMAD UR4, UR45, UR7, URZ ;  /* 0x000000072d0472a4 */ /* 0x000fd8000f8e023f */
.L_x_696:
[----:B------:R-:W-:Y:S01]  /*07b0*/  ULDC UR43, c[0x0][0xb38] ;  /* 0x0002ce00002b7ab9 */ /* 0x000fe20000000800 */
[----:B------:R-:W-:Y:S02]  /*07c0*/  UIADD3 UR4, UR10, -UR4, URZ ;  /* 0x800000040a047290 */ /* 0x000fe4000fffe03f */
[----:B------:R-:W-:Y:S01]  /*07d0*/  UISETP.NE.AND UP0, UPT, UR43, 0x1, UPT ;  /* 0x000000012b00788c */ /* 0x000fe2000bf05270 */
[----:B------:R-:W-:Y:S02]  /*07e0*/  ULDC UR5, c[0x0][0xb44] ;  /* 0x0002d10000057ab9 */ /* 0x000fe40000000800 */
[----:B------:R-:W-:-:S08]  /*07f0*/  UIMAD UR6, UR6, UR5, UR4 ;  /* 0x00000005060672a4 */ /* 0x000fd0000f8e0204 */
[----:B------:R-:W-:Y:S01]  /*0800*/  @UP0 ULDC UR4, c[0x0][0xb3c] ;  /* 0x0002cf0000040ab9 */ /* 0x000fe20000000800 */
[----:B------:R-:W-:Y:S01]  /*0810*/  @UP0 ULDC UR7, c[0x0][0xb40] ;  /* 0x0002d00000070ab9 */ /* 0x000fe20000000800 */
[----:B------:R-:W-:Y:S02]  /*0820*/  UIMAD.WIDE.U32 UR4, UR6, UR4, URZ ;  /* 0x00000004060472a5 */ /* 0x000fe4000f8e003f */
[----:B------:R-:W-:Y:S02]  /*0830*/  UMOV UR44, UR6 ;  /* 0x00000006002c7c82 */ /* 0x000fe40008000000 */
[----:B------:R-:W-:-:S04]  /*0840*/  @UP0 USHF.R.U32.HI UR44, URZ, UR7, UR5 ;  /* 0x000000073f2c0299 */ /* 0x000fc80008011605 */
[----:B------:R-:W-:Y:S02]  /*0850*/  UIADD3 UR4, -UR44, URZ, URZ ;  /* 0x0000003f2c047290 */ /* 0x000fe4000fffe13f */
[----:B------:R-:W-:Y:S02]  /*0860*/  ISETP.LE.AND P0, PT, RZ, UR44, PT ;  /* 0x0000002cff007c0c */ /* 0x000fe4000bf03270 */
[----:B------:R-:W-:-:S11]  /*0870*/  UIMAD UR43, UR43, UR4, UR6 ;  /* 0x000000042b2b72a4 */ /* 0x000fd6000f8e0206 */
[----:B------:R-:W-:Y:S05]  /*0880*/  @!P0 EXIT ;  /* 0x000000000000894d */ /* 0x000fea0003800000 */
[----:B------:R-:W-:Y:S01]  /*0890*/  ULDC UR8, c[0x0][0x280] ;  /* 0x0000a00000087ab9 */ /* 0x000fe20000000800 */
[----:B------:R-:W-:Y:S01]  /*08a0*/  ULDC UR9, c[0x0][0x290] ;  /* 0x0000a40000097ab9 */ /* 0x000fe20000000800 */
[----:B------:R-:W-:Y:S01]  /*08b0*/  UIMAD UR4, UR45, 0x50, UR8 ;  /* 0x000000502d0478a4 */ /* 0x000fe2000f8e0208 */
[----:B------:R-:W-:Y:S01]  /*08c0*/  PLOP3.LUT P0, PT, PT, PT, PT, 0x80, 0x0 ;  /* 0x000000000000781c */ /* 0x000fe20003f0f070 */
[----:B------:R-:W-:Y:S01]  /*08d0*/  ULDC UR6, c[0x0][0x74c] ;  /* 0x0001d30000067ab9 */ /* 0x000fe20000000800 */
[----:B------:R-:W-:Y:S01]  /*08e0*/  ULDC.64 UR46, c[0x0][0x208] ;  /* 0x00008200002e7ab9 */ /* 0x000fe20000000a00 */
[----:B------:R-:W-:Y:S01]  /*08f0*/  UIADD3 UR6, -UR6, UR4, -UR9 ;  /* 0x0000000406067290 */ /* 0x000fe2000fffe909 */
[----:B------:R-:W-:Y:S01]  /*0900*/  CS2R R134, SRZ ;  /* 0x0000000000867805 */ /* 0x000fe2000001ff00 */
[----:B------:R-:W-:Y:S01]  /*0910*/  UIADD3 UR4, UR8, 0x3f, URZ ;  /* 0x0000003f08047890 */ /* 0x000fe2000fffe03f */
[----:B------:R-:W-:Y:S01]  /*0920*/  CS2R R132, SRZ ;  /* 0x0000000000847805 */ /* 0x000fe2000001ff00 */
[----:B------:R-:W-:Y:S01]  /*0930*/  USHF.R.S32.HI UR7, URZ, 0x1f, UR6 ;  /* 0x0000001f3f077899 */ /* 0x000fe20008011406 */
[----:B------:R-:W-:Y:S01]  /*0940*/  CS2R R130, SRZ ;  /* 0x0000000000827805 */ /* 0x000fe2000001ff00 */
[----:B------:R-:W-:Y:S01]  /*0950*/  USHF.R.S32.HI UR5, URZ, 0x1f, UR4 ;  /* 0x0000001f3f057899 */ /* 0x000fe20008011404 */
[----:B------:R-:W-:Y:S01]  /*0960*/  CS2R R128, SRZ ;  /* 0x0000000000807805 */ /* 0x000fe2000001ff00 */
[----:B------:R-:W-:Y:S01]  /*0970*/  ULEA.HI UR7, UR7, UR6, URZ, 0x6 ;  /* 0x0000000607077291 */ /* 0x000fe2000f8f303f */
[----:B------:R-:W-:Y:S01]  /*0980*/  CS2R R94, SRZ ;  /* 0x00000000005e7805 */ /* 0x000fe2000001ff00 */
[----:B------:R-:W-:Y:S01]  /*0990*/  ULEA.HI UR5, UR5, UR4, URZ, 0x6 ;  /* 0x0000000405057291 */ /* 0x000fe2000f8f303f */
[----:B------:R-:W-:Y:S01]  /*09a0*/  CS2R R92, SRZ ;  /* 0x00000000005c7805 */ /* 0x000fe2000001ff00 */
[----:B------:R-:W-:Y:S01]  /*09b0*/  USHF.R.S32.HI UR7, URZ, 0x6, UR7 ;  /* 0x000000063f077899 */ /* 0x000fe20008011407 */
[----:B------:R-:W-:Y:S01]  /*09c0*/  CS2R R90, SRZ ;  /* 0x00000000005a7805 */ /* 0x000fe2000001ff00 */
[----:B------:R-:W-:Y:S01]  /*09d0*/  USHF.R.S32.HI UR40, URZ, 0x6, UR5 ;  /* 0x000000063f287899 */ /* 0x000fe20008011405 */
[----:B------:R-:W-:-:S02]  /*09e0*/  CS2R R88, SRZ ;  /* 0x0000000000587805 */ /* 0x000fc4000001ff00 */
[----:B------:R-:W-:Y:S02]  /*09f0*/  CS2R R126, SRZ ;  /* 0x00000000007e7805 */ /* 0x000fe4000001ff00 */
[----:B------:R-:W-:Y:S02]  /*0a00*/  CS2R R124, SRZ ;  /* 0x00000000007c7805 */ /* 0x000fe4000001ff00 */
[----:B------:R-:W-:Y:S02]  /*0a10*/  VIMNMX R5, RZ, UR7, !PT ;  /* 0x00000007ff057c48 */ /* 0x000fe4000ffe0100 */
[----:B------:R-:W-:Y:S02]  /*0a20*/  CS2R R122, SRZ ;  /* 0x00000000007a7805 */ /* 0x000fe4000001ff00 */
[----:B------:R-:W-:Y:S02]  /*0a30*/  CS2R R120, SRZ ;  /* 0x0000000000787805 */ /* 0x000fe4000001ff00 */
[----:B------:R-:W-:-:S02]  /*0a40*/  CS2R R86, SRZ ;  /* 0x0000000000567805 */ /* 0x000fc4000001ff00 */
[----:B------:R-:W-:Y:S02]  /*0a50*/  ISETP.LT.AND P1, PT, R5, UR40, PT ;  /* 0x0000002805007c0c */ /* 0x000fe4000bf21270 */
        /* <DEDUP_REMOVED lines=68> */
[----:B------:R-:W1:Y:S01]  /*0ea0*/  S2R R2, SR_CgaCtaId ;  /* 0x0000000000027919 */ /* 0x000e620000008800 */
[----:B------:R-:W-:Y:S01]  /*0eb0*/  MOV R17, 0x400 ;  /* 0x0000040000117802 */ /* 0x000fe20000000f00 */
[----:B------:R-:W2:Y:S01]  /*0ec0*/  LDC.64 R18, c[0x0][0x2d8] ;  /* 0x0000b600ff127b82 */ /* 0x000ea20000000a00 */
[----:B------:R-:W-:Y:S01]  /*0ed0*/  SHF.L.U32 R10, RZ, 0x1f, RZ ;  /* 0x0000001fff0a7819 */ /* 0x000fe200000006ff */
[----:B------:R-:W3:Y:S01]  /*0ee0*/  S2R R3, SR_TID.X ;  /* 0x0000000000037919 */ /* 0x000ee20000002100 */
[----:B-1----:R-:W-:-:S04]  /*0ef0*/  LEA R17, R2, R17, 0x18 ;  /* 0x0000001102117211 */ /* 0x002fc800078ec0ff */
[----:B------:R-:W1:Y:S01]  /*0f00*/  SYNCS.PHASECHK.TRANS64.TRYWAIT P0, [R17+URZ+0x31800], R10 ;  /* 0x0318000a110075a7 */ /* 0x000e62000800017f */
[----:B---3--:R-:W-:-:S05]  /*0f10*/  VIADD R2, R3, 0xffffff80 ;  /* 0xffffff8003027836 */ /* 0x008fca0000000000 */
[----:B------:R-:W-:-:S04]  /*0f20*/  SHF.R.S32.HI R3, RZ, 0x1f, R2 ;  /* 0x0000001fff037819 */ /* 0x000fc80000011402 */
[CC--:B------:R-:W-:Y:S02]  /*0f30*/  LEA.HI R4, R3.reuse, R2.reuse, RZ, 0x7 ;  /* 0x0000000203047211 */ /* 0x0c0fe400078f38ff */
[CC--:B------:R-:W-:Y:S02]  /*0f40*/  LEA.HI R8, R3.reuse, R2.reuse, RZ, 0x4 ;  /* 0x0000000203087211 */ /* 0x0c0fe400078f20ff */
[----:B------:R-:W-:Y:S02]  /*0f50*/  SHF.R.S32.HI R6, RZ, 0x7, R4 ;  /* 0x00000007ff067819 */ /* 0x000fe40000011404 */
[----:B------:R-:W-:Y:S02]  /*0f60*/  LOP3.LUT R9, R4, 0xffffff80, RZ, 0xc0, !PT ;  /* 0xffffff8004097812 */ /* 0x000fe400078ec0ff */
[----:B------:R-:W-:Y:S01]  /*0f70*/  LOP3.LUT R11, R8, 0xffffff0, RZ, 0xc0, !PT ;  /* 0x0ffffff0080b7812 */ /* 0x000fe200078ec0ff */
[----:B------:R3:W4:Y:S01]  /*0f80*/  SHFL.IDX PT, R7, R6, RZ, 0x1f ;  /* 0x00001fff06077589 */ /* 0x00072200000e0000 */
[----:B------:R-:W-:Y:S01]  /*0f90*/  LEA.HI R3, R3, R2, RZ, 0x5 ;  /* 0x0000000203037211 */ /* 0x000fe200078f28ff */
[----:B------:R-:W-:-:S02]  /*0fa0*/  IMAD.IADD R9, R2, 0x1, -R9 ;  /* 0x0000000102097824 */ /* 0x000fc400078e0a09 */
[----:B------:R-:W-:Y:S01]  /*0fb0*/  IMAD.IADD R11, R2, 0x1, -R11 ;  /* 0x00000001020b7824 */ /* 0x000fe200078e0a0b */
[--C-:B------:R-:W-:Y:S02]  /*0fc0*/  SHF.R.S32.HI R12, RZ, 0x5, R3.reuse ;  /* 0x00000005ff0c7819 */ /* 0x100fe40000011403 */
[----:B------:R-:W-:Y:S02]  /*0fd0*/  SHF.R.S32.HI R3, RZ, 0x1f, R3 ;  /* 0x0000001fff037819 */ /* 0x000fe40000011403 */
[----:B------:R-:W-:Y:S01]  /*0fe0*/  LEA.HI R2, R6, R6, RZ, 0x1 ;  /* 0x0000000606027211 */ /* 0x000fe200078f08ff */
[----:B-123--:R-:W-:Y:S06]  /*0ff0*/  @P0 BRA `(.L_x_698) ;  /* 0x0000000000080947 */ /* 0x00efec0003800000 */
[----:B------:R-:W1:Y:S02]  /*1000*/  SYNCS.PHASECHK.TRANS64.TRYWAIT P0, [R17+URZ+0x31800], R10 ;  /* 0x0318000a110075a7 */ /* 0x000e64000800017f */
[----:B-1----:R-:W-:Y:S05]  /*1010*/  @!P0 BRA `(.L_x_699) ;  /* 0x000000dc00648947 */ /* 0x002fea0003800000 */
.L_x_698:
[----:B------:R-:W2:Y:S01]  /*1020*/  LDC.64 R234, c[0x0][0x2e0] ;  /* 0x0000b800ffea7b82 */ /* 0x000ea20000000a00 */
[----:B------:R-:W-:Y:S01]  /*1030*/  LOP3.LUT R13, R2, 0x1ffffffe, RZ, 0xc0, !PT ;  /* 0x1ffffffe020d7812 */ /* 0x000fe200078ec0ff */
[C---:B------:R-:W-:Y:S01]  /*1040*/  IMAD R14, R6.reuse, 0x40, R11 ;  /* 0x00000040060e7824 */ /* 0x040fe200078e020b */
[--C-:B------:R-:W-:Y:S01]  /*1050*/  SHF.R.S32.HI R8, RZ, 0x1f, R9.reuse ;  /* 0x0000001fff087819 */ /* 0x100fe20000011409 */
[C---:B-1----:R-:W-:Y:S01]  /*1060*/  IMAD R10, R6.reuse, 0x800, R9 ;  /* 0x00000800060a7824 */ /* 0x042fe200078e0209 */
[----:B----4-:R-:W-:Y:S01]  /*1070*/  LEA.HI R2, R7, R7, RZ, 0x1 ;  /* 0x0000000707027211 */ /* 0x010fe200078f08ff */
[----:B------:R-:W-:Y:S01]  /*1080*/  IMAD.IADD R15, R6, 0x1, -R13 ;  /* 0x00000001060f7824 */ /* 0x000fe200078e0a0d */
[----:B------:R-:W-:Y:S01]  /*1090*/  LEA.HI R6, R8, R9, RZ, 0x2 ;  /* 0x0000000908067211 */ /* 0x000fe200078f10ff */
[----:B------:R-:W-:Y:S01]  /*10a0*/  USHF.R.S32.HI UR4, URZ, 0x1f, UR43 ;  /* 0x0000001f3f047899 */ /* 0x000fe2000801142b */
[----:B------:R-:W-:Y:S01]  /*10b0*/  LEA.HI R3, R3, R12, RZ, 0x2 ;  /* 0x0000000c03037211 */ /* 0x000fe200078f10ff */
[----:B------:R-:W-:Y:S01]  /*10c0*/  IMAD.MOV.U32 R232, RZ, RZ, RZ ;  /* 0x000000ffffe87224 */ /* 0x000fe200078e00ff */
[----:B------:R-:W-:Y:S01]  /*10d0*/  LOP3.LUT R4, R2, 0xfffffffe, RZ, 0xc0, !PT ;  /* 0xfffffffe02047812 */ /* 0x000fe200078ec0ff */
[----:B------:R-:W-:Y:S01]  /*10e0*/  IMAD.SHL.U32 R2, R10, 0x4, RZ ;  /* 0x000000040a027824 */ /* 0x000fe200078e00ff */
[--C-:B------:R-:W-:Y:S01]  /*10f0*/  SHF.R.S32.HI R10, RZ, 0x2, R6.reuse ;  /* 0x00000002ff0a7819 */ /* 0x100fe20000011406 */
[----:B------:R-:W-:Y:S01]  /*1100*/  IMAD.MOV.U32 R230, RZ, RZ, RZ ;  /* 0x000000ffffe67224 */ /* 0x000fe200078e00ff */
[----:B------:R-:W-:Y:S01]  /*1110*/  SHF.R.S32.HI R11, RZ, 0x1f, R6 ;  /* 0x0000001fff0b7819 */ /* 0x000fe20000011406 */
[----:B------:R-:W-:Y:S01]  /*1120*/  IMAD.IADD R4, R7, 0x1, -R4 ;  /* 0x0000000107047824 */ /* 0x000fe200078e0a04 */
[----:B------:R-:W-:-:S02]  /*1130*/  LOP3.LUT R13, R3, 0xfffffc, RZ, 0xc0, !PT ;  /* 0x00fffffc030d7812 */ /* 0x000fc400078ec0ff */
[----:B------:R-:W-:Y:S02]  /*1140*/  CS2R R134, SRZ ;  /* 0x0000000000867805 */ /* 0x000fe4000001ff00 */
[----:B------:R-:W-:Y:S02]  /*1150*/  LEA.HI R11, R11, R10, RZ, 0x3 ;  /* 0x0000000a0b0b7211 */ /* 0x000fe400078f18ff */
[----:B------:R-:W-:Y:S02]  /*1160*/  CS2R R132, SRZ ;  /* 0x0000000000847805 */ /* 0x000fe4000001ff00 */
[----:B------:R-:W-:Y:S01]  /*1170*/  LOP3.LUT R6, R6, 0x7ffffffc, RZ, 0xc0, !PT ;  /* 0x7ffffffc06067812 */ /* 0x000fe200078ec0ff */
[----:B------:R-:W-:Y:S01]  /*1180*/  IMAD.IADD R13, R12, 0x1, -R13 ;  /* 0x000000010c0d7824 */ /* 0x000fe200078e0a0d */
[----:B------:R-:W-:Y:S01]  /*1190*/  SHF.R.S32.HI R3, RZ, 0x1f, R2 ;  /* 0x0000001fff037819 */ /* 0x000fe20000011402 */
[----:B------:R-:W-:Y:S01]  /*11a0*/  IMAD R12, R18, UR4, RZ ;  /* 0x00000004120c7c24 */ /* 0x000fe2000f8e02ff */
[----:B------:R-:W-:Y:S01]  /*11b0*/  LOP3.LUT R11, R11, 0xfffffff8, RZ, 0xc0, !PT ;  /* 0xfffffff80b0b7812 */ /* 0x000fe200078ec0ff */
[----:B------:R-:W-:Y:S01]  /*11c0*/  USHF.R.S32.HI UR4, URZ, 0x1f, UR44 ;  /* 0x0000001f3f047899 */ /* 0x000fe2000801142c */
[----:B------:R-:W-:Y:S01]  /*11d0*/  IMAD.IADD R6, R9, 0x1, -R6 ;  /* 0x0000000109067824 */ /* 0x000fe200078e0a06 */
[----:B------:R-:W-:Y:S01]  /*11e0*/  LEA.HI R8, R8, R9, RZ, 0x5 ;  /* 0x0000000908087211 */ /* 0x000fe200078f28ff */
[----:B------:R-:W-:Y:S01]  /*11f0*/  IMAD.WIDE.U32 R2, R18, UR43, R2 ;  /* 0x0000002b12027c25 */ /* 0x000fe2000f8e0002 */
[----:B------:R-:W-:-:S02]  /*1200*/  LOP3.LUT R233, R0, 0x1, RZ, 0xfc, !PT ;  /* 0x0000000100e97812 */ /* 0x000fc400078efcff */
[----:B------:R-:W-:Y:S02]  /*1210*/  CS2R R130, SRZ ;  /* 0x0000000000827805 */ /* 0x000fe4000001ff00 */
[----:B------:R-:W-:Y:S01]  /*1220*/  SHF.R.S32.HI R8, RZ, 0x5, R8 ;  /* 0x00000005ff087819 */ /* 0x000fe20000011408 */
[----:B------:R-:W-:Y:S01]  /*1230*/  IMAD R7, R19, UR43, R12 ;  /* 0x0000002b13077c24 */ /* 0x000fe2000f8e020c */
[----:B------:R-:W-:Y:S01]  /*1240*/  CS2R R128, SRZ ;  /* 0x0000000000807805 */ /* 0x000fe2000001ff00 */
[----:B------:R-:W-:Y:S01]  /*1250*/  IMAD.IADD R11, R10, 0x1, -R11 ;  /* 0x000000010a0b7824 */ /* 0x000fe200078e0a0b */
[----:B------:R-:W-:Y:S01]  /*1260*/  CS2R R126, SRZ ;  /* 0x00000000007e7805 */ /* 0x000fe2000001ff00 */
[----:B------:R-:W-:Y:S01]  /*1270*/  IMAD R6, R15, 0x4, R6 ;  /* 0x000000040f067824 */ /* 0x000fe200078e0206 */
[----:B------:R-:W-:Y:S01]  /*1280*/  CS2R R124, SRZ ;  /* 0x00000000007c7805 */ /* 0x000fe2000001ff00 */
[----:B--2---:R-:W-:Y:S01]  /*1290*/  IMAD R10, R234, UR4, RZ ;  /* 0x00000004ea0a7c24 */ /* 0x004fe2000f8e02ff */
[----:B------:R-:W-:Y:S01]  /*12a0*/  UIMAD UR4, UR45, -0x50, UR9 ;  /* 0xffffffb02d0478a4 */ /* 0x000fe2000f8e0209 */
[----:B------:R-:W-:Y:S01]  /*12b0*/  IMAD.IADD R3, R3, 0x1, R7 ;  /* 0x0000000103037824 */ /* 0x000fe200078e0207 */
[----:B------:R-:W-:Y:S01]  /*12c0*/  CS2R R122, SRZ ;  /* 0x00000000007a7805 */ /* 0x000fe2000001ff00 */
[----:B------:R-:W-:Y:S01]  /*12d0*/  IMAD.SHL.U32 R236, R6, 0x2, RZ ;  /* 0x0000000206ec7824 */ /* 0x000fe200078e00ff */
[----:B------:R-:W-:Y:S01]  /*12e0*/  UIADD3 UR5, UR4, 0x1, -UR8 ;  /* 0x0000000104057890 */ /* 0x000fe2000fffe808 */
[----:B------:R-:W-:Y:S01]  /*12f0*/  IMAD R7, R235, UR44, R10 ;  /* 0x0000002ceb077c24 */ /* 0x000fe2000f8e020a */
[----:B------:R-:W-:Y:S01]  /*1300*/  CS2R R120, SRZ ;  /* 0x0000000000787805 */ /* 0x000fe2000001ff00 */
[----:B------:R-:W-:Y:S01]  /*1310*/  IMAD.WIDE.U32 R234, R234, UR44, R2 ;  /* 0x0000002ceaea7c25 */ /* 0x000fe2000f8e0002 */
[----:B------:R-:W-:-:S02]  /*1320*/  IADD3 R6, -R236, UR4, RZ ;  /* 0x00000004ec067c10 */ /* 0x000fc4000fffe1ff */
[----:B------:R-:W-:Y:S02]  /*1330*/  CS2R R118, SRZ ;  /* 0x0000000000767805 */ /* 0x000fe4000001ff00 */
[----:B------:R-:W-:Y:S01]  /*1340*/  CS2R R116, SRZ ;  /* 0x0000000000747805 */ /* 0x000fe2000001ff00 */
[----:B------:R-:W-:Y:S01]  /*1350*/  IMAD.MOV.U32 R3, RZ, RZ, R5 ;  /* 0x000000ffff037224 */ /* 0x000fe200078e0005 */
[----:B------:R-:W-:Y:S01]  /*1360*/  CS2R R114, SRZ ;  /* 0x0000000000727805 */ /* 0x000fe2000001ff00 */
[----:B------:R-:W-:Y:S01]  /*1370*/  IMAD.IADD R5, R235, 0x1, R7 ;  /* 0x00000001eb057824 */ /* 0x000fe200078e0207 */
[----:B------:R1:W-:Y:S01]  /*1380*/  STL [R1], R6 ;  /* 0x0000000601007387 */ /* 0x0003e20000100800 */
[----:B------:R-:W-:Y:S01]  /*1390*/  IMAD R13, R13, 0x10, R14 ;  /* 0x000000100d0d7824 */ /* 0x000fe200078e020e */
[----:B------:R-:W-:Y:S01]  /*13a0*/  CS2R R112, SRZ ;  /* 0x0000000000707805 */ /* 0x000fe2000001ff00 */
[----:B------:R-:W-:Y:S01]  /*13b0*/  IMAD R231, R8, 0x10, R11 ;  /* 0x0000001008e77824 */ /* 0x000fe200078e020b */
[----:B------:R1:W-:Y:S01]  /*13c0*/  STL [R1+0x4], R5 ;  /* 0x0000040501007387 */ /* 0x0003e20000100800 */
[----:B------:R-:W-:Y:S01]  /*13d0*/  IMAD.SHL.U32 R0, R13, 0x8, RZ ;  /* 0x000000080d007824 */ /* 0x000fe200078e00ff */
[----:B------:R-:W-:Y:S01]  /*13e0*/  CS2R R110, SRZ ;  /* 0x00000000006e7805 */ /* 0x000fe2000001ff00 */
        /* <DEDUP_REMOVED lines=67> */
[----:B------:R-:W-:Y:S01]  /*1820*/  CS2R R136, SRZ ;  /* 0x0000000000887805 */ /* 0x000fe2000001ff00 */
[----:B------:R-:W-:Y:S01]  /*1830*/  IMAD R0, R0, 0x2, R17 ;  /* 0x0000000200007824 */ /* 0x000fe200078e0211 */
[----:B-1----:R-:W-:-:S07]  /*1840*/  IADD3 R236, -R236, UR5, RZ ;  /* 0x00000005ecec7c10 */ /* 0x002fce000fffe1ff */
.L_x_710:
[----:B------:R-:W-:-:S13]  /*1850*/  ISETP.NE.AND P0, PT, R233, 0x3, PT ;  /* 0x00000003e900780c */ /* 0x000fda0003f05270 */
[----:B-1----:R-:W-:Y:S05]  /*1860*/  @!P0 BRA `(.L_x_700) ;  /* 0x0000000000048947 */ /* 0x002fea0003800000 */
[----:B------:R-:W-:Y:S01]  /*1870*/  BPT.TRAP 0x1 ;  /* 0x000000040000795c */ /* 0x000fe20000300000 */
.L_x_700:
[----:B------:R-:W-:Y:S01]  /*1880*/  IMAD R16, R2, 0x8, R17 ;  /* 0x0000000802107824 */ /* 0x000fe200078e0211 */
[----:B------:R-:W-:-:S04]  /*1890*/  SHF.L.U32 R9, R232, 0x1f, RZ ;  /* 0x0000001fe8097819 */ /* 0x000fc800000006ff */
[----:B------:R1:W2:Y:S01]  /*18a0*/  SYNCS.PHASECHK.TRANS64.TRYWAIT P1, [R16+URZ+0x31810], R9 ;  /* 0x03181009100075a7 */ /* 0x0002a2000802017f */
[----:B------:R-:W-:Y:S05]  /*18b0*/  @!P0 BRA `(.L_x_701) ;  /* 0x0000000000048947 */ /* 0x000fea0003800000 */
[----:B------:R-:W-:Y:S01]  /*18c0*/  BPT.TRAP 0x1 ;  /* 0x000000040000795c */ /* 0x000fe20000300000 */
.L_x_701:
        /* <DEDUP_REMOVED lines=12> */
.L_x_702:
        /* <DEDUP_REMOVED lines=596> */
.L_x_704:
[----:B------:R-:W-:-:S04]  /*3ed0*/  SHF.L.U32 R8, R230, 0x1f, RZ ;  /* 0x0000001fe6087819 */ /* 0x000fc800000006ff */
[----:B------:R4:W1:Y:S01]  /*3ee0*/  SYNCS.PHASECHK.TRANS64.TRYWAIT P1, [R17+URZ+0x31830], R8 ;  /* 0x03183008110075a7 */ /* 0x000862000802017f */
[----:B------:R-:W-:Y:S05]  /*3ef0*/  @!P0 BRA `(.L_x_705) ;  /* 0x0000000000048947 */ /* 0x000fea0003800000 */
[----:B------:R-:W-:Y:S01]  /*3f00*/  BPT.TRAP 0x1 ;  /* 0x000000040000795c */ /* 0x000fe20000300000 */
.L_x_705:
[----:B------:R-:W5:Y:S01]  /*3f10*/  LDL R7, [R1] ;  /* 0x0000000001077983 */ /* 0x000f620000100800 */
[----:B-1----:R-:W-:Y:S02]  /*3f20*/  VIADD R6, R5, 0xa000 ;  /* 0x0000a00005067836 */ /* 0x002fe40000000000 */
[----:B------:R-:W-:Y:S02]  /*3f30*/  VIADD R5, R17, 0x24100 ;  /* 0x0002410011057836 */ /* 0x000fe40000000000 */
[----:B------:R-:W-:Y:S01]  /*3f40*/  IMAD R11, R3, 0x40, R231 ;  /* 0x00000040030b7824 */ /* 0x000fe200078e02e7 */
[----:B------:R-:W-:Y:S02]  /*3f50*/  SHF.R.U32.HI R12, RZ, 0x4, R6 ;  /* 0x00000004ff0c7819 */ /* 0x000fe40000011606 */
[----:B------:R-:W-:Y:S02]  /*3f60*/  SHF.R.U32.HI R13, RZ, 0x4, R5 ;  /* 0x00000004ff0d7819 */ /* 0x000fe40000011605 */
[----:B-----5:R-:W-:Y:S01]  /*3f70*/  VIADDMNMX R14, R11, R236, R7, PT ;  /* 0x000000ec0b0e7246 */ /* 0x020fe20003800107 */
[----:B------:R-:W-:Y:S06]  /*3f80*/  @P1 BRA `(.L_x_706) ;  /* 0x0000000000081947 */ /* 0x000fec0003800000 */
[----:B------:R-:W1:Y:S02]  /*3f90*/  SYNCS.PHASECHK.TRANS64.TRYWAIT P1, [R17+URZ+0x31830], R8 ;  /* 0x03183008110075a7 */ /* 0x000e64000802017f */
[----:B-1----:R-:W-:Y:S05]  /*3fa0*/  @!P1 BRA `(.L_x_707) ;  /* 0x000000ac00a89947 */ /* 0x002fea0003800000 */
.L_x_706:
[----:B------:R-:W-:Y:S01]  /*3fb0*/  LOP3.LUT R23, R12, 0x3fff, RZ, 0xc0, !PT ;  /* 0x00003fff0c177812 */ /* 0x000fe200078ec0ff */
[----:B------:R-:W5:Y:S01]  /*3fc0*/  LDL R224, [R1] ;  /* 0x0000000001e07983 */ /* 0x000f620000100800 */
[----:B------:R-:W-:Y:S01]  /*3fd0*/  LOP3.LUT R13, R13, 0x3fff, RZ, 0xc0, !PT ;  /* 0x00003fff0d0d7812 */ /* 0x000fe200078ec0ff */
[----:B------:R-:W-:Y:S01]  /*3fe0*/  WARPGROUP.ARRIVE ;  /* 0x00000000000079c5 */ /* 0x000fe20000000000 */
[----:B------:R-:W-:Y:S01]  /*3ff0*/  LOP3.LUT R23, R23, 0x10000, RZ, 0xfc, !PT ;  /* 0x0001000017177812 */ /* 0x000fe200078efcff */
[----:B------:R-:W-:Y:S01]  /*4000*/  UMOV UR5, 0x40000040 ;  /* 0x4000004000057882 */ /* 0x000fe20000000000 */
[----:B------:R-:W-:Y:S01]  /*4010*/  LOP3.LUT R18, R13, 0x10000, RZ, 0xfc, !PT ;  /* 0x000100000d127812 */ /* 0x000fe200078efcff */
[----:B------:R-:W-:Y:S01]  /*4020*/  UMOV UR7, 0x40000000 ;  /* 0x4000000000077882 */ /* 0x000fe20000000000 */
[C---:B------:R-:W-:Y:S01]  /*4030*/  R2UR UR6, R23.reuse ;  /* 0x00000000170672ca */ /* 0x040fe200000e0000 */
[C---:B------:R-:W-:Y:S01]  /*4040*/  VIADD R13, R23.reuse, 0x80 ;  /* 0x00000080170d7836 */ /* 0x040fe20000000000 */
[----:B------:R-:W-:Y:S01]  /*4050*/  R2UR UR4, R18 ;  /* 0x00000000120472ca */ /* 0x000fe200000e0000 */
[----:B------:R-:W-:Y:S01]  /*4060*/  VIADD R19, R23, 0x2 ;  /* 0x0000000217137836 */ /* 0x000fe20000000000 */
[----:B------:R-:W-:-:S02]  /*4070*/  ISETP.GT.AND P3, PT, R14, RZ, PT ;  /* 0x000000ff0e00720c */ /* 0x000fc40003f64270 */
[----:B------:R-:W-:Y:S01]  /*4080*/  R2UR UR8, R13 ;  /* 0x000000000d0872ca */ /* 0x000fe200000e0000 */
[----:B------:R-:W-:Y:S01]  /*4090*/  VIADD R13, R23, 0x180 ;  /* 0x00000180170d7836 */ /* 0x000fe20000000000 */
[C---:B------:R-:W-:Y:S02]  /*40a0*/  ISETP.GT.AND P2, PT, R14.reuse, 0x1, PT ;  /* 0x000000010e00780c */ /* 0x040fe40003f44270 */
[C---:B------:R-:W-:Y:S02]  /*40b0*/  ISETP.GT.AND P6, PT, R14.reuse, 0x10, PT ;  /* 0x000000100e00780c */ /* 0x040fe40003fc4270 */
[----:B------:R-:W-:Y:S02]  /*40c0*/  ISETP.GT.AND P5, PT, R14, 0x11, PT ;  /* 0x000000110e00780c */ /* 0x000fe40003fa4270 */
[----:B------:R-:W-:Y:S01]  /*40d0*/  FSEL R24, R24, -INF , P3 ;  /* 0xff80000018187808 */ /* 0x000fe20001800000 */
[----:B------:R-:W-:Y:S01]  /*40e0*/  HGMMA.64x8x16.F32.BF16 R44, gdesc[UR4], RZ, !UPT, gsb0 ;  /* 0x00000000042c79f0 */ /* 0x000fe2000c0018ff */
[----:B------:R-:W-:Y:S01]  /*40f0*/  UMOV UR7, 0x40000000 ;  /* 0x4000000000077882 */ /* 0x000fe20000000000 */
[----:B------:R-:W-:Y:S01]  /*4100*/  FSEL R12, R25, -INF , P2 ;  /* 0xff800000190c7808 */ /* 0x000fe20001000000 */
[----:B------:R-:W-:Y:S01]  /*4110*/  VIADD R25, R18, 0x2 ;  /* 0x0000000212197836 */ /* 0x000fe20000000000 */
[----:B------:R-:W-:Y:S01]  /*4120*/  UMOV UR6, UR8 ;  /* 0x0000000800067c82 */ /* 0x000fe20008000000 */
[----:B------:R-:W-:-:S02]  /*4130*/  FSEL R28, R28, -INF , P6 ;  /* 0xff8000001c1c7808 */ /* 0x000fc40003000000 */
[----:B------:R-:W-:Y:S02]  /*4140*/  FSEL R22, R29, -INF , P5 ;  /* 0xff8000001d167808 */ /* 0x000fe40002800000 */
[C---:B------:R-:W-:Y:S02]  /*4150*/  ISETP.GT.AND P1, PT, R14.reuse, 0x20, PT ;  /* 0x000000200e00780c */ /* 0x040fe40003f24270 */
[C---:B------:R-:W-:Y:S02]  /*4160*/  ISETP.GT.AND P4, PT, R14.reuse, 0x21, PT ;  /* 0x000000210e00780c */ /* 0x040fe40003f84270 */
[C---:B------:R-:W-:Y:S02]  /*4170*/  ISETP.GT.AND P3, PT, R14.reuse, 0x30, PT ;  /* 0x000000300e00780c */ /* 0x040fe40003f64270 */
[C---:B------:R-:W-:Y:S02]  /*4180*/  ISETP.GT.AND P2, PT, R14.reuse, 0x31, PT ;  /* 0x000000310e00780c */ /* 0x040fe40003f44270 */
[----:B------:R-:W-:-:S02]  /*4190*/  ISETP.GT.AND P6, PT, R14, 0x40, PT ;  /* 0x000000400e00780c */ /* 0x000fc40003fc4270 */
[----:B------:R-:W-:Y:S01]  /*41a0*/  ISETP.GT.AND P5, PT, R14, 0x41, PT ;  /* 0x000000410e00780c */ /* 0x000fe20003fa4270 */
[----:B------:R-:W-:Y:S01]  /*41b0*/  VIADD R14, R23, 0x100 ;  /* 0x00000100170e7836 */ /* 0x000fe20000000000 */
[----:B------:R-:W-:Y:S01]  /*41c0*/  R2UR UR10, R13 ;  /* 0x000000000d0a72ca */ /* 0x000fe200000e0000 */
[----:B------:R-:W-:Y:S01]  /*41d0*/  VIADD R13, R23, 0x82 ;  /* 0x00000082170d7836 */ /* 0x000fe20000000000 */
[----:B------:R-:W-:Y:S02]  /*41e0*/  R2UR UR12, R19 ;  /* 0x00000000130c72ca */ /* 0x000fe400000e0000 */
[----:B------:R-:W-:Y:S01]  /*41f0*/  R2UR UR9, R14 ;  /* 0x000000000e0972ca */ /* 0x000fe200000e0000 */
[----:B------:R-:W-:Y:S01]  /*4200*/  VIADD R14, R23, 0x200 ;  /* 0x00000200170e7836 */ /* 0x000fe20000000000 */
[----:B------:R-:W-:Y:S02]  /*4210*/  R2UR UR13, R25 ;  /* 0x00000000190d72ca */ /* 0x000fe400000e0000 */
[----:B------:R-:W-:Y:S01]  /*4220*/  R2UR UR14, R13 ;  /* 0x000000000d0e72ca */ /* 0x000fe200000e0000 */
[----:B------:R-:W-:Y:S01]  /*4230*/  VIADD R13, R23, 0x102 ;  /* 0x00000102170d7836 */ /* 0x000fe20000000000 */
[----:B------:R-:W-:-:S02]  /*4240*/  R2UR UR11, R14 ;  /* 0x000000000e0b72ca */ /* 0x000fc400000e0000 */
[----:B------:R-:W-:Y:S02]  /*4250*/  IADD3 R14, R236, 0x8, R11 ;  /* 0x00000008ec0e7810 */ /* 0x000fe40007ffe00b */
[----:B------:R-:W-:Y:S01]  /*4260*/  R2UR UR8, R13 ;  /* 0x000000000d0872ca */ /* 0x000fe200000e0000 */
[----:B------:R-:W-:Y:S01]  /*4270*/  VIADD R13, R23, 0x182 ;  /* 0x00000182170d7836 */ /* 0x000fe20000000000 */
[----:B------:R-:W-:Y:S02]  /*4280*/  MOV R7, UR45 ;  /* 0x0000002d00077c02 */ /* 0x000fe40008000f00 */
[----:B------:R-:W-:Y:S02]  /*4290*/  MOV R6, UR44 ;  /* 0x0000002c00067c02 */ /* 0x000fe40008000f00 */
[----:B------:R-:W-:Y:S02]  /*42a0*/  MOV R21, UR43 ;  /* 0x0000002b00157c02 */ /* 0x000fe40008000f00 */
[----:B------:R-:W-:-:S02]  /*42b0*/  MOV R20, UR40 ;  /* 0x0000002800147c02 */ /* 0x000fc40008000f00 */
[----:B----4-:R-:W-:Y:S02]  /*42c0*/  MOV R8, UR46 ;  /* 0x0000002e00087c02 */ /* 0x010fe40008000f00 */
[----:B------:R-:W-:Y:S01]  /*42d0*/  MOV R9, UR47 ;  /* 0x0000002f00097c02 */ /* 0x000fe20008000f00 */
        /* <DEDUP_REMOVED lines=35> */
[----:B------:R-:W-:Y:S01]  /*4510*/  WARPGROUP.ARRIVE ;  /* 0x00000000000079c5 */ /* 0x000fe20000000000 */
[----:B------:R-:W-:Y:S01]  /*4520*/  VIADD R11, R23, 0x904 ;  /* 0x00000904170b7836 */ /* 0x000fe20000000000 */
[----:B-----5:R-:W-:-:S04]  /*4530*/  VIMNMX R14, R224, R14, PT ;  /* 0x0000000ee00e7248 */ /* 0x020fc80003fe0100 */
[----:B------:R-:W-:Y:S01]  /*4540*/  HGMMA.64x8x16.F32.BF16 R44, gdesc[UR4], R44, gsb0 ;  /* 0x00000000042c79f0 */ /* 0x000fe2000800182c */
[----:B------:R-:W-:Y:S01]  /*4550*/  UMOV UR6, UR14 ;  /* 0x0000000e00067c82 */ /* 0x000fe20008000000 */
[----:B------:R-:W-:Y:S01]  /*4560*/  UMOV UR7, 0x40000000 ;  /* 0x4000000000077882 */ /* 0x000fe20000000000 */
[----:B------:R-:W-:Y:S01]  /*4570*/  FSEL R32, R32, -INF , P1 ;  /* 0xff80000020207808 */ /* 0x000fe20000800000 */
[----:B------:R-:W-:Y:S01]  /*4580*/  UMOV UR57, 0x40000040 ;  /* 0x4000004000397882 */ /* 0x000fe20000000000 */
[----:B------:R-:W-:Y:S01]  /*4590*/  FSEL R36, R36, -INF , P3 ;  /* 0xff80000024247808 */ /* 0x000fe20001800000 */
[----:B------:R-:W-:Y:S01]  /*45a0*/  UMOV UR59, 0x40 ;  /* 0x00000040003b7882 */ /* 0x000fe20000000000 */
[----:B------:R-:W-:Y:S01]  /*45b0*/  FSEL R40, R40, -INF , P6 ;  /* 0xff80000028287808 */ /* 0x000fe20003000000 */
[----:B------:R-:W-:Y:S01]  /*45c0*/  UMOV UR23, 0x40 ;  /* 0x0000004000177882 */ /* 0x000fe20000000000 */
        /* <DEDUP_REMOVED lines=9> */
[----:B------:R-:W4:Y:S01]  /*4660*/  LDL R224, [R1+0x4] ;  /* 0x0000040001e07983 */ /* 0x000f220000100800 */
[----:B------:R-:W-:-:S02]  /*4670*/  WARPGROUP.DEPBAR.LE gsb0, 0x0 ;  /* 0x00008000000079c5 */ /* 0x000fc40000010000 */
        /* <DEDUP_REMOVED lines=454> */
[----:B------:R-:W-:Y:S02]  /*62e0*/  WARPGROUP.DEPBAR.LE gsb0, 0x0 ;  /* 0x00008000000079c5 */ /* 0x000fe40000010000 */
[----:B------:R-:W-:-:S06]  /*62f0*/  WARPGROUP.ARRIVE ;  /* 0x00000000000079c5 */ /* 0x000fcc0000000000 */
[----:B------:R-:W-:Y:S01]  /*6300*/  HGMMA.64x8x16.F32.BF16 R220, gdesc[UR4], R220, gsb0 ;  /* 0x0000000004dc79f0 */ /* 0x000fe200080018dc */
[----:B------:R-:W-:Y:S01]  /*6310*/  UMOV UR6, UR10 ;  /* 0x0000000a00067c82 */ /* 0x000fe20008000000 */
[----:B------:R-:W-:Y:S01]  /*6320*/  UMOV UR7, 0x40000000 ;  /* 0x4000000000077882 */ /* 0x000fe20000000000 */
[----:B------:R-:W-:Y:S01]  /*6330*/  UMOV UR4, UR12 ;  /* 0x0000000c00047c82 */ /* 0x000fe20008000000 */
[----:B------:R-:W-:Y:S01]  /*6340*/  UMOV UR5, 0x40000040 ;  /* 0x4000004000057882 */ /* 0x000fe20000000000 */
[----:B------:R-:W-:Y:S01]  /*6350*/  VIADD R13, R23, 0x984 ;  /* 0x00000984170d7836 */ /* 0x000fe20000000000 */
[----:B------:R-:W-:Y:S01]  /*6360*/  ISETP.GT.AND P1, PT, R14, RZ, PT ;  /* 0x000000ff0e00720c */ /* 0x000fe20003f24270 */
[----:B------:R-:W-:Y:S01]  /*6370*/  VIADD R18, R18, 0x606 ;  /* 0x0000060612127836 */ /* 0x000fe20000000000 */
[----:B------:R-:W-:Y:S01]  /*6380*/  ULDC UR12, c[0x0][0x744] ;  /* 0x0001d100000c7ab9 */ /* 0x000fe20000000800 */
        /* <DEDUP_REMOVED lines=41> */
[----:B------:R-:W-:-:S12]  /*6620*/  UMOV UR7, 0x40000000 ;  /* 0x4000000000077882 */ /* 0x000fd80000000000 */
[----:B------:R-:W-:Y:S01]  /*6630*/  UMOV UR6, UR8 ;  /* 0x0000000800067c82 */ /* 0x000fe20008000000 */
        /* <DEDUP_REMOVED lines=10> */
[----:B------:R-:W-:-:S05]  /*66e0*/  VIADD R18, R23, 0x786 ;  /* 0x0000078617127836 */ /* 0x000fca0000000000 */
[----:B------:R-:W-:Y:S01]  /*66f0*/  R2UR UR6, R18 ;  /* 0x00000000120672ca */ /* 0x000fe200000e0000 */
[----:B------:R-:W-:Y:S01]  /*6700*/  UMOV UR5, 0x40000040 ;  /* 0x4000004000057882 */ /* 0x000fe20000000000 */
[----:B------:R-:W-:Y:S01]  /*6710*/  UMOV UR7, 0x40000000 ;  /* 0x4000000000077882 */ /* 0x000fe20000000000 */
[----:B------:R-:W-:Y:S01]  /*6720*/  FSEL R25, R26, -INF , P1 ;  /* 0xff8000001a197808 */ /* 0x000fe20000800000 */
[----:B--2---:R-:W-:Y:S01]  /*6730*/  FFMA.FTZ R11, R24, UR12, -R15 ;  /* 0x0000000c180b7c23 */ /* 0x004fe2000801080f */
[----:B------:R-:W-:Y:S01]  /*6740*/  ISETP.GT.AND P1, PT, R14, 0x1, PT ;  /* 0x000000010e00780c */ /* 0x000fe20003f24270 */
[----:B------:R-:W-:Y:S02]  /*6750*/  WARPGROUP.DEPBAR.LE gsb0, 0x0 ;  /* 0x00008000000079c5 */ /* 0x000fe40000010000 */
[----:B------:R-:W-:-:S06]  /*6760*/  WARPGROUP.ARRIVE ;  /* 0x00000000000079c5 */ /* 0x000fcc0000000000 */
[----:B------:R-:W-:Y:S01]  /*6770*/  HGMMA.64x8x16.F32.BF16 R44, gdesc[UR4], R44, gsb0 ;  /* 0x00000000042c79f0 */ /* 0x000fe2000800182c */
[----:B------:R-:W-:Y:S02]  /*6780*/  FSEL R24, R33, -INF , P4 ;  /* 0xff80000021187808 */ /* 0x000fe40002000000 */
[----:B------:R-:W-:-:S03]  /*6790*/  FSEL R29, R27, -INF , P1 ;  /* 0xff8000001b1d7808 */ /* 0x000fc60000800000 */
[----:B------:R-:W-:Y:S01]  /*67a0*/  FFMA.FTZ R27, R24, UR12, -R15 ;  /* 0x0000000c181b7c23 */ /* 0x000fe2000801080f */
[----:B------:R-:W-:-:S05]  /*67b0*/  VIADD R24, R23, 0x806 ;  /* 0x0000080617187836 */ /* 0x000fca0000000000 */
[----:B------:R-:W-:Y:S01]  /*67c0*/  R2UR UR8, R24 ;  /* 0x00000000180872ca */ /* 0x000fe200000e0000 */
[----:B------:R-:W-:-:S12]  /*67d0*/  UMOV UR7, 0x40000000 ;  /* 0x4000000000077882 */ /* 0x000fd80000000000 */
[----:B------:R-:W-:Y:S01]  /*67e0*/  UMOV UR6, UR8 ;  /* 0x0000000800067c82 */ /* 0x000fe20008000000 */
[----:B------:R-:W-:Y:S02]  /*67f0*/  WARPGROUP.DEPBAR.LE gsb0, 0x0 ;  /* 0x00008000000079c5 */ /* 0x000fe40000010000 */
[----:B------:R-:W-:-:S06]  /*6800*/  WARPGROUP.ARRIVE ;  /* 0x00000000000079c5 */ /* 0x000fcc0000000000 */
[----:B------:R-:W-:Y:S01]  /*6810*/  HGMMA.64x8x16.F32.BF16 R48, gdesc[UR4], R48, gsb0 ;  /* 0x00000000043079f0 */ /* 0x000fe20008001830 */
[----:B------:R-:W-:-:S05]  /*6820*/  VIADD R24, R23, 0x886 ;  /* 0x0000088617187836 */ /* 0x000fca0000000000 */
[----:B------:R-:W-:Y:S01]  /*6830*/  R2UR UR9, R24 ;  /* 0x00000000180972ca */ /* 0x000fe200000e0000 */
[----:B------:R-:W-:-:S12]  /*6840*/  UMOV UR7, 0x40000000 ;  /* 0x4000000000077882 */ /* 0x000fd80000000000 */
[----:B------:R-:W-:Y:S01]  /*6850*/  UMOV UR6, UR9 ;  /* 0x0000000900067c82 */ /* 0x000fe20008000000 */
[----:B------:R-:W-:Y:S02]  /*6860*/  WARPGROUP.DEPBAR.LE gsb0, 0x0 ;  /* 0x00008000000079c5 */ /* 0x000fe40000010000 */
[----:B------:R-:W-:-:S06]  /*6870*/  WARPGROUP.ARRIVE ;  /* 0x00000000000079c5 */ /* 0x000fcc0000000000 */
[----:B------:R-:W-:Y:S01]  /*6880*/  HGMMA.64x8x16.F32.BF16 R52, gdesc[UR4], R52, gsb0 ;  /* 0x00000000043479f0 */ /* 0x000fe20008001834 */
[----:B------:R-:W-:Y:S02]  /*6890*/  ISETP.GT.AND P1, PT, R14, 0x10, PT ;  /* 0x000000100e00780c */ /* 0x000fe40003f24270 */
        /* <DEDUP_REMOVED lines=17> */
[--C-:B------:R-:W-:Y:S01]  /*69b0*/  FFMA.FTZ R19, R28, UR12, -R15.reuse ;  /* 0x0000000c1c137c23 */ /* 0x100fe2000801080f */
[----:B------:R-:W-:Y:S01]  /*69c0*/  FSEL R28, R41, -INF , P5 ;  /* 0xff800000291c7808 */ /* 0x000fe20002800000 */
[----:B------:R-:W-:Y:S01]  /*69d0*/  FFMA.FTZ R13, R32, UR12, -R15 ;  /* 0x0000000c200d7c23 */ /* 0x000fe2000801080f */
[----:B------:R-:W-:Y:S01]  /*69e0*/  ISETP.GT.AND P1, PT, R14, 0x11, PT ;  /* 0x000000110e00780c */ /* 0x000fe20003f24270 */
[----:B------:R-:W-:Y:S02]  /*69f0*/  IMAD R32, R231, 0x4, R17 ;  /* 0x00000004e7207824 */ /* 0x000fe400078e0211 */
[----:B------:R-:W-:Y:S01]  /*6a00*/  FFMA.FTZ R28, R28, UR12, -R15 ;  /* 0x0000000c1c1c7c23 */ /* 0x000fe2000801080f */
[----:B------:R-:W-:Y:S02]  /*6a10*/  FSEL R31, R31, -INF , P1 ;  /* 0xff8000001f1f7808 */ /* 0x000fe40000800000 */
[C---:B------:R-:W-:Y:S01]  /*6a20*/  ISETP.GT.AND P1, PT, R14.reuse, 0x20, PT ;  /* 0x000000200e00780c */ /* 0x040fe20003f24270 */
[----:B------:R3:W-:Y:S01]  /*6a30*/  MUFU.EX2 R24, R28 ;  /* 0x0000001c00187308 */ /* 0x0007e20000000800 */
[----:B------:R-:W-:-:S02]  /*6a40*/  ISETP.GT.AND P2, PT, R14, 0x21, PT ;  /* 0x000000210e00780c */ /* 0x000fc40003f44270 */
[C---:B------:R-:W-:Y:S02]  /*6a50*/  ISETP.GT.AND P3, PT, R14.reuse, 0x30, PT ;  /* 0x000000300e00780c */ /* 0x040fe40003f64270 */
[C---:B------:R-:W-:Y:S02]  /*6a60*/  ISETP.GT.AND P4, PT, R14.reuse, 0x31, PT ;  /* 0x000000310e00780c */ /* 0x040fe40003f84270 */
[C---:B------:R-:W-:Y:S02]  /*6a70*/  ISETP.GT.AND P5, PT, R14.reuse, 0x40, PT ;  /* 0x000000400e00780c */ /* 0x040fe40003fa4270 */
[----:B------:R-:W-:Y:S01]  /*6a80*/  ISETP.GT.AND P6, PT, R14, 0x41, PT ;  /* 0x000000410e00780c */ /* 0x000fe20003fc4270 */
[----:B---3--:R-:W-:Y:S01]  /*6a90*/  FFMA.FTZ R28, R29, UR12, -R10 ;  /* 0x0000000c1d1c7c23 */ /* 0x008fe2000801080a */
[----:B------:R1:W-:Y:S01]  /*6aa0*/  MUFU.EX2 R14, R27 ;  /* 0x0000001b000e7308 */ /* 0x0003e20000000800 */
[----:B------:R-:W-:-:S05]  /*6ab0*/  VIADD R26, R17, 0x2c500 ;  /* 0x0002c500111a7836 */ /* 0x000fca0000000000 */
[----:B------:R-:W-:Y:S01]  /*6ac0*/  SHF.R.U32.HI R26, RZ, 0x4, R26 ;  /* 0x00000004ff1a7819 */ /* 0x000fe2000001161a */
[----:B------:R-:W-:Y:S02]  /*6ad0*/  WARPGROUP.DEPBAR.LE gsb0, 0x0 ;  /* 0x00008000000079c5 */ /* 0x000fe40000010000 */
[----:B-1----:R-:W1:Y:S04]  /*6ae0*/  LDS R27, [R32+0x2c300] ;  /* 0x02c30000201b7984 */ /* 0x002e680000000800 */
[----:B------:R-:W2:Y:S01]  /*6af0*/  LDS R29, [R32+0x2c320] ;  /* 0x02c32000201d7984 */ /* 0x000ea20000000800 */
[----:B------:R-:W-:Y:S01]  /*6b00*/  LOP3.LUT R26, R26, 0x3fff, RZ, 0xc0, !PT ;  /* 0x00003fff1a1a7812 */ /* 0x000fe200078ec0ff */
[--C-:B------:R-:W-:Y:S01]  /*6b10*/  FFMA.FTZ R36, R36, UR12, -R15.reuse ;  /* 0x0000000c24247c23 */ /* 0x100fe2000801080f */
[----:B------:R-:W-:Y:S01]  /*6b20*/  FSEL R35, R35, -INF , P2 ;  /* 0xff80000023237808 */ /* 0x000fe20001000000 */
[--C-:B------:R-:W-:Y:S01]  /*6b30*/  FFMA.FTZ R40, R40, UR12, -R15.reuse ;  /* 0x0000000c28287c23 */ /* 0x100fe2000801080f */
[----:B------:R-:W-:Y:S01]  /*6b40*/  FSEL R33, R34, -INF , P1 ;  /* 0xff80000022217808 */ /* 0x000fe20000800000 */
[----:B------:R-:W-:Y:S01]  /*6b50*/  FFMA.FTZ R12, R12, UR12, -R15 ;  /* 0x0000000c0c0c7c23 */ /* 0x000fe2000801080f */
[----:B------:R-:W-:-:S02]  /*6b60*/  FSEL R41, R38, -INF , P3 ;  /* 0xff80000026297808 */ /* 0x000fc40001800000 */
[----:B------:R-:W-:Y:S02]  /*6b70*/  FSEL R39, R39, -INF , P4 ;  /* 0xff80000027277808 */ /* 0x000fe40002000000 */
[----:B------:R-:W-:Y:S02]  /*6b80*/  FSEL R37, R42, -INF , P5 ;  /* 0xff8000002a257808 */ /* 0x000fe40002800000 */
[----:B------:R-:W-:Y:S01]  /*6b90*/  FSEL R43, R43, -INF , P6 ;  /* 0xff8000002b2b7808 */ /* 0x000fe20003000000 */
[--C-:B------:R-:W-:Y:S01]  /*6ba0*/  FFMA.FTZ R25, R25, UR12, -R10.reuse ;  /* 0x0000000c19197c23 */ /* 0x100fe2000801080a */
[----:B------:R-:W-:Y:S01]  /*6bb0*/  LOP3.LUT R26, R26, 0x80000, RZ, 0xfc, !PT ;  /* 0x000800001a1a7812 */ /* 0x000fe200078efcff */
[----:B------:R-:W-:Y:S01]  /*6bc0*/  FFMA.FTZ R22, R22, UR12, -R15 ;  /* 0x0000000c16167c23 */ /* 0x000fe2000801080f */
[--C-:B------:R-:W-:Y:S01]  /*6bd0*/  FFMA.FTZ R38, R31, UR12, -R10.reuse ;  /* 0x0000000c1f267c23 */ /* 0x100fe2000801080a */
[----:B------:R3:W-:Y:S01]  /*6be0*/  MUFU.EX2 R15, R36 ;  /* 0x00000024000f7308 */ /* 0x0007e20000000800 */
[--C-:B------:R-:W-:Y:S01]  /*6bf0*/  FFMA.FTZ R31, R35, UR12, -R10.reuse ;  /* 0x0000000c231f7c23 */ /* 0x100fe2000801080a */
[--C-:B------:R-:W-:Y:S01]  /*6c00*/  FFMA.FTZ R41, R41, UR12, -R10.reuse ;  /* 0x0000000c29297c23 */ /* 0x100fe2000801080a */
[--C-:B------:R-:W-:Y:S01]  /*6c10*/  FFMA.FTZ R35, R37, UR12, -R10.reuse ;  /* 0x0000000c25237c23 */ /* 0x100fe2000801080a */
[----:B------:R-:W-:-:S04]  /*6c20*/  FFMA.FTZ R34, R43, UR12, -R10 ;  /* 0x0000000c2b227c23 */ /* 0x000fc8000801080a */
[----:B------:R5:W-:Y:S01]  /*6c30*/  MUFU.EX2 R18, R30 ;  /* 0x0000001e00127308 */ /* 0x000be20000000800 */
[----:B---3--:R-:W-:-:S07]  /*6c40*/  FFMA.FTZ R36, R39, UR12, -R10 ;  /* 0x0000000c27247c23 */ /* 0x008fce000801080a */
[----:B------:R3:W-:Y:S01]  /*6c50*/  MUFU.EX2 R23, R40 ;  /* 0x0000002800177308 */ /* 0x0007e20000000800 */
[--C-:B-----5:R-:W-:Y:S01]  /*6c60*/  FFMA.FTZ R30, R225, UR12, -R10.reuse ;  /* 0x0000000ce11e7c23 */ /* 0x120fe2000801080a */
[----:B---3--:R-:W-:Y:S01]  /*6c70*/  FFMA.FTZ R40, R33, UR12, -R10 ;  /* 0x0000000c21287c23 */ /* 0x008fe2000801080a */
[----:B------:R-:W-:-:S05]  /*6c80*/  VIADD R10, R26, 0x80 ;  /* 0x000000801a0a7836 */ /* 0x000fca0000000000 */
[----:B------:R-:W3:Y:S01]  /*6c90*/  MUFU.EX2 R11, R11 ;  /* 0x0000000b000b7308 */ /* 0x000ee20000000800 */
[----:B------:R-:W-:-:S07]  /*6ca0*/  R2UR UR4, R10 ;  /* 0x000000000a0472ca */ /* 0x000fce00000e0000 */
[----:B------:R-:W5:Y:S01]  /*6cb0*/  MUFU.EX2 R12, R12 ;  /* 0x0000000c000c7308 */ /* 0x000f620000000800 */
[----:B------:R-:W-:-:S07]  /*6cc0*/  VIADD R10, R26, 0x100 ;  /* 0x000001001a0a7836 */ /* 0x000fce0000000000 */
[----:B------:R-:W-:Y:S08]  /*6cd0*/  MUFU.EX2 R25, R25 ;  /* 0x0000001900197308 */ /* 0x000ff00000000800 */
[----:B------:R-:W4:Y:S01]  /*6ce0*/  MUFU.EX2 R28, R28 ;  /* 0x0000001c001c7308 */ /* 0x000f220000000800 */
[----:B------:R-:W-:Y:S01]  /*6cf0*/  R2UR UR5, R10 ;  /* 0x000000000a0572ca */ /* 0x000fe200000e0000 */
[----:B------:R-:W-:-:S02]  /*6d00*/  VIADD R10, R26, 0x180 ;  /* 0x000001801a0a7836 */ /* 0x000fc40000000000 */
[----:B-1----:R-:W-:Y:S01]  /*6d10*/  FADD.FTZ R44, R44, -R27 ;  /* 0x8000001b2c2c7221 */ /* 0x002fe20000010000 */
[----:B--2---:R-:W-:Y:S01]  /*6d20*/  FADD.FTZ R46, R46, -R29 ;  /* 0x8000001d2e2e7221 */ /* 0x004fe20000010000 */
[--C-:B------:R-:W-:Y:S01]  /*6d30*/  FADD.FTZ R45, R45, -R27.reuse ;  /* 0x8000001b2d2d7221 */ /* 0x100fe20000010000 */
[--C-:B------:R-:W-:Y:S01]  /*6d40*/  FADD.FTZ R48, R48, -R27.reuse ;  /* 0x8000001b30307221 */ /* 0x100fe20000010000 */
[----:B------:R-:W-:Y:S01]  /*6d50*/  R2UR UR6, R10 ;  /* 0x000000000a0672ca */ /* 0x000fe200000e0000 */
[----:B------:R-:W1:Y:S01]  /*6d60*/  MUFU.EX2 R22, R22 ;  /* 0x0000001600167308 */ /* 0x000e620000000800 */
[--C-:B------:R-:W-:Y:S01]  /*6d70*/  FADD.FTZ R49, R49, -R27.reuse ;  /* 0x8000001b31317221 */ /* 0x100fe20000010000 */
[--C-:B------:R-:W-:Y:S01]  /*6d80*/  FADD.FTZ R52, R52, -R27.reuse ;  /* 0x8000001b34347221 */ /* 0x100fe20000010000 */
[--C-:B------:R-:W-:Y:S01]  /*6d90*/  FADD.FTZ R53, R53, -R27.reuse ;  /* 0x8000001b35357221 */ /* 0x100fe20000010000 */
[--C-:B------:R-:W-:Y:S01]  /*6da0*/  FADD.FTZ R216, R216, -R27.reuse ;  /* 0x8000001bd8d87221 */ /* 0x100fe20000010000 */
[--C-:B------:R-:W-:Y:S01]  /*6db0*/  FADD.FTZ R217, R217, -R27.reuse ;  /* 0x8000001bd9d97221 */ /* 0x100fe20000010000 */
[--C-:B------:R-:W-:Y:S01]  /*6dc0*/  FADD.FTZ R220, R220, -R27.reuse ;  /* 0x8000001bdcdc7221 */ /* 0x100fe20000010000 */
[----:B------:R-:W-:Y:S01]  /*6dd0*/  FADD.FTZ R221, R221, -R27 ;  /* 0x8000001bdddd7221 */ /* 0x000fe20000010000 */
[----:B------:R-:W2:Y:S01]  /*6de0*/  MUFU.EX2 R13, R13 ;  /* 0x0000000d000d7308 */ /* 0x000ea20000000800 */
[----:B---3--:R-:W-:Y:S01]  /*6df0*/  FMUL.FTZ R44, R11, R44 ;  /* 0x0000002c0b2c7220 */ /* 0x008fe20000410000 */
[----:B-----5:R-:W-:-:S02]  /*6e00*/  F2FP.BF16.F32.PACK_AB R10, R12, R11 ;  /* 0x0000000b0c0a723e */ /* 0x020fc400000010ff */
[----:B----4-:R-:W-:Y:S01]  /*6e10*/  F2FP.BF16.F32.PACK_AB R11, R28, R25 ;  /* 0x000000191c0b723e */ /* 0x010fe200000010ff */
[----:B------:R-:W-:Y:S06]  /*6e20*/  BAR.SYNC.DEFER_BLOCKING 0x9, 0x100 ;  /* 0x0244000000007b1d */ /* 0x000fec0000010000 */
[----:B------:R-:W3:Y:S08]  /*6e30*/  MUFU.EX2 R19, R19 ;  /* 0x0000001300137308 */ /* 0x000ef00000000800 */
[----:B------:R-:W-:Y:S08]  /*6e40*/  MUFU.EX2 R30, R30 ;  /* 0x0000001e001e7308 */ /* 0x000ff00000000800 */
[----:B------:R-:W4:Y:S08]  /*6e50*/  MUFU.EX2 R33, R38 ;  /* 0x0000002600217308 */ /* 0x000f300000000800 */
[----:B------:R5:W-:Y:S08]  /*6e60*/  MUFU.EX2 R27, R41 ;  /* 0x00000029001b7308 */ /* 0x000bf00000000800 */
[----:B------:R-:W-:Y:S01]  /*6e70*/  MUFU.EX2 R32, R40 ;  /* 0x0000002800207308 */ /* 0x000fe20000000800 */
[----:B-----5:R-:W-:-:S07]  /*6e80*/  FMUL.FTZ R41, R25, R46 ;  /* 0x0000002e19297220 */ /* 0x020fce0000410000 */
[----:B------:R-:W-:Y:S08]  /*6e90*/  MUFU.EX2 R31, R31 ;  /* 0x0000001f001f7308 */ /* 0x000ff00000000800 */
[----:B------:R-:W-:Y:S08]  /*6ea0*/  MUFU.EX2 R36, R36 ;  /* 0x0000002400247308 */ /* 0x000ff00000000800 */
[----:B------:R-:W5:Y:S08]  /*6eb0*/  MUFU.EX2 R25, R35 ;  /* 0x0000002300197308 */ /* 0x000f700000000800 */
[----:B------:R-:W5:Y:S01]  /*6ec0*/  MUFU.EX2 R34, R34 ;  /* 0x0000002200227308 */ /* 0x000f620000000800 */
[--C-:B------:R-:W-:Y:S01]  /*6ed0*/  FADD.FTZ R47, R47, -R29.reuse ;  /* 0x8000001d2f2f7221 */ /* 0x100fe20000010000 */
[----:B------:R-:W-:Y:S01]  /*6ee0*/  FMUL.FTZ R45, R12, R45 ;  /* 0x0000002d0c2d7220 */ /* 0x000fe20000410000 */
[----:B------:R-:W-:Y:S01]  /*6ef0*/  FADD.FTZ R222, R222, -R29 ;  /* 0x8000001ddede7221 */ /* 0x000fe20000010000 */
[----:B------:R-:W-:Y:S01]  /*6f00*/  FMUL.FTZ R53, R14, R53 ;  /* 0x000000350e357220 */ /* 0x000fe20000410000 */
[----:B------:R-:W-:Y:S01]  /*6f10*/  FMUL.FTZ R12, R28, R47 ;  /* 0x0000002f1c0c7220 */ /* 0x000fe20000410000 */
[----:B------:R-:W-:Y:S01]  /*6f20*/  FMUL.FTZ R221, R24, R221 ;  /* 0x000000dd18dd7220 */ /* 0x000fe20000410000 */
[----:B-1----:R-:W-:Y:S01]  /*6f30*/  FMUL.FTZ R49, R22, R49 ;  /* 0x0000003116317220 */ /* 0x002fe20000410000 */
[----:B--2---:R-:W-:Y:S01]  /*6f40*/  FMUL.FTZ R52, R13, R52 ;  /* 0x000000340d347220 */ /* 0x004fe20000410000 */
[----:B------:R-:W-:Y:S01]  /*6f50*/  F2FP.BF16.F32.PACK_AB R14, R14, R13 ;  /* 0x0000000d0e0e723e */ /* 0x000fe200000010ff */
[----:B------:R-:W-:Y:S01]  /*6f60*/  FMUL.FTZ R28, R18, R217 ;  /* 0x000000d9121c7220 */ /* 0x000fe20000410000 */
[----:B------:R-:W-:Y:S01]  /*6f70*/  FMUL.FTZ R220, R23, R220 ;  /* 0x000000dc17dc7220 */ /* 0x000fe20000410000 */
[----:B------:R-:W-:Y:S01]  /*6f80*/  F2FP.BF16.F32.PACK_AB R24, R24, R23 ;  /* 0x000000171818723e */ /* 0x000fe200000010ff */
[----:B------:R-:W-:Y:S01]  /*6f90*/  FMUL.FTZ R13, R15, R216 ;  /* 0x000000d80f0d7220 */ /* 0x000fe20000410000 */
[----:B---3--:R-:W-:Y:S01]  /*6fa0*/  F2FP.BF16.F32.PACK_AB R22, R22, R19 ;  /* 0x000000131616723e */ /* 0x008fe200000010ff */
[----:B------:R-:W-:Y:S01]  /*6fb0*/  FMUL.FTZ R48, R19, R48 ;  /* 0x0000003013307220 */ /* 0x000fe20000410000 */
[----:B------:R-:W-:-:S02]  /*6fc0*/  F2FP.BF16.F32.PACK_AB R18, R18, R15 ;  /* 0x0000000f1212723e */ /* 0x000fc400000010ff */
[----:B----4-:R-:W-:Y:S01]  /*6fd0*/  F2FP.BF16.F32.PACK_AB R23, R33, R30 ;  /* 0x0000001e2117723e */ /* 0x010fe200000010ff */
[----:B-----5:R-:W-:Y:S01]  /*6fe0*/  FMUL.FTZ R222, R25, R222 ;  /* 0x000000de19de7220 */ /* 0x020fe20000410000 */
[----:B------:R-:W-:Y:S02]  /*6ff0*/  F2FP.BF16.F32.PACK_AB R15, R31, R32 ;  /* 0x000000201f0f723e */ /* 0x000fe400000010ff */
[----:B------:R-:W-:Y:S01]  /*7000*/  F2FP.BF16.F32.PACK_AB R19, R36, R27 ;  /* 0x0000001b2413723e */ /* 0x000fe200000010ff */
[----:B------:R1:W-:Y:S01]  /*7010*/  STSM.16.M88.2 [R0+0x2c500], R10 ;  /* 0x02c5000a00007844 */ /* 0x0003e20000000100 */
[----:B------:R-:W-:-:S03]  /*7020*/  F2FP.BF16.F32.PACK_AB R25, R34, R25 ;  /* 0x000000192219723e */ /* 0x000fc600000010ff */
[----:B------:R-:W-:Y:S04]  /*7030*/  STSM.16.M88.2 [R0+0x2cd00], R22 ;  /* 0x02cd001600007844 */ /* 0x000fe80000000100 */
[----:B------:R2:W-:Y:S04]  /*7040*/  STSM.16.M88.2 [R0+0x2d500], R14 ;  /* 0x02d5000e00007844 */ /* 0x0005e80000000100 */
[----:B------:R-:W-:Y:S04]  /*7050*/  STSM.16.M88.2 [R0+0x2dd00], R18 ;  /* 0x02dd001200007844 */ /* 0x000fe80000000100 */
[----:B------:R-:W-:Y:S01]  /*7060*/  STSM.16.M88.2 [R0+0x2e500], R24 ;  /* 0x02e5001800007844 */ /* 0x000fe20000000100 */
[----:B------:R-:W-:Y:S01]  /*7070*/  @!PT LDS RZ, [RZ] ;  /* 0x00000000fffff984 */ /* 0x000fe20000000800 */
[----:B------:R-:W-:Y:S01]  /*7080*/  @!PT LDS RZ, [RZ] ;  /* 0x00000000fffff984 */ /* 0x000fe20000000800 */
[----:B------:R-:W-:Y:S01]  /*7090*/  @!PT LDS RZ, [RZ] ;  /* 0x00000000fffff984 */ /* 0x000fe20000000800 */
[----:B------:R-:W-:Y:S01]  /*70a0*/  @!PT LDS RZ, [RZ] ;  /* 0x00000000fffff984 */ /* 0x000fe20000000800 */
[----:B------:R3:W-:Y:S06]  /*70b0*/  MEMBAR.ALL.CTA ;  /* 0x0000000000007992 */ /* 0x0007ec0000008000 */
[----:B---3--:R-:W3:Y:S01]  /*70c0*/  FENCE.VIEW.ASYNC.S ;  /* 0x00000000000073c6 */ /* 0x008ee20000000000 */
[----:B------:R-:W-:-:S02]  /*70d0*/  VIADD R37, R26, 0x200 ;  /* 0x000002001a257836 */ /* 0x000fc40000000000 */
[----:B------:R-:W-:Y:S02]  /*70e0*/  IMAD R216, R4, 0x2000, R5 ;  /* 0x0000200004d87824 */ /* 0x000fe400078e0205 */
[--C-:B------:R-:W-:Y:S01]  /*70f0*/  FADD.FTZ R38, R51, -R29.reuse ;  /* 0x8000001d33267221 */ /* 0x100fe20000010000 */
[----:B------:R-:W-:Y:S01]  /*7100*/  R2UR UR7, R37 ;  /* 0x00000000250772ca */ /* 0x000fe200000e0000 */
[--C-:B------:R-:W-:Y:S01]  /*7110*/  FADD.FTZ R37, R50, -R29.reuse ;  /* 0x8000001d32257221 */ /* 0x100fe20000010000 */
[--C-:B------:R-:W-:Y:S01]  /*7120*/  FADD.FTZ R39, R54, -R29.reuse ;  /* 0x8000001d36277221 */ /* 0x100fe20000010000 */
[--C-:B------:R-:W-:Y:S01]  /*7130*/  FADD.FTZ R40, R55, -R29.reuse ;  /* 0x8000001d37287221 */ /* 0x100fe20000010000 */
[--C-:B------:R-:W-:Y:S01]  /*7140*/  FADD.FTZ R218, R218, -R29.reuse ;  /* 0x8000001ddada7221 */ /* 0x100fe20000010000 */
[--C-:B------:R-:W-:Y:S01]  /*7150*/  FADD.FTZ R219, R219, -R29.reuse ;  /* 0x8000001ddbdb7221 */ /* 0x100fe20000010000 */
[----:B------:R-:W-:Y:S01]  /*7160*/  FADD.FTZ R29, R223, -R29 ;  /* 0x8000001ddf1d7221 */ /* 0x000fe20000010000 */
[----:B------:R-:W-:Y:S01]  /*7170*/  SHF.R.U32.HI R217, RZ, 0x4, R216 ;  /* 0x00000004ffd97819 */ /* 0x000fe200000116d8 */
[----:B------:R-:W-:Y:S01]  /*7180*/  FMUL.FTZ R37, R30, R37 ;  /* 0x000000251e257220 */ /* 0x000fe20000410000 */
[----:B------:R-:W-:Y:S01]  /*7190*/  FMUL.FTZ R38, R33, R38 ;  /* 0x0000002621267220 */ /* 0x000fe20000410000 */
[----:B------:R-:W-:Y:S01]  /*71a0*/  FMUL.FTZ R39, R32, R39 ;  /* 0x0000002720277220 */ /* 0x000fe20000410000 */
[----:B-1----:R-:W-:Y:S01]  /*71b0*/  FMUL.FTZ R10, R31, R40 ;  /* 0x000000281f0a7220 */ /* 0x002fe20000410000 */
[----:B------:R-:W-:Y:S01]  /*71c0*/  FMUL.FTZ R218, R27, R218 ;  /* 0x000000da1bda7220 */ /* 0x000fe20000410000 */
[----:B------:R-:W-:Y:S01]  /*71d0*/  FMUL.FTZ R219, R36, R219 ;  /* 0x000000db24db7220 */ /* 0x000fe20000410000 */
[----:B------:R-:W-:Y:S01]  /*71e0*/  FMUL.FTZ R11, R34, R29 ;  /* 0x0000001d220b7220 */ /* 0x000fe20000410000 */
[----:B------:R-:W-:-:S02]  /*71f0*/  LOP3.LUT R217, R217, 0x3fff, RZ, 0xc0, !PT ;  /* 0x00003fffd9d97812 */ /* 0x000fc400078ec0ff */
[----:B------:R-:W-:Y:S02]  /*7200*/  F2FP.BF16.F32.PACK_AB R40, R45, R44 ;  /* 0x0000002c2d28723e */ /* 0x000fe400000010ff */
[----:B------:R-:W-:Y:S02]  /*7210*/  F2FP.BF16.F32.PACK_AB R48, R49, R48 ;  /* 0x000000303130723e */ /* 0x000fe400000010ff */
[----:B------:R-:W-:Y:S01]  /*7220*/  F2FP.BF16.F32.PACK_AB R41, R12, R41 ;  /* 0x000000290c29723e */ /* 0x000fe200000010ff */
[----:B---3--:R-:W-:Y:S01]  /*7230*/  BAR.SYNC.DEFER_BLOCKING 0x9, 0x100 ;  /* 0x0244000000007b1d */ /* 0x008fe20000010000 */
[----:B------:R-:W-:Y:S02]  /*7240*/  F2FP.BF16.F32.PACK_AB R52, R53, R52 ;  /* 0x000000343534723e */ /* 0x000fe400000010ff */
[----:B------:R-:W-:Y:S02]  /*7250*/  F2FP.BF16.F32.PACK_AB R49, R38, R37 ;  /* 0x000000252631723e */ /* 0x000fe400000010ff */
[----:B------:R-:W-:-:S02]  /*7260*/  F2FP.BF16.F32.PACK_AB R53, R10, R39 ;  /* 0x000000270a35723e */ /* 0x000fc400000010ff */
[----:B------:R-:W-:Y:S02]  /*7270*/  F2FP.BF16.F32.PACK_AB R28, R28, R13 ;  /* 0x0000000d1c1c723e */ /* 0x000fe400000010ff */
[----:B------:R-:W-:Y:S02]  /*7280*/  F2FP.BF16.F32.PACK_AB R220, R221, R220 ;  /* 0x000000dcdddc723e */ /* 0x000fe400000010ff */
[----:B------:R-:W-:Y:S02]  /*7290*/  R2UR UR56, R217 ;  /* 0x00000000d93872ca */ /* 0x000fe400000e0000 */
[----:B------:R-:W-:Y:S02]  /*72a0*/  R2UR UR58, R26 ;  /* 0x000000001a3a72ca */ /* 0x000fe400000e0000 */
[----:B------:R-:W-:Y:S02]  /*72b0*/  F2FP.BF16.F32.PACK_AB R29, R219, R218 ;  /* 0x000000dadb1d723e */ /* 0x000fe400000010ff */
[----:B------:R-:W-:Y:S01]  /*72c0*/  F2FP.BF16.F32.PACK_AB R221, R11, R222 ;  /* 0x000000de0bdd723e */ /* 0x000fe200000010ff */
[----:B------:R-:W-:Y:S04]  /*72d0*/  STSM.16.M88.2 [R0+0x2ed00], R40 ;  /* 0x02ed002800007844 */ /* 0x000fe80000000100 */
[----:B------:R-:W-:Y:S04]  /*72e0*/  STSM.16.M88.2 [R0+0x2f500], R48 ;  /* 0x02f5003000007844 */ /* 0x000fe80000000100 */
[----:B------:R-:W-:Y:S04]  /*72f0*/  STSM.16.M88.2 [R0+0x2fd00], R52 ;  /* 0x02fd003400007844 */ /* 0x000fe80000000100 */
[----:B------:R-:W-:Y:S04]  /*7300*/  STSM.16.M88.2 [R0+0x30500], R28 ;  /* 0x0305001c00007844 */ /* 0x000fe80000000100 */
[----:B------:R1:W-:Y:S01]  /*7310*/  STSM.16.M88.2 [R0+0x30d00], R220 ;  /* 0x030d00dc00007844 */ /* 0x0003e20000000100 */
[----:B------:R-:W-:-:S06]  /*7320*/  WARPGROUP.ARRIVE ;  /* 0x00000000000079c5 */ /* 0x000fcc0000000000 */
[----:B------:R-:W-:Y:S01]  /*7330*/  HGMMA.64x16x16.F32.BF16 R136, gdesc[UR56].tnspA.tnspB, R136, gsb0 ;  /* 0x60200000388879f0 */ /* 0x000fe20008001888 */
        /* <DEDUP_REMOVED lines=25> */
[----:B------:R-:W-:Y:S01]  /*74d0*/  UMOV UR15, 0x40 ;  /* 0x00000040000f7882 */ /* 0x000fe20000000000 */
[----:B------:R-:W-:Y:S02]  /*74e0*/  WARPGROUP.DEPBAR.LE gsb0, 0x0 ;  /* 0x00008000000079c5 */ /* 0x000fe40000010000 */
[----:B------:R-:W-:-:S06]  /*74f0*/  WARPGROUP.ARRIVE ;  /* 0x00000000000079c5 */ /* 0x000fcc0000000000 */
[----:B------:R-:W-:Y:S01]  /*7500*/  HGMMA.64x16x16.F32.BF16 R200, gdesc[UR12].tnspA.tnspB, R200, gsb0 ;  /* 0x602000000cc879f0 */ /* 0x000fe200080018c8 */
[----:B------:R-:W-:Y:S02]  /*7510*/  VIADD R5, R217, 0x80 ;  /* 0x00000080d9057836 */ /* 0x000fe40000000000 */
[----:B------:R-:W-:-:S03]  /*7520*/  VIADD R10, R26, 0x10 ;  /* 0x000000101a0a7836 */ /* 0x000fc60000000000 */
[----:B------:R-:W-:Y:S02]  /*7530*/  R2UR UR52, R5 ;  /* 0x00000000053472ca */ /* 0x000fe400000e0000 */
[----:B------:R-:W-:Y:S01]  /*7540*/  R2UR UR54, R10 ;  /* 0x000000000a3672ca */ /* 0x000fe200000e0000 */
[----:B------:R-:W-:Y:S02]  /*7550*/  WARPGROUP.DEPBAR.LE gsb0, 0x0 ;  /* 0x00008000000079c5 */ /* 0x000fe40000010000 */
[----:B------:R-:W-:-:S10]  /*7560*/  WARPGROUP.ARRIVE ;  /* 0x00000000000079c5 */ /* 0x000fd40000000000 */
[----:B------:R-:W-:Y:S01]  /*7570*/  HGMMA.64x16x16.F32.BF16 R136, gdesc[UR52].tnspA.tnspB, R136, gsb0 ;  /* 0x60200000348879f0 */ /* 0x000fe20008001888 */
[----:B------:R-:W-:-:S05]  /*7580*/  VIADD R5, R26, 0x90 ;  /* 0x000000901a057836 */ /* 0x000fca0000000000 */
[----:B------:R-:W-:Y:S01]  /*7590*/  R2UR UR4, R5 ;  /* 0x00000000050472ca */ /* 0x000fe200000e0000 */
[----:B------:R-:W-:Y:S01]  /*75a0*/  UMOV UR44, UR14 ;  /* 0x0000000e002c7c82 */ /* 0x000fe20008000000 */
[----:B------:R-:W-:Y:S01]  /*75b0*/  UMOV UR45, UR15 ;  /* 0x0000000f002d7c82 */ /* 0x000fe20008000000 */
[----:B------:R-:W-:Y:S01]  /*75c0*/  UMOV UR12, UR52 ;  /* 0x00000034000c7c82 */ /* 0x000fe20008000000 */
        /* <DEDUP_REMOVED lines=75> */
[----:B------:R-:W-:Y:S01]  /*7a80*/  VIADD R10, R26, 0x30 ;  /* 0x000000301a0a7836 */ /* 0x000fe20000000000 */
[----:B------:R-:W-:Y:S02]  /*7a90*/  UMOV UR46, UR22 ;  /* 0x00000016002e7c82 */ /* 0x000fe40008000000 */
[----:B------:R-:W-:Y:S02]  /*7aa0*/  R2UR UR20, R5 ;  /* 0x00000000051472ca */ /* 0x000fe400000e0000 */
[----:B------:R-:W-:Y:S01]  /*7ab0*/  R2UR UR22, R10 ;  /* 0x000000000a1672ca */ /* 0x000fe200000e0000 */
[----:B------:R-:W-:Y:S01]  /*7ac0*/  UMOV UR47, UR23 ;  /* 0x00000017002f7c82 */ /* 0x000fe20008000000 */
[----:B------:R-:W-:Y:S01]  /*7ad0*/  UMOV UR21, 0x40000040 ;  /* 0x4000004000157882 */ /* 0x000fe20000000000 */
[----:B------:R-:W-:Y:S01]  /*7ae0*/  UMOV UR23, 0x40 ;  /* 0x0000004000177882 */ /* 0x000fe20000000000 */
[----:B------:R-:W-:-:S02]  /*7af0*/  WARPGROUP.DEPBAR.LE gsb0, 0x0 ;  /* 0x00008000000079c5 */ /* 0x000fc40000010000 */
[----:B------:R-:W-:-:S07]  /*7b00*/  WARPGROUP.ARRIVE ;  /* 0x00000000000079c5 */ /* 0x000fce0000000000 */
[----:B------:R-:W-:Y:S01]  /*7b10*/  HGMMA.64x16x16.F32.BF16 R136, gdesc[UR20].tnspA.tnspB, R136, gsb0 ;  /* 0x60200000148879f0 */ /* 0x000fe20008001888 */
[----:B--2---:R-:W-:Y:S01]  /*7b20*/  VIADD R14, R26, 0xb0 ;  /* 0x000000b01a0e7836 */ /* 0x004fe20000000000 */
[----:B------:R-:W-:Y:S01]  /*7b30*/  MOV R218, UR44 ;  /* 0x0000002c00da7c02 */ /* 0x000fe20008000f00 */
[----:B------:R-:W-:-:S03]  /*7b40*/  UMOV UR44, UR10 ;  /* 0x0000000a002c7c82 */ /* 0x000fc60008000000 */
[----:B------:R-:W-:Y:S01]  /*7b50*/  R2UR UR10, R14 ;  /* 0x000000000e0a72ca */ /* 0x000fe200000e0000 */
[----:B------:R-:W-:Y:S01]  /*7b60*/  UMOV UR52, UR8 ;  /* 0x0000000800347c82 */ /* 0x000fe20008000000 */
[----:B------:R-:W-:Y:S01]  /*7b70*/  MOV R11, UR45 ;  /* 0x0000002d000b7c02 */ /* 0x000fe20008000f00 */
        /* <DEDUP_REMOVED lines=16> */
[----:B------:R-:W-:Y:S01]  /*7c80*/  VIADD R14, R26, 0x1b0 ;  /* 0x000001b01a0e7836 */ /* 0x000fe20000000000 */
[----:B------:R-:W-:-:S04]  /*7c90*/  UMOV UR60, UR14 ;  /* 0x0000000e003c7c82 */ /* 0x000fc80008000000 */
[----:B------:R-:W-:Y:S01]  /*7ca0*/  R2UR UR14, R14 ;  /* 0x000000000e0e72ca */ /* 0x000fe200000e0000 */
[----:B------:R-:W-:Y:S01]  /*7cb0*/  UMOV UR61, UR15 ;  /* 0x0000000f003d7c82 */ /* 0x000fe20008000000 */
[----:B------:R-:W-:Y:S01]  /*7cc0*/  UMOV UR12, UR20 ;  /* 0x00000014000c7c82 */ /* 0x000fe20008000000 */
[----:B------:R-:W-:Y:S01]  /*7cd0*/  UMOV UR13, UR21 ;  /* 0x00000015000d7c82 */ /* 0x000fe20008000000 */
[----:B------:R-:W-:Y:S01]  /*7ce0*/  UMOV UR15, 0x40 ;  /* 0x00000040000f7882 */ /* 0x000fe20000000000 */
[----:B------:R-:W-:Y:S01]  /*7cf0*/  IMAD R5, R4, 0x2800, R17 ;  /* 0x0000280004057824 */ /* 0x000fe200078e0211 */
[----:B------:R-:W-:Y:S02]  /*7d00*/  WARPGROUP.DEPBAR.LE gsb0, 0x0 ;  /* 0x00008000000079c5 */ /* 0x000fe40000010000 */
[----:B------:R-:W-:-:S06]  /*7d10*/  WARPGROUP.ARRIVE ;  /* 0x00000000000079c5 */ /* 0x000fcc0000000000 */
[----:B------:R-:W-:Y:S01]  /*7d20*/  HGMMA.64x16x16.F32.BF16 R184, gdesc[UR12].tnspA.tnspB, R184, gsb0 ;  /* 0x602000000cb879f0 */ /* 0x000fe200080018b8 */
[----:B------:R-:W-:Y:S01]  /*7d30*/  SHF.R.U32.HI R5, RZ, 0x4, R5 ;  /* 0x00000004ff057819 */ /* 0x000fe20000011605 */
[----:B------:R-:W-:-:S03]  /*7d40*/  VIADD R26, R26, 0x230 ;  /* 0x000002301a1a7836 */ /* 0x000fc60000000000 */
[----:B------:R-:W-:-:S04]  /*7d50*/  LOP3.LUT R5, R5, 0x3fff, RZ, 0xc0, !PT ;  /* 0x00003fff05057812 */ /* 0x000fc800078ec0ff */
[----:B------:R-:W-:Y:S02]  /*7d60*/  R2UR UR16, R5 ;  /* 0x00000000051072ca */ /* 0x000fe400000e0000 */
[----:B------:R-:W-:Y:S02]  /*7d70*/  R2UR UR18, R26 ;  /* 0x000000001a1272ca */ /* 0x000fe400000e0000 */
[----:B------:R-:W-:Y:S01]  /*7d80*/  MOV R219, UR40 ;  /* 0x0000002800db7c02 */ /* 0x000fe20008000f00 */
[----:B------:R-:W-:-:S08]  /*7d90*/  UMOV UR17, UR21 ;  /* 0x0000001500117c82 */ /* 0x000fd00008000000 */
[----:B------:R-:W-:Y:S01]  /*7da0*/  UMOV UR40, UR16 ;  /* 0x0000001000287c82 */ /* 0x000fe20008000000 */
[----:B------:R-:W-:Y:S01]  /*7db0*/  UMOV UR16, UR20 ;  /* 0x0000001400107c82 */ /* 0x000fe20008000000 */
[----:B------:R-:W-:Y:S02]  /*7dc0*/  WARPGROUP.DEPBAR.LE gsb0, 0x0 ;  /* 0x00008000000079c5 */ /* 0x000fe40000010000 */
[----:B------:R-:W-:-:S06]  /*7dd0*/  WARPGROUP.ARRIVE ;  /* 0x00000000000079c5 */ /* 0x000fcc0000000000 */
[----:B------:R-:W-:Y:S01]  /*7de0*/  HGMMA.64x16x16.F32.BF16 R200, gdesc[UR16].tnspA.tnspB, R200, gsb0 ;  /* 0x6020000010c879f0 */ /* 0x000fe200080018c8 */
[----:B------:R-:W-:-:S05]  /*7df0*/  VIADD R10, R17, 0x2ed00 ;  /* 0x0002ed00110a7836 */ /* 0x000fca0000000000 */
[----:B------:R-:W-:-:S04]  /*7e00*/  SHF.R.U32.HI R10, RZ, 0x4, R10 ;  /* 0x00000004ff0a7819 */ /* 0x000fc8000001160a */
[----:B------:R-:W-:-:S04]  /*7e10*/  LOP3.LUT R22, R10, 0x3fff, RZ, 0xc0, !PT ;  /* 0x00003fff0a167812 */ /* 0x000fc800078ec0ff */
[----:B------:R-:W-:Y:S01]  /*7e20*/  LOP3.LUT R23, R22, 0x400000, RZ, 0xfc, !PT ;  /* 0x0040000016177812 */ /* 0x000fe200078efcff */
[----:B------:R-:W-:Y:S02]  /*7e30*/  WARPGROUP.DEPBAR.LE gsb0, 0x0 ;  /* 0x00008000000079c5 */ /* 0x000fe40000010000 */
[----:B------:R-:W-:Y:S01]  /*7e40*/  @!PT LDS RZ, [RZ] ;  /* 0x00000000fffff984 */ /* 0x000fe20000000800 */
[----:B------:R-:W-:Y:S01]  /*7e50*/  @!PT LDS RZ, [RZ] ;  /* 0x00000000fffff984 */ /* 0x000fe20000000800 */
[----:B------:R-:W-:Y:S01]  /*7e60*/  @!PT LDS RZ, [RZ] ;  /* 0x00000000fffff984 */ /* 0x000fe20000000800 */
[----:B------:R-:W-:Y:S01]  /*7e70*/  @!PT LDS RZ, [RZ] ;  /* 0x00000000fffff984 */ /* 0x000fe20000000800 */
[----:B------:R2:W-:Y:S06]  /*7e80*/  MEMBAR.ALL.CTA ;  /* 0x0000000000007992 */ /* 0x0005ec0000008000 */
[----:B--2---:R-:W2:Y:S01]  /*7e90*/  FENCE.VIEW.ASYNC.S ;  /* 0x00000000000073c6 */ /* 0x004ea20000000000 */
[----:B------:R-:W-:Y:S01]  /*7ea0*/  R2UR UR24, R23 ;  /* 0x00000000171872ca */ /* 0x000fe200000e0000 */
[----:B--2---:R-:W-:Y:S01]  /*7eb0*/  BAR.SYNC.DEFER_BLOCKING 0x9, 0x100 ;  /* 0x0244000000007b1d */ /* 0x004fe20000010000 */
[----:B------:R-:W-:-:S02]  /*7ec0*/  MOV R12, UR43 ;  /* 0x0000002b000c7c02 */ /* 0x000fc40008000f00 */
[----:B-1----:R-:W-:Y:S02]  /*7ed0*/  MOV R220, UR42 ;  /* 0x0000002a00dc7c02 */ /* 0x002fe40008000f00 */
[----:B------:R-:W-:Y:S01]  /*7ee0*/  MOV R13, UR41 ;  /* 0x00000029000d7c02 */ /* 0x000fe20008000f00 */
[----:B------:R-:W-:-:S06]  /*7ef0*/  UMOV UR41, 0x40000040 ;  /* 0x4000004000297882 */ /* 0x000fcc0000000000 */
[----:B------:R-:W-:Y:S01]  /*7f00*/  UMOV UR42, UR24 ;  /* 0x00000018002a7c82 */ /* 0x000fe20008000000 */
[----:B------:R-:W-:Y:S01]  /*7f10*/  UMOV UR43, 0x8 ;  /* 0x00000008002b7882 */ /* 0x000fe20000000000 */
[----:B------:R-:W-:-:S06]  /*7f20*/  WARPGROUP.ARRIVE ;  /* 0x00000000000079c5 */ /* 0x000fcc0000000000 */
[----:B------:R-:W-:Y:S01]  /*7f30*/  HGMMA.64x64x16.F32.BF16 R24, gdesc[UR40].tnspA, RZ, !UPT, gsb0 ;  /* 0x20e00000281879f0 */ /* 0x000fe2000c0018ff */
[----:B------:R-:W-:Y:S02]  /*7f40*/  VIADD R10, R5, 0x80 ;  /* 0x00000080050a7836 */ /* 0x000fe40000000000 */
[----:B------:R-:W-:-:S03]  /*7f50*/  VIADD R14, R23, 0x80 ;  /* 0x00000080170e7836 */ /* 0x000fc60000000000 */
[----:B------:R-:W-:Y:S02]  /*7f60*/  R2UR UR4, R10 ;  /* 0x000000000a0472ca */ /* 0x000fe400000e0000 */
[----:B------:R-:W-:Y:S01]  /*7f70*/  R2UR UR5, R14 ;  /* 0x000000000e0572ca */ /* 0x000fe200000e0000 */
[----:B------:R-:W-:Y:S01]  /*7f80*/  IMAD.U32 R18, RZ, RZ, UR42 ;  /* 0x0000002aff127e24 */ /* 0x000fe2000f8e00ff */
[----:B------:R-:W-:Y:S01]  /*7f90*/  UMOV UR41, 0x40000040 ;  /* 0x4000004000297882 */ /* 0x000fe20000000000 */
[----:B------:R-:W-:Y:S01]  /*7fa0*/  IMAD.U32 R19, RZ, RZ, UR43 ;  /* 0x0000002bff137e24 */ /* 0x000fe2000f8e00ff */
[----:B------:R-:W-:-:S07]  /*7fb0*/  UMOV UR43, 0x8 ;  /* 0x00000008002b7882 */ /* 0x000fce0000000000 */
[----:B------:R-:W-:Y:S02]  /*7fc0*/  UMOV UR40, UR4 ;  /* 0x0000000400287c82 */ /* 0x000fe40008000000 */
[----:B------:R-:W-:Y:S01]  /*7fd0*/  UMOV UR42, UR5 ;  /* 0x00000005002a7c82 */ /* 0x000fe20008000000 */
[----:B------:R-:W-:Y:S02]  /*7fe0*/  WARPGROUP.DEPBAR.LE gsb0, 0x0 ;  /* 0x00008000000079c5 */ /* 0x000fe40000010000 */
[----:B------:R-:W-:-:S06]  /*7ff0*/  WARPGROUP.ARRIVE ;  /* 0x00000000000079c5 */ /* 0x000fcc0000000000 */
[----:B------:R-:W-:Y:S01]  /*8000*/  HGMMA.64x64x16.F32.BF16 R24, gdesc[UR40].tnspA, R24, gsb0 ;  /* 0x20e00000281879f0 */ /* 0x000fe20008001818 */
[----:B------:R-:W-:Y:S01]  /*8010*/  IMAD.U32 R15, RZ, RZ, UR43 ;  /* 0x0000002bff0f7e24 */ /* 0x000fe2000f8e00ff */
[----:B------:R-:W-:Y:S01]  /*8020*/  R2UR UR43, R12 ;  /* 0x000000000c2b72ca */ /* 0x000fe200000e0000 */
[----:B------:R-:W-:Y:S02]  /*8030*/  VIADD R10, R5, 0x100 ;  /* 0x00000100050a7836 */ /* 0x000fe40000000000 */
[----:B------:R-:W-:-:S03]  /*8040*/  VIADD R12, R23, 0x100 ;  /* 0x00000100170c7836 */ /* 0x000fc60000000000 */
[----:B------:R-:W-:Y:S02]  /*8050*/  R2UR UR4, R10 ;  /* 0x000000000a0472ca */ /* 0x000fe400000e0000 */
[----:B------:R-:W-:Y:S01]  /*8060*/  R2UR UR5, R12 ;  /* 0x000000000c0572ca */ /* 0x000fe200000e0000 */
[----:B------:R-:W-:Y:S01]  /*8070*/  UMOV UR8, UR44 ;  /* 0x0000002c00087c82 */ /* 0x000fe20008000000 */
[----:B------:R-:W-:Y:S01]  /*8080*/  UMOV UR9, UR45 ;  /* 0x0000002d00097c82 */ /* 0x000fe20008000000 */
[----:B------:R-:W-:Y:S01]  /*8090*/  UMOV UR12, UR46 ;  /* 0x0000002e000c7c82 */ /* 0x000fe20008000000 */
[----:B------:R-:W-:Y:S01]  /*80a0*/  UMOV UR13, UR47 ;  /* 0x0000002f000d7c82 */ /* 0x000fe20008000000 */
[----:B------:R-:W-:Y:S01]  /*80b0*/  UMOV UR45, 0x40000040 ;  /* 0x40000040002d7882 */ /* 0x000fe20000000000 */
[----:B------:R-:W-:-:S05]  /*80c0*/  UMOV UR47, 0x8 ;  /* 0x00000008002f7882 */ /* 0x000fca0000000000 */
[----:B------:R-:W-:Y:S02]  /*80d0*/  UMOV UR44, UR4 ;  /* 0x00000004002c7c82 */ /* 0x000fe40008000000 */
[----:B------:R-:W-:Y:S01]  /*80e0*/  UMOV UR46, UR5 ;  /* 0x00000005002e7c82 */ /* 0x000fe20008000000 */
[----:B------:R-:W-:Y:S02]  /*80f0*/  WARPGROUP.DEPBAR.LE gsb0, 0x0 ;  /* 0x00008000000079c5 */ /* 0x000fe40000010000 */
[----:B------:R-:W-:-:S06]  /*8100*/  WARPGROUP.ARRIVE ;  /* 0x00000000000079c5 */ /* 0x000fcc0000000000 */
[----:B------:R-:W-:Y:S01]  /*8110*/  HGMMA.64x64x16.F32.BF16 R24, gdesc[UR44].tnspA, R24, gsb0 ;  /* 0x20e000002c1879f0 */ /* 0x000fe20008001818 */
[----:B------:R-:W-:Y:S01]  /*8120*/  R2UR UR45, R11 ;  /* 0x000000000b2d72ca */ /* 0x000fe200000e0000 */
[----:B------:R-:W-:Y:S02]  /*8130*/  VIADD R10, R5, 0x180 ;  /* 0x00000180050a7836 */ /* 0x000fe40000000000 */
[----:B------:R-:W-:Y:S01]  /*8140*/  VIADD R11, R23, 0x180 ;  /* 0x00000180170b7836 */ /* 0x000fe20000000000 */
[----:B------:R-:W-:Y:S02]  /*8150*/  R2UR UR44, R218 ;  /* 0x00000000da2c72ca */ /* 0x000fe400000e0000 */
[----:B------:R-:W-:Y:S02]  /*8160*/  R2UR UR4, R10 ;  /* 0x000000000a0472ca */ /* 0x000fe400000e0000 */
[----:B------:R-:W-:Y:S01]  /*8170*/  R2UR UR5, R11 ;  /* 0x000000000b0572ca */ /* 0x000fe200000e0000 */
[----:B------:R-:W-:Y:S01]  /*8180*/  UMOV UR28, UR52 ;  /* 0x00000034001c7c82 */ /* 0x000fe20008000000 */
[----:B------:R-:W-:Y:S01]  /*8190*/  R2UR UR41, R13 ;  /* 0x000000000d2972ca */ /* 0x000fe200000e0000 */
[----:B------:R-:W-:Y:S01]  /*81a0*/  UMOV UR29, UR53 ;  /* 0x00000035001d7c82 */ /* 0x000fe20008000000 */
[----:B------:R-:W-:Y:S01]  /*81b0*/  IMAD.U32 R12, RZ, RZ, UR46 ;  /* 0x0000002eff0c7e24 */ /* 0x000fe2000f8e00ff */
[----:B------:R-:W-:Y:S01]  /*81c0*/  UMOV UR53, UR45 ;  /* 0x0000002d00357c82 */ /* 0x000fe20008000000 */
[----:B------:R-:W-:Y:S01]  /*81d0*/  IMAD.U32 R13, RZ, RZ, UR47 ;  /* 0x0000002fff0d7e24 */ /* 0x000fe2000f8e00ff */
[----:B------:R-:W-:Y:S01]  /*81e0*/  UMOV UR45, 0x40000040 ;  /* 0x40000040002d7882 */ /* 0x000fe20000000000 */
[----:B------:R-:W-:Y:S01]  /*81f0*/  UMOV UR47, 0x8 ;  /* 0x00000008002f7882 */ /* 0x000fe20000000000 */
[----:B------:R-:W-:-:S02]  /*8200*/  UMOV UR52, UR44 ;  /* 0x0000002c00347c82 */ /* 0x000fc40008000000 */
        /* <DEDUP_REMOVED lines=8> */
[----:B------:R-:W-:Y:S01]  /*8290*/  R2UR UR40, R219 ;  /* 0x00000000db2872ca */ /* 0x000fe200000e0000 */
[----:B------:R-:W-:Y:S01]  /*82a0*/  IMAD.U32 R14, RZ, RZ, UR42 ;  /* 0x0000002aff0e7e24 */ /* 0x000fe2000f8e00ff */
[----:B------:R-:W-:Y:S02]  /*82b0*/  R2UR UR42, R220 ;  /* 0x00000000dc2a72ca */ /* 0x000fe400000e0000 */
[----:B------:R-:W-:Y:S02]  /*82c0*/  R2UR UR4, R6 ;  /* 0x00000000060472ca */ /* 0x000fe400000e0000 */
[----:B------:R-:W-:Y:S01]  /*82d0*/  R2UR UR5, R23 ;  /* 0x00000000170572ca */ /* 0x000fe200000e0000 */
[----:B------:R-:W-:Y:S01]  /*82e0*/  UMOV UR33, UR43 ;  /* 0x0000002b00217c82 */ /* 0x000fe20008000000 */
[----:B------:R-:W-:Y:S01]  /*82f0*/  UMOV UR37, UR41 ;  /* 0x0000002900257c82 */ /* 0x000fe20008000000 */
[----:B------:R-:W-:Y:S01]  /*8300*/  UMOV UR41, 0x40000040 ;  /* 0x4000004000297882 */ /* 0x000fe20000000000 */
[----:B------:R-:W-:-:S03]  /*8310*/  UMOV UR43, 0x8 ;  /* 0x00000008002b7882 */ /* 0x000fc60000000000 */
[----:B------:R-:W-:Y:S02]  /*8320*/  UMOV UR36, UR40 ;  /* 0x0000002800247c82 */ /* 0x000fe40008000000 */
[----:B------:R-:W-:Y:S02]  /*8330*/  UMOV UR32, UR42 ;  /* 0x0000002a00207c82 */ /* 0x000fe40008000000 */
[----:B------:R-:W-:Y:S02]  /*8340*/  UMOV UR40, UR4 ;  /* 0x0000000400287c82 */ /* 0x000fe40008000000 */
[----:B------:R-:W-:Y:S01]  /*8350*/  UMOV UR42, UR5 ;  /* 0x00000005002a7c82 */ /* 0x000fe20008000000 */
[----:B------:R-:W-:Y:S01]  /*8360*/  IMAD.U32 R10, RZ, RZ, UR46 ;  /* 0x0000002eff0a7e24 */ /* 0x000fe2000f8e00ff */
[----:B------:R-:W-:Y:S02]  /*8370*/  WARPGROUP.DEPBAR.LE gsb0, 0x0 ;  /* 0x00008000000079c5 */ /* 0x000fe40000010000 */
[----:B------:R-:W-:Y:S01]  /*8380*/  WARPGROUP.ARRIVE ;  /* 0x00000000000079c5 */ /* 0x000fe20000000000 */
[----:B------:R-:W-:Y:S01]  /*8390*/  UMOV UR48, UR56 ;  /* 0x0000003800307c82 */ /* 0x000fe20008000000 */
[----:B------:R-:W-:Y:S01]  /*83a0*/  UMOV UR49, UR57 ;  /* 0x0000003900317c82 */ /* 0x000fe20008000000 */
[----:B------:R-:W-:Y:S01]  /*83b0*/  UMOV UR21, 0x40000040 ;  /* 0x4000004000157882 */ /* 0x000fe20000000000 */
[----:B------:R-:W-:Y:S01]  /*83c0*/  IMAD.U32 R11, RZ, RZ, UR47 ;  /* 0x0000002fff0b7e24 */ /* 0x000fe2000f8e00ff */
[----:B------:R-:W-:Y:S01]  /*83d0*/  ULDC.64 UR4, c[0x0][0x2c0] ;  /* 0x0000b00000047ab9 */ /* 0x000fe20000000a00 */
[----:B------:R-:W-:Y:S01]  /*83e0*/  HGMMA.64x64x16.F32.BF16 R24, gdesc[UR40].tnspA, R24, gsb0 ;  /* 0x20e00000281879f0 */ /* 0x000fe20008001818 */
[----:B------:R-:W-:Y:S01]  /*83f0*/  R2UR UR46, R8 ;  /* 0x00000000082e72ca */ /* 0x000fe200000e0000 */
[----:B------:R-:W-:-:S05]  /*8400*/  VIADD R8, R217, 0x400 ;  /* 0x00000400d9087836 */ /* 0x000fca0000000000 */
[----:B------:R-:W-:Y:S01]  /*8410*/  R2UR UR56, R8 ;  /* 0x00000000083872ca */ /* 0x000fe200000e0000 */
[----:B------:R-:W-:Y:S01]  /*8420*/  UMOV UR57, 0x40000040 ;  /* 0x4000004000397882 */ /* 0x000fe20000000000 */
[----:B------:R-:W-:Y:S02]  /*8430*/  WARPGROUP.DEPBAR.LE gsb0, 0x0 ;  /* 0x00008000000079c5 */ /* 0x000fe40000010000 */
[----:B------:R-:W-:-:S09]  /*8440*/  WARPGROUP.ARRIVE ;  /* 0x00000000000079c5 */ /* 0x000fd20000000000 */
        /* <DEDUP_REMOVED lines=18> */
[----:B------:R-:W-:Y:S01]  /*8570*/  VIADD R8, R217, 0x480 ;  /* 0x00000480d9087836 */ /* 0x000fe20000000000 */
[----:B------:R-:W-:Y:S02]  /*8580*/  WARPGROUP.DEPBAR.LE gsb0, 0x0 ;  /* 0x00008000000079c5 */ /* 0x000fe40000010000 */
[----:B------:R-:W-:-:S06]  /*8590*/  WARPGROUP.ARRIVE ;  /* 0x00000000000079c5 */ /* 0x000fcc0000000000 */
[----:B------:R-:W-:Y:S01]  /*85a0*/  HGMMA.64x16x16.F32.BF16 R208, gdesc[UR56].tnspA.tnspB, R208, gsb0 ;  /* 0x6020000038d079f0 */ /* 0x000fe200080018d0 */
        /* <DEDUP_REMOVED lines=52> */
[----:B------:R-:W-:Y:S02]  /*88f0*/  R2UR UR20, R217 ;  /* 0x00000000d91472ca */ /* 0x000fe400000e0000 */
[----:B------:R-:W-:Y:S02]  /*8900*/  WARPGROUP.DEPBAR.LE gsb0, 0x0 ;  /* 0x00008000000079c5 */ /* 0x000fe40000010000 */
[----:B------:R-:W-:-:S09]  /*8910*/  WARPGROUP.ARRIVE ;  /* 0x00000000000079c5 */ /* 0x000fd20000000000 */
[----:B------:R-:W-:Y:S01]  /*8920*/  HGMMA.64x16x16.F32.BF16 R144, gdesc[UR20].tnspA.tnspB, R144, gsb0 ;  /* 0x60200000149079f0 */ /* 0x000fe20008001890 */
[----:B------:R-:W-:Y:S01]  /*8930*/  UMOV UR8, UR20 ;  /* 0x0000001400087c82 */ /* 0x000fe20008000000 */
[----:B------:R-:W-:Y:S01]  /*8940*/  UMOV UR9, UR21 ;  /* 0x0000001500097c82 */ /* 0x000fe20008000000 */
[----:B------:R-:W-:Y:S01]  /*8950*/  R2UR UR47, R9 ;  /* 0x00000000092f72ca */ /* 0x000fe200000e0000 */
[----:B------:R-:W-:Y:S02]  /*8960*/  WARPGROUP.DEPBAR.LE gsb0, 0x0 ;  /* 0x00008000000079c5 */ /* 0x000fe40000010000 */
[----:B------:R-:W-:-:S06]  /*8970*/  WARPGROUP.ARRIVE ;  /* 0x00000000000079c5 */ /* 0x000fcc0000000000 */
[----:B------:R-:W-:Y:S01]  /*8980*/  HGMMA.64x16x16.F32.BF16 R160, gdesc[UR8].tnspA.tnspB, R160, gsb0 ;  /* 0x6020000008a079f0 */ /* 0x000fe200080018a0 */
[----:B------:R-:W-:Y:S01]  /*8990*/  IMAD.SHL.U32 R9, R3, 0x4000, RZ ;  /* 0x0000400003097824 */ /* 0x000fe200078e00ff */
[----:B------:R-:W-:-:S04]  /*89a0*/  R2UR UR40, R20 ;  /* 0x00000000142872ca */ /* 0x000fc800000e0000 */
[----:B------:R-:W-:-:S04]  /*89b0*/  IADD3 R20, P1, R9, R234, RZ ;  /* 0x000000ea09147210 */ /* 0x000fc80007f3e0ff */
[----:B------:R-:W-:Y:S02]  /*89c0*/  LEA.HI.X.SX32 R9, R9, R224, 0x1, P1 ;  /* 0x000000e009097211 */ /* 0x000fe400008f0eff */
[----:B------:R-:W-:Y:S01]  /*89d0*/  LEA R8, P1, R20, UR4, 0x2 ;  /* 0x0000000414087c11 */ /* 0x000fe2000f8210ff */
[----:B------:R-:W-:-:S03]  /*89e0*/  UMOV UR4, UR20 ;  /* 0x0000001400047c82 */ /* 0x000fc60008000000 */
[----:B------:R-:W-:Y:S01]  /*89f0*/  LEA.HI.X R9, R20, UR5, R9, 0x2, P1 ;  /* 0x0000000514097c11 */ /* 0x000fe200088f1409 */
[----:B------:R-:W-:Y:S01]  /*8a00*/  UMOV UR5, UR21 ;  /* 0x0000001500057c82 */ /* 0x000fe20008000000 */
[----:B------:R-:W-:Y:S01]  /*8a10*/  UMOV UR12, UR20 ;  /* 0x00000014000c7c82 */ /* 0x000fe20008000000 */
[----:B------:R-:W-:Y:S01]  /*8a20*/  UMOV UR13, UR21 ;  /* 0x00000015000d7c82 */ /* 0x000fe20008000000 */
[----:B------:R-:W-:Y:S01]  /*8a30*/  UMOV UR16, UR20 ;  /* 0x0000001400107c82 */ /* 0x000fe20008000000 */
[----:B------:R-:W-:Y:S01]  /*8a40*/  UMOV UR17, UR21 ;  /* 0x0000001500117c82 */ /* 0x000fe20008000000 */
[----:B------:R-:W-:Y:S01]  /*8a50*/  VIADD R216, R216, 0xffff0000 ;  /* 0xffff0000d8d87836 */ /* 0x000fe20000000000 */
[----:B------:R1:W-:Y:S01]  /*8a60*/  REDG.E.ADD.F32x4.FTZ.RN.STRONG.GPU desc[UR46][R8.64], R24 ;  /* 0x00000018080079a6 */ /* 0x0003e2000c10f7ae */
[----:B------:R-:W-:Y:S02]  /*8a70*/  WARPGROUP.DEPBAR.LE gsb0, 0x0 ;  /* 0x00008000000079c5 */ /* 0x000fe40000010000 */
[----:B------:R-:W-:Y:S01]  /*8a80*/  WARPGROUP.ARRIVE ;  /* 0x00000000000079c5 */ /* 0x000fe20000000000 */
[----:B------:R-:W-:Y:S01]  /*8a90*/  SHF.R.U32.HI R216, RZ, 0x4, R216 ;  /* 0x00000004ffd87819 */ /* 0x000fe200000116d8 */
[----:B------:R-:W-:Y:S01]  /*8aa0*/  UMOV UR55, 0x40 ;  /* 0x0000004000377882 */ /* 0x000fe20000000000 */
[----:B-1----:R-:W-:Y:S01]  /*8ab0*/  LOP3.LUT R24, R22, 0x80000, RZ, 0xfc, !PT ;  /* 0x0008000016187812 */ /* 0x002fe200078efcff */
[----:B------:R-:W-:Y:S01]  /*8ac0*/  UMOV UR53, 0x40000040 ;  /* 0x4000004000357882 */ /* 0x000fe20000000000 */
[----:B------:R-:W-:Y:S01]  /*8ad0*/  UMOV UR59, 0x40 ;  /* 0x00000040003b7882 */ /* 0x000fe20000000000 */
[----:B------:R-:W-:Y:S01]  /*8ae0*/  HGMMA.64x16x16.F32.BF16 R176, gdesc[UR4].tnspA.tnspB, R176, gsb0 ;  /* 0x6020000004b079f0 */ /* 0x000fe200080018b0 */
        /* <DEDUP_REMOVED lines=9> */
[----:B------:R1:W-:Y:S01]  /*8b80*/  REDG.E.ADD.F32x4.FTZ.RN.STRONG.GPU desc[UR46][R8.64+0x800], R28 ;  /* 0x0008001c080079a6 */ /* 0x0003e2000c10f7ae */
[----:B------:R-:W-:-:S02]  /*8b90*/  WARPGROUP.DEPBAR.LE gsb0, 0x0 ;  /* 0x00008000000079c5 */ /* 0x000fc40000010000 */
[----:B------:R-:W-:Y:S01]  /*8ba0*/  WARPGROUP.ARRIVE ;  /* 0x00000000000079c5 */ /* 0x000fe20000000000 */
[----:B------:R-:W-:Y:S02]  /*8bb0*/  LOP3.LUT R237, R216, 0x3fff, RZ, 0xc0, !PT ;  /* 0x00003fffd8ed7812 */ /* 0x000fe400078ec0ff */
[C---:B------:R-:W-:Y:S01]  /*8bc0*/  R2UR UR54, R24.reuse ;  /* 0x00000000183672ca */ /* 0x040fe200000e0000 */
[----:B------:R-:W-:Y:S01]  /*8bd0*/  VIADD R20, R24, 0x80 ;  /* 0x0000008018147836 */ /* 0x000fe20000000000 */
[----:B------:R-:W-:Y:S01]  /*8be0*/  UMOV UR57, UR53 ;  /* 0x0000003500397c82 */ /* 0x000fe20008000000 */
[----:B------:R-:W-:Y:S01]  /*8bf0*/  HGMMA.64x16x16.F32.BF16 R192, gdesc[UR12].tnspA.tnspB, R192, gsb0 ;  /* 0x602000000cc079f0 */ /* 0x000fe200080018c0 */
[----:B------:R-:W-:Y:S01]  /*8c00*/  IMAD R237, R2, 0x800, R237 ;  /* 0x0000080002ed7824 */ /* 0x000fe200078e02ed */
[----:B------:R-:W-:Y:S01]  /*8c10*/  UMOV UR9, UR53 ;  /* 0x0000003500097c82 */ /* 0x000fe20008000000 */
[----:B------:R-:W-:Y:S02]  /*8c20*/  VIADD R25, R24, 0x200 ;  /* 0x0000020018197836 */ /* 0x000fe40000000000 */
[----:B------:R-:W-:-:S02]  /*8c30*/  IMAD.U32 R217, RZ, RZ, UR11 ;  /* 0x0000000bffd97e24 */ /* 0x000fc4000f8e00ff */
[----:B------:R-:W-:Y:S01]  /*8c40*/  VIADD R26, R24, 0x10 ;  /* 0x00000010181a7836 */ /* 0x000fe20000000000 */
[----:B------:R-:W-:Y:S01]  /*8c50*/  UMOV UR37, UR25 ;  /* 0x0000001900257c82 */ /* 0x000fe20008000000 */
[----:B------:R-:W-:Y:S01]  /*8c60*/  UMOV UR33, UR25 ;  /* 0x0000001900217c82 */ /* 0x000fe20008000000 */
[----:B------:R-:W-:Y:S01]  /*8c70*/  UMOV UR29, UR25 ;  /* 0x00000019001d7c82 */ /* 0x000fe20008000000 */
[----:B------:R-:W-:Y:S01]  /*8c80*/  UMOV UR7, 0x40 ;  /* 0x0000004000077882 */ /* 0x000fe20000000000 */
[----:B------:R1:W-:Y:S01]  /*8c90*/  REDG.E.ADD.F32x4.FTZ.RN.STRONG.GPU desc[UR46][R8.64+0x1000], R32 ;  /* 0x00100020080079a6 */ /* 0x0003e2000c10f7ae */
[----:B------:R-:W-:Y:S02]  /*8ca0*/  WARPGROUP.DEPBAR.LE gsb0, 0x0 ;  /* 0x00008000000079c5 */ /* 0x000fe40000010000 */
[----:B------:R-:W-:Y:S01]  /*8cb0*/  WARPGROUP.ARRIVE ;  /* 0x00000000000079c5 */ /* 0x000fe20000000000 */
[----:B------:R-:W-:Y:S02]  /*8cc0*/  R2UR UR52, R237 ;  /* 0x00000000ed3472ca */ /* 0x000fe400000e0000 */
[----:B------:R-:W-:Y:S01]  /*8cd0*/  R2UR UR24, R20 ;  /* 0x00000000141872ca */ /* 0x000fe200000e0000 */
[----:B------:R-:W-:Y:S01]  /*8ce0*/  UMOV UR13, UR53 ;  /* 0x00000035000d7c82 */ /* 0x000fe20008000000 */
[----:B------:R-:W-:Y:S01]  /*8cf0*/  UMOV UR15, 0x40 ;  /* 0x00000040000f7882 */ /* 0x000fe20000000000 */
[----:B------:R-:W-:Y:S01]  /*8d00*/  HGMMA.64x16x16.F32.BF16 R208, gdesc[UR16].tnspA.tnspB, R208, gsb0 ;  /* 0x6020000010d079f0 */ /* 0x000fe200080018d0 */
[----:B------:R-:W-:Y:S01]  /*8d10*/  R2UR UR50, R26 ;  /* 0x000000001a3272ca */ /* 0x000fe200000e0000 */
[----:B------:R1:W-:Y:S01]  /*8d20*/  REDG.E.ADD.F32x4.FTZ.RN.STRONG.GPU desc[UR46][R8.64+0x1800], R36 ;  /* 0x00180024080079a6 */ /* 0x0003e2000c10f7ae */
[----:B------:R-:W-:-:S02]  /*8d30*/  WARPGROUP.DEPBAR.LE gsb0, 0x0 ;  /* 0x00008000000079c5 */ /* 0x000fc40000010000 */
[----:B------:R-:W-:-:S03]  /*8d40*/  WARPGROUP.ARRIVE ;  /* 0x00000000000079c5 */ /* 0x000fc60000000000 */
[----:B------:R-:W-:Y:S02]  /*8d50*/  UMOV UR56, UR52 ;  /* 0x0000003400387c82 */ /* 0x000fe40008000000 */
[----:B------:R-:W-:Y:S01]  /*8d60*/  UMOV UR58, UR24 ;  /* 0x00000018003a7c82 */ /* 0x000fe20008000000 */
[C---:B------:R-:W-:Y:S01]  /*8d70*/  VIADD R20, R24.reuse, 0x100 ;  /* 0x0000010018147836 */ /* 0x040fe20000000000 */
[----:B------:R-:W-:Y:S01]  /*8d80*/  UMOV UR12, UR52 ;  /* 0x00000034000c7c82 */ /* 0x000fe20008000000 */
[----:B------:R-:W-:Y:S01]  /*8d90*/  VIADD R26, R24, 0x90 ;  /* 0x00000090181a7836 */ /* 0x000fe20000000000 */
[----:B------:R-:W-:Y:S01]  /*8da0*/  HGMMA.64x16x16.F32.BF16 R56, gdesc[UR52].tnspA.tnspB, R56, gsb0 ;  /* 0x60200000343879f0 */ /* 0x000fe20008001838 */
[----:B------:R-:W-:Y:S01]  /*8db0*/  UMOV UR19, 0x40 ;  /* 0x0000004000137882 */ /* 0x000fe20000000000 */
[----:B------:R-:W-:Y:S01]  /*8dc0*/  IMAD.U32 R23, RZ, RZ, UR15 ;  /* 0x0000000fff177e24 */ /* 0x000fe2000f8e00ff */
[----:B------:R-:W-:Y:S01]  /*8dd0*/  R2UR UR45, R7 ;  /* 0x00000000072d72ca */ /* 0x000fe200000e0000 */
[----:B------:R1:W-:Y:S01]  /*8de0*/  REDG.E.ADD.F32x4.FTZ.RN.STRONG.GPU desc[UR46][R8.64+0x2000], R40 ;  /* 0x00200028080079a6 */ /* 0x0003e2000c10f7ae */
[----:B------:R-:W-:-:S02]  /*8df0*/  WARPGROUP.DEPBAR.LE gsb0, 0x0 ;  /* 0x00008000000079c5 */ /* 0x000fc40000010000 */
[----:B------:R-:W-:Y:S01]  /*8e00*/  WARPGROUP.ARRIVE ;  /* 0x00000000000079c5 */ /* 0x000fe20000000000 */
[----:B------:R-:W-:Y:S01]  /*8e10*/  R2UR UR8, R20 ;  /* 0x00000000140872ca */ /* 0x000fe200000e0000 */
[----:B------:R-:W-:Y:S01]  /*8e20*/  IMAD.U32 R7, RZ, RZ, UR43 ;  /* 0x0000002bff077e24 */ /* 0x000fe2000f8e00ff */
[----:B------:R1:W-:Y:S03]  /*8e30*/  REDG.E.ADD.F32x4.FTZ.RN.STRONG.GPU desc[UR46][R8.64+0x2800], R44 ;  /* 0x0028002c080079a6 */ /* 0x0003e6000c10f7ae */
[----:B------:R-:W-:Y:S08]  /*8e40*/  HGMMA.64x16x16.F32.BF16 R64, gdesc[UR56].tnspA.tnspB, R64, gsb0 ;  /* 0x60200000384079f0 */ /* 0x000ff00008001840 */
[----:B------:R-:W-:Y:S01]  /*8e50*/  UMOV UR14, UR8 ;  /* 0x00000008000e7c82 */ /* 0x000fe20008000000 */
[----:B------:R-:W-:Y:S01]  /*8e60*/  VIADD R20, R24, 0x180 ;  /* 0x0000018018147836 */ /* 0x000fe20000000000 */
[----:B------:R-:W-:Y:S01]  /*8e70*/  R2UR UR43, R21 ;  /* 0x00000000152b72ca */ /* 0x000fe200000e0000 */
[----:B------:R1:W-:Y:S01]  /*8e80*/  REDG.E.ADD.F32x4.FTZ.RN.STRONG.GPU desc[UR46][R8.64+0x3000], R48 ;  /* 0x00300030080079a6 */ /* 0x0003e2000c10f7ae */
[----:B------:R-:W-:-:S02]  /*8e90*/  WARPGROUP.DEPBAR.LE gsb0, 0x0 ;  /* 0x00008000000079c5 */ /* 0x000fc40000010000 */
[----:B------:R-:W-:Y:S01]  /*8ea0*/  WARPGROUP.ARRIVE ;  /* 0x00000000000079c5 */ /* 0x000fe20000000000 */
[----:B------:R-:W-:Y:S01]  /*8eb0*/  R2UR UR4, R20 ;  /* 0x00000000140472ca */ /* 0x000fe200000e0000 */
[----:B------:R-:W-:Y:S01]  /*8ec0*/  UMOV UR8, UR52 ;  /* 0x0000003400087c82 */ /* 0x000fe20008000000 */
[----:B------:R-:W-:Y:S01]  /*8ed0*/  IMAD.U32 R22, RZ, RZ, UR14 ;  /* 0x0000000eff167e24 */ /* 0x000fe2000f8e00ff */
[----:B------:R1:W-:Y:S02]  /*8ee0*/  REDG.E.ADD.F32x4.FTZ.RN.STRONG.GPU desc[UR46][R8.64+0x3800], R52 ;  /* 0x00380034080079a6 */ /* 0x0003e4000c10f7ae */
[----:B------:R-:W-:Y:S08]  /*8ef0*/  HGMMA.64x16x16.F32.BF16 R72, gdesc[UR12].tnspA.tnspB, R72, gsb0 ;  /* 0x602000000c4879f0 */ /* 0x000ff00008001848 */
[----:B------:R-:W-:Y:S01]  /*8f00*/  UMOV UR10, UR4 ;  /* 0x00000004000a7c82 */ /* 0x000fe20008000000 */
[----:B------:R-:W-:-:S02]  /*8f10*/  WARPGROUP.DEPBAR.LE gsb0, 0x0 ;  /* 0x00008000000079c5 */ /* 0x000fc40000010000 */
[----:B------:R-:W-:-:S06]  /*8f20*/  WARPGROUP.ARRIVE ;  /* 0x00000000000079c5 */ /* 0x000fcc0000000000 */
[----:B------:R-:W-:Y:S01]  /*8f30*/  HGMMA.64x16x16.F32.BF16 R80, gdesc[UR8].tnspA.tnspB, R80, gsb0 ;  /* 0x60200000085079f0 */ /* 0x000fe20008001850 */
[----:B------:R-:W-:Y:S01]  /*8f40*/  R2UR UR4, R25 ;  /* 0x00000000190472ca */ /* 0x000fe200000e0000 */
[----:B------:R-:W-:Y:S01]  /*8f50*/  IMAD.U32 R216, RZ, RZ, UR10 ;  /* 0x0000000affd87e24 */ /* 0x000fe2000f8e00ff */
[----:B------:R-:W-:Y:S01]  /*8f60*/  UMOV UR8, UR52 ;  /* 0x0000003400087c82 */ /* 0x000fe20008000000 */
[----:B------:R-:W-:Y:S01]  /*8f70*/  UMOV UR9, UR53 ;  /* 0x0000003500097c82 */ /* 0x000fe20008000000 */
[----:B------:R-:W-:-:S09]  /*8f80*/  UMOV UR11, 0x40 ;  /* 0x00000040000b7882 */ /* 0x000fd20000000000 */
[----:B------:R-:W-:Y:S01]  /*8f90*/  UMOV UR10, UR4 ;  /* 0x00000004000a7c82 */ /* 0x000fe20008000000 */
[----:B------:R-:W-:Y:S02]  /*8fa0*/  WARPGROUP.DEPBAR.LE gsb0, 0x0 ;  /* 0x00008000000079c5 */ /* 0x000fe40000010000 */
[----:B------:R-:W-:-:S06]  /*8fb0*/  WARPGROUP.ARRIVE ;  /* 0x00000000000079c5 */ /* 0x000fcc0000000000 */
[----:B------:R-:W-:Y:S01]  /*8fc0*/  HGMMA.64x16x16.F32.BF16 R88, gdesc[UR8].tnspA.tnspB, R88, gsb0 ;  /* 0x60200000085879f0 */ /* 0x000fe20008001858 */
[----:B------:R-:W-:-:S05]  /*8fd0*/  VIADD R25, R237, 0x80 ;  /* 0x00000080ed197836 */ /* 0x000fca0000000000 */
[----:B------:R-:W-:Y:S01]  /*8fe0*/  R2UR UR48, R25 ;  /* 0x00000000193072ca */ /* 0x000fe200000e0000 */
[----:B------:R-:W-:Y:S02]  /*8ff0*/  WARPGROUP.DEPBAR.LE gsb0, 0x0 ;  /* 0x00008000000079c5 */ /* 0x000fe40000010000 */
[----:B------:R-:W-:-:S10]  /*9000*/  WARPGROUP.ARRIVE ;  /* 0x00000000000079c5 */ /* 0x000fd40000000000 */
        /* <DEDUP_REMOVED lines=65> */
[----:B------:R-:W-:Y:S02]  /*9420*/  WARPGROUP.DEPBAR.LE gsb0, 0x0 ;  /* 0x00008000000079c5 */ /* 0x000fe40000010000 */
[----:B------:R-:W-:-:S09]  /*9430*/  WARPGROUP.ARRIVE ;  /* 0x00000000000079c5 */ /* 0x000fd20000000000 */
        /* <DEDUP_REMOVED lines=13> */
[----:B------:R-:W-:Y:S02]  /*9510*/  VIADD R26, R24, 0x30 ;  /* 0x00000030181a7836 */ /* 0x000fe40000000000 */
[----:B------:R-:W-:-:S03]  /*9520*/  VIADD R25, R237, 0x180 ;  /* 0x00000180ed197836 */ /* 0x000fc60000000000 */
[----:B------:R-:W-:Y:S02]  /*9530*/  R2UR UR6, R26 ;  /* 0x000000001a0672ca */ /* 0x000fe400000e0000 */
[----:B------:R-:W-:Y:S01]  /*9540*/  R2UR UR4, R25 ;  /* 0x00000000190472ca */ /* 0x000fe200000e0000 */
[----:B------:R-:W-:Y:S01]  /*9550*/  UMOV UR5, 0x40000040 ;  /* 0x4000004000057882 */ /* 0x000fe20000000000 */
[----:B------:R-:W-:Y:S02]  /*9560*/  WARPGROUP.DEPBAR.LE gsb0, 0x0 ;  /* 0x00008000000079c5 */ /* 0x000fe40000010000 */
[----:B------:R-:W-:-:S09]  /*9570*/  WARPGROUP.ARRIVE ;  /* 0x00000000000079c5 */ /* 0x000fd20000000000 */
        /* <DEDUP_REMOVED lines=34> */
[----:B------:R-:W-:Y:S02]  /*97a0*/  IMAD.U32 R20, RZ, RZ, UR58 ;  /* 0x0000003aff147e24 */ /* 0x000fe4000f8e00ff */
[----:B------:R-:W-:Y:S01]  /*97b0*/  IMAD.U32 R21, RZ, RZ, UR59 ;  /* 0x0000003bff157e24 */ /* 0x000fe2000f8e00ff */
[----:B------:R-:W-:Y:S02]  /*97c0*/  WARPGROUP.DEPBAR.LE gsb0, 0x0 ;  /* 0x00008000000079c5 */ /* 0x000fe40000010000 */
[----:B-1----:R-:W-:Y:S05]  /*97d0*/  @!P0 BRA `(.L_x_708) ;  /* 0x0000000000048947 */ /* 0x002fea0003800000 */
[----:B------:R-:W-:Y:S01]  /*97e0*/  BPT.TRAP 0x1 ;  /* 0x000000040000795c */ /* 0x000fe20000300000 */
.L_x_708:
        /* <DEDUP_REMOVED lines=61> */
[----:B------:R1:W-:Y:S01]  /*9bc0*/  REDG.E.ADD.F32x4.FTZ.RN.STRONG.GPU desc[UR46][R8.64+0x4800], R28 ;  /* 0x0048001c080079a6 */ /* 0x0003e2000c10f7ae */
[----:B------:R-:W-:Y:S02]  /*9bd0*/  WARPGROUP.DEPBAR.LE gsb0, 0x0 ;  /* 0x00008000000079c5 */ /* 0x000fe40000010000 */
        /* <DEDUP_REMOVED lines=19> */
[----:B------:R-:W-:Y:S02]  /*9d10*/  UMOV UR32, UR24 ;  /* 0x0000001800207c82 */ /* 0x000fe40008000000 */
        /* <DEDUP_REMOVED lines=74> */
.L_x_709:
[----:B------:R-:W-:Y:S01]  /*a1c0*/  VIADD R3, R3, 0x1 ;  /* 0x0000000103037836 */ /* 0x000fe20000000000 */
[----:B------:R-:W-:Y:S01]  /*a1d0*/  LOP3.LUT R230, R230, 0x1, RZ, 0x3c, !PT ;  /* 0x00000001e6e67812 */ /* 0x000fe200078e3cff */
        /* <DEDUP_REMOVED lines=92> */
.L_x_697:
        /* <DEDUP_REMOVED lines=23> */
.L_x_712:
        /* <DEDUP_REMOVED lines=20> */
.L_x_713:
        /* <DEDUP_REMOVED lines=18> */
.L_x_714:
        /* <DEDUP_REMOVED lines=18> */
.L_x_715:
        /* <DEDUP_REMOVED lines=138> */
[----:B------:R-:W-:Y:S01]  /*b530*/  ULDC.64 UR6, c[0x0][0x198] ;  /* 0x0000660000067ab9 */ /* 0x000fe20000000a00 */
[----:B------:R-:W-:Y:S02]  /*b540*/  UIADD3 UR40, UR37, 0xa000, URZ ;  /* 0x0000a00025287890 */ /* 0x000fe4000fffe03f */
[----:B------:R-:W-:Y:S02]  /*b550*/  UIADD3 UR4, UP0, UR6, 0x770, URZ ;  /* 0x0000077006047890 */ /* 0x000fe4000ff1e03f */
[----:B------:R-:W-:Y:S02]  /*b560*/  UIMAD UR42, UR45, 0x50, URZ ;  /* 0x000000502d2a78a4 */ /* 0x000fe4000f8e023f */
[----:B------:R-:W-:Y:S02]  /*b570*/  UIADD3.X UR5, URZ, UR7, URZ, UP0, !UPT ;  /* 0x000000073f057290 */ /* 0x000fe400087fe43f */
[----:B------:R-:W-:Y:S02]  /*b580*/  UIADD3 UR32, UR37, 0xc800, URZ ;  /* 0x0000c80025207890 */ /* 0x000fe4000fffe03f */
[----:B------:R-:W-:-:S02]  /*b590*/  UIADD3 UR16, UR37, 0xf000, URZ ;  /* 0x0000f00025107890 */ /* 0x000fc4000fffe03f */
[----:B------:R-:W-:Y:S02]  /*b5a0*/  UIADD3 UR8, UR37, 0x11800, URZ ;  /* 0x0001180025087890 */ /* 0x000fe4000fffe03f */
[----:B------:R-:W-:Y:S01]  /*b5b0*/  UIADD3 UR6, UP0, UR6, 0x670, URZ ;  /* 0x0000067006067890 */ /* 0x000fe2000ff1e03f */
[----:B------:R-:W-:Y:S01]  /*b5c0*/  UMOV UR41, URZ ;  /* 0x0000003f00297c82 */ /* 0x000fe20008000000 */
[----:B------:R-:W-:Y:S01]  /*b5d0*/  UMOV UR33, 0x40 ;  /* 0x0000004000217882 */ /* 0x000fe20000000000 */
[----:B------:R-:W-:Y:S01]  /*b5e0*/  UMOV UR35, UR43 ;  /* 0x0000002b00237c82 */ /* 0x000fe20008000000 */
[----:B------:R-:W-:Y:S01]  /*b5f0*/  UMOV UR36, UR44 ;  /* 0x0000002c00247c82 */ /* 0x000fe20008000000 */
[----:B------:R-:W-:Y:S01]  /*b600*/  UMOV UR34, UR42 ;  /* 0x0000002a00227c82 */ /* 0x000fe20008000000 */
[----:B------:R-:W-:Y:S01]  /*b610*/  UMOV UR17, 0x80 ;  /* 0x0000008000117882 */ /* 0x000fe20000000000 */
[----:B------:R-:W-:Y:S01]  /*b620*/  UMOV UR19, UR43 ;  /* 0x0000002b00137c82 */ /* 0x000fe20008000000 */
[----:B------:R-:W-:Y:S01]  /*b630*/  UMOV UR20, UR44 ;  /* 0x0000002c00147c82 */ /* 0x000fe20008000000 */
[----:B------:R1:W-:Y:S01]  /*b640*/  UTMASTG.4D [UR40], [UR4] ;  /* 0x00000028040073b5 */ /* 0x0003e20008018000 */
[----:B------:R-:W-:Y:S01]  /*b650*/  UMOV UR18, UR42 ;  /* 0x0000002a00127c82 */ /* 0x000fe20008000000 */
[----:B------:R-:W-:Y:S01]  /*b660*/  UMOV UR9, 0xc0 ;  /* 0x000000c000097882 */ /* 0x000fe20000000000 */
[----:B------:R-:W-:Y:S01]  /*b670*/  UMOV UR11, UR43 ;  /* 0x0000002b000b7c82 */ /* 0x000fe20008000000 */
[----:B------:R-:W-:Y:S01]  /*b680*/  UMOV UR12, UR44 ;  /* 0x0000002c000c7c82 */ /* 0x000fe20008000000 */
[----:B------:R-:W-:Y:S01]  /*b690*/  UMOV UR10, UR42 ;  /* 0x0000002a000a7c82 */ /* 0x000fe20008000000 */
[----:B------:R-:W-:Y:S01]  /*b6a0*/  UIADD3.X UR7, URZ, UR7, URZ, UP0, !UPT ;  /* 0x000000073f077290 */ /* 0x000fe200087fe43f */
[----:B------:R-:W-:Y:S01]  /*b6b0*/  UTMASTG.4D [UR32], [UR4] ;  /* 0x00000020040073b5 */ /* 0x000fe20008018000 */
[----:B------:R-:W-:Y:S01]  /*b6c0*/  UIADD3 UR24, UR37, 0x2800, URZ ;  /* 0x0000280025187890 */ /* 0x000fe2000fffe03f */
[----:B------:R-:W-:Y:S01]  /*b6d0*/  UMOV UR25, 0x40 ;  /* 0x0000004000197882 */ /* 0x000fe20000000000 */
[----:B------:R-:W-:Y:S01]  /*b6e0*/  UMOV UR27, UR43 ;  /* 0x0000002b001b7c82 */ /* 0x000fe20008000000 */
[----:B------:R-:W-:Y:S01]  /*b6f0*/  UMOV UR28, UR44 ;  /* 0x0000002c001c7c82 */ /* 0x000fe20008000000 */
[----:B------:R-:W-:Y:S01]  /*b700*/  UMOV UR26, UR42 ;  /* 0x0000002a001a7c82 */ /* 0x000fe20008000000 */
[----:B------:R3:W-:Y:S01]  /*b710*/  UTMASTG.4D [UR16], [UR4] ;  /* 0x00000010040073b5 */ /* 0x0007e20008018000 */
[----:B-1----:R-:W-:Y:S01]  /*b720*/  UMOV UR40, UR37 ;  /* 0x0000002500287c82 */ /* 0x002fe20008000000 */
[----:B------:R1:W-:Y:S01]  /*b730*/  UTMASTG.4D [UR8], [UR4] ;  /* 0x00000008040073b5 */ /* 0x0003e20008018000 */
[----:B------:R4:W-:Y:S01]  /*b740*/  UTMASTG.4D [UR40], [UR6] ;  /* 0x00000028060073b5 */ /* 0x0009e20008018000 */
[----:B---3--:R-:W-:Y:S01]  /*b750*/  UIADD3 UR16, UR37, 0x5000, URZ ;  /* 0x0000500025107890 */ /* 0x008fe2000fffe03f */
[----:B------:R4:W-:Y:S01]  /*b760*/  UTMASTG.4D [UR24], [UR6] ;  /* 0x00000018060073b5 */ /* 0x0009e20008018000 */
[----:B-1----:R-:W-:-:S07]  /*b770*/  UIADD3 UR8, UR37, 0x7800, URZ ;  /* 0x0000780025087890 */ /* 0x002fce000fffe03f */
[----:B------:R4:W-:Y:S02]  /*b780*/  UTMASTG.4D [UR16], [UR6] ;  /* 0x00000010060073b5 */ /* 0x0009e40008018000 */
[----:B------:R4:W-:Y:S02]  /*b790*/  UTMASTG.4D [UR8], [UR6] ;  /* 0x00000008060073b5 */ /* 0x0009e40008018000 */
[----:B----4-:R0:W-:Y:S02]  /*b7a0*/  UTMACMDFLUSH ;  /* 0x00000000000079b7 */ /* 0x0101e40000000000 */
.L_x_717:
[----:B------:R-:W-:Y:S05]  /*b7b0*/  BSYNC B0 ;  /* 0x0000000000007941 */ /* 0x000fea0003800000 */
.L_x_716:
[----:B------:R-:W-:-:S04]  /*b7c0*/  DEPBAR.LE SB0, 0x0 ;  /* 0x000080000000791a */ /* 0x000fc80000000000 */
[----:B------:R-:W-:Y:S05]  /*b7d0*/  EXIT ;  /* 0x000000000000794d */ /* 0x000fea0003800000 */
.L_x_711:
[----:B------:R-:W2:Y:S01]  /*b7e0*/  S2R R0, SR_TID.X ;  /* 0x0000000000007919 */ /* 0x000ea20000002100 */
[----:B------:R-:W3:Y:S01]  /*b7f0*/  LDC.64 R2, c[0x0][0x820] ;  /* 0x00020800ff027b82 */ /* 0x000ee20000000a00 */
[----:B------:R-:W-:Y:S01]  /*b800*/  ULDC.64 UR4, c[0x0][0x808] ;  /* 0x0002020000047ab9 */ /* 0x000fe20000000a00 */
[----:B------:R-:W-:Y:S01]  /*b810*/  USHF.R.S32.HI UR8, URZ, 0x1f, UR43 ;  /* 0x0000001f3f087899 */ /* 0x000fe2000801142b */
[----:B------:R-:W-:Y:S01]  /*b820*/  IMAD.U32 R9, RZ, RZ, UR45 ;  /* 0x0000002dff097e24 */ /* 0x000fe2000f8e00ff */
[----:B------:R-:W-:Y:S01]  /*b830*/  UIMAD UR4, UR45, -0x50, UR4 ;  /* 0xffffffb02d0478a4 */ /* 0x000fe2000f8e0204 */
[----:B------:R-:W-:Y:S01]  /*b840*/  BSSY B0, `(.L_x_718) ;  /* 0x000002d000007945 */ /* 0x000fe20003800000 */
[----:B------:R-:W-:Y:S02]  /*b850*/  USHF.R.S32.HI UR9, URZ, 0x1f, UR44 ;  /* 0x0000001f3f097899 */ /* 0x000fe4000801142c */
[----:B------:R-:W4:Y:S08]  /*b860*/  LDC.64 R10, c[0x0][0x828] ;  /* 0x00020a00ff0a7b82 */ /* 0x000f300000000a00 */
[----:B-1----:R-:W1:Y:S08]  /*b870*/  LDC.64 R16, c[0x0][0x850] ;  /* 0x00021400ff107b82 */ /* 0x002e700000000a00 */
[----:B------:R-:W1:Y:S01]  /*b880*/  LDC.64 R18, c[0x0][0x858] ;  /* 0x00021600ff127b82 */ /* 0x000e620000000a00 */
[----:B--2---:R-:W-:-:S05]  /*b890*/  VIADD R5, R0, 0xffffff80 ;  /* 0xffffff8000057836 */ /* 0x004fca0000000000 */
[----:B------:R-:W-:-:S04]  /*b8a0*/  SHF.R.S32.HI R0, RZ, 0x1f, R5 ;  /* 0x0000001fff007819 */ /* 0x000fc80000011405 */
[----:B------:R-:W-:-:S04]  /*b8b0*/  LEA.HI R4, R0, R5, RZ, 0x5 ;  /* 0x0000000500047211 */ /* 0x000fc800078f28ff */
[----:B------:R-:W-:Y:S02]  /*b8c0*/  LOP3.LUT R0, R4, 0x1fffffe0, RZ, 0xc0, !PT ;  /* 0x1fffffe004007812 */ /* 0x000fe400078ec0ff */
[----:B------:R-:W-:-:S03]  /*b8d0*/  SHF.R.S32.HI R4, RZ, 0x5, R4 ;  /* 0x00000005ff047819 */ /* 0x000fc60000011404 */
[----:B------:R-:W-:Y:S01]  /*b8e0*/  IMAD.IADD R0, R5, 0x1, -R0 ;  /* 0x0000000105007824 */ /* 0x000fe200078e0a00 */
[C---:B------:R-:W-:Y:S01]  /*b8f0*/  ISETP.GE.AND P6, PT, R4.reuse, UR4, PT ;  /* 0x0000000404007c0c */ /* 0x040fe2000bfc6270 */
[----:B------:R-:W-:Y:S02]  /*b900*/  VIADD R5, R4, 0x8 ;  /* 0x0000000804057836 */ /* 0x000fe40000000000 */
[----:B------:R-:W-:Y:S02]  /*b910*/  IMAD.SHL.U32 R6, R0, 0x8, RZ ;  /* 0x0000000800067824 */ /* 0x000fe400078e00ff */
[----:B---3--:R-:W-:Y:S01]  /*b920*/  IMAD R0, R2, UR8, RZ ;  /* 0x0000000802007c24 */ /* 0x008fe2000f8e02ff */
[----:B------:R-:W-:Y:S01]  /*b930*/  ISETP.GE.AND P5, PT, R5, UR4, PT ;  /* 0x0000000405007c0c */ /* 0x000fe2000bfa6270 */
[----:B------:R-:W-:Y:S01]  /*b940*/  VIADD R8, R4, 0x10 ;  /* 0x0000001004087836 */ /* 0x000fe20000000000 */
[----:B------:R-:W-:Y:S01]  /*b950*/  SHF.R.S32.HI R7, RZ, 0x1f, R6 ;  /* 0x0000001fff077819 */ /* 0x000fe20000011406 */
[----:B------:R-:W-:Y:S01]  /*b960*/  IMAD R5, R3, UR43, R0 ;  /* 0x0000002b03057c24 */ /* 0x000fe2000f8e0200 */
[----:B------:R-:W-:Y:S01]  /*b970*/  ISETP.GE.OR P2, PT, R6, UR5, P6 ;  /* 0x0000000506007c0c */ /* 0x000fe2000b746670 */
[----:B------:R-:W-:Y:S01]  /*b980*/  VIADD R0, R4, 0x18 ;  /* 0x0000001804007836 */ /* 0x000fe20000000000 */
[----:B------:R-:W-:Y:S01]  /*b990*/  ISETP.GE.AND P4, PT, R8, UR4, PT ;  /* 0x0000000408007c0c */ /* 0x000fe2000bf86270 */
[----:B------:R-:W-:Y:S01]  /*b9a0*/  IMAD.WIDE.U32 R2, R2, UR43, R6 ;  /* 0x0000002b02027c25 */ /* 0x000fe2000f8e0006 */
[----:B------:R-:W-:-:S02]  /*b9b0*/  ISETP.GE.OR P1, PT, R6, UR5, P5 ;  /* 0x0000000506007c0c */ /* 0x000fc4000af26670 */
[----:B------:R-:W-:Y:S01]  /*b9c0*/  ISETP.GE.AND P3, PT, R0, UR4, PT ;  /* 0x0000000400007c0c */ /* 0x000fe2000bf66270 */
[----:B------:R-:W-:Y:S01]  /*b9d0*/  IMAD.IADD R3, R3, 0x1, R5 ;  /* 0x0000000103037824 */ /* 0x000fe200078e0205 */
[----:B------:R-:W-:Y:S01]  /*b9e0*/  SHF.R.S32.HI R5, RZ, 0x1f, R4 ;  /* 0x0000001fff057819 */ /* 0x000fe20000011404 */
[----:B----4-:R-:W-:Y:S02]  /*b9f0*/  IMAD R0, R10, UR9, RZ ;  /* 0x000000090a007c24 */ /* 0x010fe4000f8e02ff */
[----:B------:R-:W-:Y:S02]  /*ba00*/  VIADD R8, R4, 0x20 ;  /* 0x0000002004087836 */ /* 0x000fe40000000000 */
[----:B------:R-:W-:Y:S02]  /*ba10*/  IMAD R11, R11, UR44, R0 ;  /* 0x0000002c0b0b7c24 */ /* 0x000fe4000f8e0200 */
[----:B------:R-:W-:Y:S01]  /*ba20*/  IMAD.WIDE.U32 R14, R10, UR44, R2 ;  /* 0x0000002c0a0e7c25 */ /* 0x000fe2000f8e0002 */
[----:B------:R-:W-:-:S03]  /*ba30*/  ISETP.GE.AND P0, PT, R8, UR4, PT ;  /* 0x0000000408007c0c */ /* 0x000fc6000bf06270 */
[----:B------:R-:W-:-:S04]  /*ba40*/  IMAD.WIDE R2, R9, 0x50, R4 ;  /* 0x0000005009027825 */ /* 0x000fc800078e0204 */
[----:B------:R-:W-:Y:S01]  /*ba50*/  IMAD.IADD R11, R15, 0x1, R11 ;  /* 0x000000010f0b7824 */ /* 0x000fe200078e020b */
[----:B-1----:R-:W-:Y:S06]  /*ba60*/  @P2 BRA `(.L_x_719) ;  /* 0x0000000000282947 */ /* 0x002fec0003800000 */
        /* <DEDUP_REMOVED lines=10> */
.L_x_719:
[----:B------:R-:W-:Y:S05]  /*bb10*/  BSYNC B0 ;  /* 0x0000000000007941 */ /* 0x000fea0003800000 */
.L_x_718:
[----:B------:R-:W-:Y:S01]  /*bb20*/  BSSY B0, `(.L_x_720) ;  /* 0x0000010000007945 */ /* 0x000fe20003800000 */
[----:B------:R-:W-:-:S03]  /*bb30*/  ISETP.GE.OR P2, PT, R6, UR5, P4 ;  /* 0x0000000506007c0c */ /* 0x000fc6000a746670 */
[----:B------:R-:W-:Y:S10]  /*bb40*/  @P1 BRA `(.L_x_721) ;  /* 0x0000000000341947 */ /* 0x000ff40003800000 */
        /* <DEDUP_REMOVED lines=13> */
.L_x_721:
[----:B------:R-:W-:Y:S05]  /*bc20*/  BSYNC B0 ;  /* 0x0000000000007941 */ /* 0x000fea0003800000 */
.L_x_720:
[----:B------:R-:W-:Y:S01]  /*bc30*/  BSSY B0, `(.L_x_722) ;  /* 0x0000010000007945 */ /* 0x000fe20003800000 */
[----:B------:R-:W-:-:S03]  /*bc40*/  ISETP.GE.OR P1, PT, R6, UR5, P3 ;  /* 0x0000000506007c0c */ /* 0x000fc60009f26670 */
[----:B------:R-:W-:Y:S10]  /*bc50*/  @P2 BRA `(.L_x_723) ;  /* 0x0000000000342947 */ /* 0x000ff40003800000 */
[----:B-12---:R-:W-:Y:S01]  /*bc60*/  IADD3 R13, P2, R2, 0x10, RZ ;  /* 0x00000010020d7810 */ /* 0x006fe20007f5e0ff */
        /* <DEDUP_REMOVED lines=12> */
.L_x_723:
[----:B------:R-:W-:Y:S05]  /*bd30*/  BSYNC B0 ;  /* 0x0000000000007941 */ /* 0x000fea0003800000 */
.L_x_722:
[----:B------:R-:W-:Y:S01]  /*bd40*/  BSSY B0, `(.L_x_724) ;  /* 0x0000011000007945 */ /* 0x000fe20003800000 */
[----:B------:R-:W-:Y:S01]  /*bd50*/  ISETP.GE.OR P2, PT, R6, UR5, P0 ;  /* 0x0000000506007c0c */ /* 0x000fe20008746670 */
[----:B-123--:R-:W-:Y:S02]  /*bd60*/  VIADD R12, R4, 0x28 ;  /* 0x00000028040c7836 */ /* 0x00efe40000000000 */
[----:B------:R-:W-:Y:S10]  /*bd70*/  @P1 BRA `(.L_x_725) ;  /* 0x0000000000341947 */ /* 0x000ff40003800000 */
        /* <DEDUP_REMOVED lines=13> */
.L_x_725:
[----:B------:R-:W-:Y:S05]  /*be50*/  BSYNC B0 ;  /* 0x0000000000007941 */ /* 0x000fea0003800000 */
.L_x_724:
[----:B------:R-:W-:Y:S01]  /*be60*/  BSSY B0, `(.L_x_726) ;  /* 0x0000010000007945 */ /* 0x000fe20003800000 */
[----:B------:R-:W-:-:S03]  /*be70*/  ISETP.GE.AND P1, PT, R12, UR4, PT ;  /* 0x000000040c007c0c */ /* 0x000fc6000bf26270 */
        /* <DEDUP_REMOVED lines=14> */
.L_x_727:
[----:B------:R-:W-:Y:S05]  /*bf60*/  BSYNC B0 ;  /* 0x0000000000007941 */ /* 0x000fea0003800000 */
.L_x_726:
[----:B------:R-:W-:Y:S01]  /*bf70*/  ISETP.GE.OR P2, PT, R6, UR5, P1 ;  /* 0x0000000506007c0c */ /* 0x000fe20008f46670 */
[----:B------:R-:W-:Y:S01]  /*bf80*/  ULDC UR6, c[0x0][0x83c] ;  /* 0x00020f0000067ab9 */ /* 0x000fe20000000800 */
[----:B------:R-:W-:Y:S01]  /*bf90*/  BSSY B0, `(.L_x_728) ;  /* 0x0000010000007945 */ /* 0x000fe20003800000 */
[----:B--2---:R-:W-:-:S10]  /*bfa0*/  VIADD R12, R4, 0x30 ;  /* 0x00000030040c7836 */ /* 0x004fd40000000000 */
        /* <DEDUP_REMOVED lines=14> */
.L_x_729:
[----:B------:R-:W-:Y:S05]  /*c090*/  BSYNC B0 ;  /* 0x0000000000007941 */ /* 0x000fea0003800000 */
.L_x_728:
[----:B------:R-:W-:Y:S01]  /*c0a0*/  ISETP.GE.OR P3, PT, R6, UR6, P3 ;  /* 0x0000000606007c0c */ /* 0x000fe20009f66670 */
[----:B------:R-:W-:Y:S01]  /*c0b0*/  BSSY B0, `(.L_x_730) ;  /* 0x000001c000007945 */ /* 0x000fe20003800000 */
[----:B------:R-:W-:Y:S01]  /*c0c0*/  ISETP.GE.AND P2, PT, R12, UR4, PT ;  /* 0x000000040c007c0c */ /* 0x000fe2000bf46270 */
[----:B------:R-:W-:Y:S01]  /*c0d0*/  VIADD R12, R4, 0x38 ;  /* 0x00000038040c7836 */ /* 0x000fe20000000000 */
[----:B------:R-:W-:Y:S02]  /*c0e0*/  P2R R23, PR, RZ, 0x8 ;  /* 0x00000008ff177803 */ /* 0x000fe40000000000 */
[C---:B------:R-:W-:Y:S02]  /*c0f0*/  ISETP.GE.OR P3, PT, R6.reuse, UR5, P2 ;  /* 0x0000000506007c0c */ /* 0x040fe40009766670 */
[C---:B------:R-:W-:Y:S02]  /*c100*/  ISETP.GE.OR P6, PT, R6.reuse, UR6, P6 ;  /* 0x0000000606007c0c */ /* 0x040fe4000b7c6670 */
[----:B------:R-:W-:-:S02]  /*c110*/  ISETP.GE.OR P5, PT, R6, UR6, P5 ;  /* 0x0000000606007c0c */ /* 0x000fc4000afa6670 */
[C---:B------:R-:W-:Y:S02]  /*c120*/  ISETP.GE.OR P4, PT, R6.reuse, UR6, P4 ;  /* 0x0000000606007c0c */ /* 0x040fe4000a786670 */
[----:B-12---:R-:W-:Y:S02]  /*c130*/  P2R R20, PR, RZ, 0x40 ;  /* 0x00000040ff147803 */ /* 0x006fe40000000000 */
[----:B------:R-:W-:Y:S02]  /*c140*/  P2R R21, PR, RZ, 0x20 ;  /* 0x00000020ff157803 */ /* 0x000fe40000000000 */
[C---:B------:R-:W-:Y:S02]  /*c150*/  ISETP.GE.OR P0, PT, R6.reuse, UR6, P0 ;  /* 0x0000000606007c0c */ /* 0x040fe40008706670 */
[----:B------:R-:W-:Y:S02]  /*c160*/  P2R R22, PR, RZ, 0x10 ;  /* 0x00000010ff167803 */ /* 0x000fe40000000000 */
[----:B------:R-:W-:-:S02]  /*c170*/  ISETP.GE.OR P1, PT, R6, UR6, P1 ;  /* 0x0000000606007c0c */ /* 0x000fc40008f26670 */
[----:B------:R-:W-:Y:S01]  /*c180*/  ISETP.GE.OR P2, PT, R6, UR6, P2 ;  /* 0x0000000606007c0c */ /* 0x000fe20009746670 */
[----:B------:R-:W-:-:S12]  /*c190*/  @P3 BRA `(.L_x_731) ;  /* 0x0000000000343947 */ /* 0x000fd80003800000 */
        /* <DEDUP_REMOVED lines=13> */
.L_x_731:
[----:B------:R-:W-:Y:S05]  /*c270*/  BSYNC B0 ;  /* 0x0000000000007941 */ /* 0x000fea0003800000 */
.L_x_730:
[----:B------:R-:W-:Y:S01]  /*c280*/  ISETP.GE.AND P3, PT, R12, UR4, PT ;  /* 0x000000040c007c0c */ /* 0x000fe2000bf66270 */
[----:B------:R-:W-:Y:S01]  /*c290*/  IMAD R0, R16, UR8, RZ ;  /* 0x0000000810007c24 */ /* 0x000fe2000f8e02ff */
[----:B------:R-:W-:Y:S01]  /*c2a0*/  BSSY B0, `(.L_x_732) ;  /* 0x0000013000007945 */ /* 0x000fe20003800000 */
[----:B------:R-:W-:Y:S01]  /*c2b0*/  VIADD R12, R4, 0x40 ;  /* 0x00000040040c7836 */ /* 0x000fe20000000000 */
[C---:B------:R-:W-:Y:S01]  /*c2c0*/  ISETP.GE.OR P4, PT, R6.reuse, UR5, P3 ;  /* 0x0000000506007c0c */ /* 0x040fe20009f86670 */
[----:B------:R-:W-:Y:S01]  /*c2d0*/  IMAD R17, R17, UR43, R0 ;  /* 0x0000002b11117c24 */ /* 0x000fe2000f8e0200 */
[----:B------:R-:W-:-:S11]  /*c2e0*/  ISETP.GE.OR P3, PT, R6, UR6, P3 ;  /* 0x0000000606007c0c */ /* 0x000fd60009f66670 */
        /* <DEDUP_REMOVED lines=14> */
.L_x_733:
[----:B------:R-:W-:Y:S05]  /*c3d0*/  BSYNC B0 ;  /* 0x0000000000007941 */ /* 0x000fea0003800000 */
.L_x_732:
[----:B------:R-:W-:Y:S01]  /*c3e0*/  ISETP.GE.AND P4, PT, R12, UR4, PT ;  /* 0x000000040c007c0c */ /* 0x000fe2000bf86270 */
[----:B------:R-:W-:Y:S01]  /*c3f0*/  IMAD.WIDE.U32 R8, R16, UR43, R6 ;  /* 0x0000002b10087c25 */ /* 0x000fe2000f8e0006 */
[----:B------:R-:W-:Y:S02]  /*c400*/  BSSY B0, `(.L_x_734) ;  /* 0x0000013000007945 */ /* 0x000fe40003800000 */
[----:B------:R-:W-:Y:S01]  /*c410*/  ISETP.GE.OR P5, PT, R6, UR5, P4 ;  /* 0x0000000506007c0c */ /* 0x000fe2000a7a6670 */
[----:B------:R-:W-:Y:S01]  /*c420*/  VIADD R0, R4, 0x48 ;  /* 0x0000004804007836 */ /* 0x000fe20000000000 */
[----:B------:R-:W-:Y:S01]  /*c430*/  ISETP.GE.OR P4, PT, R6, UR6, P4 ;  /* 0x0000000606007c0c */ /* 0x000fe2000a786670 */
[----:B------:R-:W-:-:S10]  /*c440*/  IMAD.IADD R13, R9, 0x1, R17 ;  /* 0x00000001090d7824 */ /* 0x000fd400078e0211 */
        /* <DEDUP_REMOVED lines=14> */
.L_x_735:
[----:B------:R-:W-:Y:S05]  /*c530*/  BSYNC B0 ;  /* 0x0000000000007941 */ /* 0x000fea0003800000 */
.L_x_734:
[----:B------:R-:W-:Y:S01]  /*c540*/  ISETP.GE.AND P6, PT, R0, UR4, PT ;  /* 0x0000000400007c0c */ /* 0x000fe2000bfc6270 */
[----:B------:R-:W-:Y:S01]  /*c550*/  IMAD R0, R18, UR9, RZ ;  /* 0x0000000912007c24 */ /* 0x000fe2000f8e02ff */
[----:B------:R-:W-:Y:S01]  /*c560*/  BSSY B0, `(.L_x_736) ;  /* 0x0000014000007945 */ /* 0x000fe20003800000 */
[----:B------:R-:W-:Y:S01]  /*c570*/  IMAD.MOV.U32 R12, RZ, RZ, R8 ;  /* 0x000000ffff0c7224 */ /* 0x000fe200078e0008 */
[C---:B------:R-:W-:Y:S01]  /*c580*/  ISETP.GE.OR P5, PT, R6.reuse, UR5, P6 ;  /* 0x0000000506007c0c */ /* 0x040fe2000b7a6670 */
        /* <DEDUP_REMOVED lines=17> */
.L_x_737:
[----:B------:R-:W-:Y:S05]  /*c6a0*/  BSYNC B0 ;  /* 0x0000000000007941 */ /* 0x000fea0003800000 */
.L_x_736:
[----:B------:R-:W-:Y:S01]  /*c6b0*/  ISETP.NE.AND P5, PT, R20, RZ, PT ;  /* 0x000000ff1400720c */ /* 0x000fe20003fa5270 */
[----:B------:R-:W-:Y:S01]  /*c6c0*/  BSSY B0, `(.L_x_738) ;  /* 0x000000d000007945 */ /* 0x000fe20003800000 */
[----:B----4-:R-:W-:-:S11]  /*c6d0*/  IMAD.IADD R7, R13, 0x1, R9 ;  /* 0x000000010d077824 */ /* 0x010fd600078e0209 */
        /* <DEDUP_REMOVED lines=11> */
.L_x_739:
[----:B------:R-:W-:Y:S05]  /*c790*/  BSYNC B0 ;  /* 0x0000000000007941 */ /* 0x000fea0003800000 */
.L_x_738:
[----:B------:R-:W-:Y:S01]  /*c7a0*/  ISETP.NE.AND P5, PT, R21, RZ, PT ;  /* 0x000000ff1500720c */ /* 0x000fe20003fa5270 */
[----:B------:R-:W-:-:S12]  /*c7b0*/  BSSY B0, `(.L_x_740) ;  /* 0x000000f000007945 */ /* 0x000fd80003800000 */
[----:B------:R-:W-:Y:S05]  /*c7c0*/  @P5 BRA `(.L_x_741) ;  /* 0x0000000000345947 */ /* 0x000fea0003800000 */
[----:B----4-:R-:W-:Y:S01]  /*c7d0*/  IADD3 R9, P5, R2, 0x8, RZ ;  /* 0x0000000802097810 */ /* 0x010fe20007fbe0ff */
        /* <DEDUP_REMOVED lines=12> */
.L_x_741:
[----:B------:R-:W-:Y:S05]  /*c8a0*/  BSYNC B0 ;  /* 0x0000000000007941 */ /* 0x000fea0003800000 */
.L_x_740:
        /* <DEDUP_REMOVED lines=16> */
.L_x_743:
[----:B------:R-:W-:Y:S05]  /*c9b0*/  BSYNC B0 ;  /* 0x0000000000007941 */ /* 0x000fea0003800000 */
.L_x_742:
        /* <DEDUP_REMOVED lines=16> */
.L_x_745:
[----:B------:R-:W-:Y:S05]  /*cac0*/  BSYNC B0 ;  /* 0x0000000000007941 */ /* 0x000fea0003800000 */
.L_x_744:
[----:B------:R-:W-:Y:S04]  /*cad0*/  BSSY B0, `(.L_x_746) ;  /* 0x000000f000007945 */ /* 0x000fe80003800000 */
        /* <DEDUP_REMOVED lines=14> */
.L_x_747:
[----:B------:R-:W-:Y:S05]  /*cbc0*/  BSYNC B0 ;  /* 0x0000000000007941 */ /* 0x000fea0003800000 */
.L_x_746:
        /* <DEDUP_REMOVED lines=15> */
.L_x_749:
[----:B------:R-:W-:Y:S05]  /*ccc0*/  BSYNC B0 ;  /* 0x0000000000007941 */ /* 0x000fea0003800000 */
.L_x_748:
        /* <DEDUP_REMOVED lines=15> */
.L_x_751:
[----:B------:R-:W-:Y:S05]  /*cdc0*/  BSYNC B0 ;  /* 0x0000000000007941 */ /* 0x000fea0003800000 */
.L_x_750:
        /* <DEDUP_REMOVED lines=15> */
.L_x_753:
[----:B------:R-:W-:Y:S05]  /*cec0*/  BSYNC B0 ;  /* 0x0000000000007941 */ /* 0x000fea0003800000 */
.L_x_752:
        /* <DEDUP_REMOVED lines=15> */
.L_x_755:
[----:B------:R-:W-:Y:S05]  /*cfc0*/  BSYNC B0 ;  /* 0x0000000000007941 */ /* 0x000fea0003800000 */
.L_x_754:
        /* <DEDUP_REMOVED lines=15> */
.L_x_757:
[----:B------:R-:W-:Y:S05]  /*d0c0*/  BSYNC B0 ;  /* 0x0000000000007941 */ /* 0x000fea0003800000 */
.L_x_756:
[----:B------:R-:W-:Y:S05]  /*d0d0*/  EXIT ;  /* 0x000000000000794d */ /* 0x000fea0003800000 */
.L_x_693:
[----:B------:R-:W-:-:S08]  /*d0e0*/  NOP ;  /* 0x0000000000007918 */ /* 0x000fd00000000000 */
[----:B------:R-:W1:-:S00]  /*d0f0*/  USETMAXREG.DEALLOC.CTAPOOL 0x18 ;  /* 0x00000018000079c8 */ /* 0x000e4000080e0500 */
[----:B-1----:R-:W-:Y:S01]  /*d100*/  LOP3.LUT R2, R2, 0x3, RZ, 0xc0, !PT ;  /* 0x0000000302027812 */ /* 0x002fe200078ec0ff */
[----:B------:R-:W-:Y:S05]  /*d110*/  BSSY B0, `(.L_x_758) ;  /* 0x00001c8000007945 */ /* 0x000fea0003800000 */
[----:B------:R-:W1:Y:S02]  /*d120*/  SHFL.IDX PT, R2, R2, RZ, 0x1f ;  /* 0x00001fff02027589 */ /* 0x000e6400000e0000 */
[----:B-1----:R-:W-:-:S13]  /*d130*/  ISETP.NE.AND P0, PT, R2, RZ, PT ;  /* 0x000000ff0200720c */ /* 0x002fda0003f05270 */
[----:B------:R-:W-:Y:S05]  /*d140*/  @P0 BRA `(.L_x_759) ;  /* 0x0000001c00100947 */ /* 0x000fea0003800000 */
        /* <DEDUP_REMOVED lines=21> */
.L_x_760:
[----:B------:R-:W-:Y:S01]  /*d2a0*/  ULDC UR8, c[0x0][0xb44] ;  /* 0x0002d10000087ab9 */ /* 0x000fe20000000800 */
[----:B------:R-:W-:Y:S01]  /*d2b0*/  UMOV UR11, UR7 ;  /* 0x00000007000b7c82 */ /* 0x000fe20008000000 */
[----:B------:R-:W-:-:S11]  /*d2c0*/  UISETP.NE.AND UP0, UPT, UR8, 0x1, UPT ;  /* 0x000000010800788c */ /* 0x000fd6000bf05270 */
[----:B------:R-:W-:Y:S02]  /*d2d0*/  @UP0 ULDC.64 UR12, c[0x0][0xb48] ;  /* 0x0002d200000c0ab9 */ /* 0x000fe40000000a00 */
[----:B------:R-:W-:-:S04]  /*d2e0*/  UIMAD.WIDE.U32 UR4, UR7, UR12, URZ ;  /* 0x0000000c070472a5 */ /* 0x000fc8000f8e003f */
[----:B------:R-:W-:-:S04]  /*d2f0*/  @UP0 USHF.R.U32.HI UR11, URZ, UR13, UR5 ;  /* 0x0000000d3f0b0299 */ /* 0x000fc80008011605 */
[----:B------:R-:W-:-:S12]  /*d300*/  UIMAD UR4, UR11, UR8, URZ ;  /* 0x000000080b0472a4 */ /* 0x000fd8000f8e023f */
.L_x_761:
[----:B------:R-:W-:Y:S01]  /*d310*/  ULDC UR8, c[0x0][0xb38] ;  /* 0x0002ce0000087ab9 */ /* 0x000fe20000000800 */
[----:B------:R-:W-:Y:S01]  /*d320*/  UIADD3 UR4, UR7, -UR4, URZ ;  /* 0x8000000407047290 */ /* 0x000fe2000fffe03f */
[----:B------:R-:W-:Y:S01]  /*d330*/  IMAD.MOV.U32 R10, RZ, RZ, 0x1 ;  /* 0x00000001ff0a7424 */ /* 0x000fe200078e00ff */
[----:B------:R-:W-:Y:S01]  /*d340*/  UISETP.NE.AND UP0, UPT, UR8, 0x1, UPT ;  /* 0x000000010800788c */ /* 0x000fe2000bf05270 */
[----:B------:R-:W-:Y:S01]  /*d350*/  IMAD.MOV.U32 R17, RZ, RZ, RZ ;  /* 0x000000ffff117224 */ /* 0x000fe200078e00ff */
[----:B------:R-:W-:Y:S01]  /*d360*/  ULDC UR5, c[0x0][0xb44] ;  /* 0x0002d10000057ab9 */ /* 0x000fe20000000800 */
[----:B------:R-:W-:Y:S01]  /*d370*/  IMAD.MOV.U32 R6, RZ, RZ, 0x1 ;  /* 0x00000001ff067424 */ /* 0x000fe200078e00ff */
[----:B------:R-:W-:-:S07]  /*d380*/  UIMAD UR6, UR6, UR5, UR4 ;  /* 0x00000005060672a4 */ /* 0x000fce000f8e0204 */
        /* <DEDUP_REMOVED lines=8> */
[----:B------:R-:W-:Y:S05]  /*d410*/  @!P0 BRA `(.L_x_762) ;  /* 0x0000001400dc8947 */ /* 0x000fea0003800000 */
[----:B------:R-:W1:Y:S01]  /*d420*/  LDC R3, c[0x0][0x280] ;  /* 0x0000a000ff037b82 */ /* 0x000e620000000800 */
[----:B------:R-:W-:Y:S01]  /*d430*/  UIMAD UR11, UR11, 0x50, URZ ;  /* 0x000000500b0b78a4 */ /* 0x000fe2000f8e023f */
[----:B------:R-:W-:-:S06]  /*d440*/  ULDC UR4, c[0x0][0x74c] ;  /* 0x0001d30000047ab9 */ /* 0x000fcc0000000800 */
[----:B------:R-:W2:Y:S01]  /*d450*/  LDC R2, c[0x0][0x290] ;  /* 0x0000a400ff027b82 */ /* 0x000ea20000000800 */
[----:B-1----:R-:W-:-:S05]  /*d460*/  VIADD R4, R3, 0x3f ;  /* 0x0000003f03047836 */ /* 0x002fca0000000000 */
[----:B------:R-:W-:Y:S02]  /*d470*/  SHF.R.S32.HI R5, RZ, 0x1f, R4 ;  /* 0x0000001fff057819 */ /* 0x000fe40000011404 */
[----:B--2---:R-:W-:Y:S02]  /*d480*/  IADD3 R2, -R2, UR11, R3 ;  /* 0x0000000b02027c10 */ /* 0x004fe4000fffe103 */
[----:B------:R-:W-:-:S03]  /*d490*/  LEA.HI R5, R5, R4, RZ, 0x6 ;  /* 0x0000000405057211 */ /* 0x000fc600078f30ff */
[----:B------:R-:W-:Y:S01]  /*d4a0*/  VIADD R2, R2, -UR4 ;  /* 0x8000000402027c36 */ /* 0x000fe20008000000 */
[----:B------:R-:W-:-:S04]  /*d4b0*/  SHF.R.S32.HI R8, RZ, 0x6, R5 ;  /* 0x00000006ff087819 */ /* 0x000fc80000011405 */
[----:B------:R-:W-:-:S04]  /*d4c0*/  SHF.R.S32.HI R3, RZ, 0x1f, R2 ;  /* 0x0000001fff037819 */ /* 0x000fc80000011402 */
[----:B------:R-:W-:-:S04]  /*d4d0*/  LEA.HI R3, R3, R2, RZ, 0x6 ;  /* 0x0000000203037211 */ /* 0x000fc800078f30ff */
[----:B------:R-:W-:-:S04]  /*d4e0*/  SHF.R.S32.HI R3, RZ, 0x6, R3 ;  /* 0x00000006ff037819 */ /* 0x000fc80000011403 */
[----:B------:R-:W-:-:S04]  /*d4f0*/  VIMNMX R9, RZ, R3, !PT ;  /* 0x00000003ff097248 */ /* 0x000fc80007fe0100 */
[----:B------:R-:W-:-:S13]  /*d500*/  ISETP.GT.AND P0, PT, R8, R9, PT ;  /* 0x000000090800720c */ /* 0x000fda0003f04270 */
[----:B------:R-:W-:Y:S05]  /*d510*/  @!P0 BRA `(.L_x_762) ;  /* 0x00000014009c8947 */ /* 0x000fea0003800000 */
[----:B------:R-:W1:Y:S01]  /*d520*/  LDC.64 R2, c[0x0][0x718] ;  /* 0x0001c600ff027b82 */ /* 0x000e620000000a00 */
[----:B------:R-:W-:Y:S01]  /*d530*/  IMAD.U32 R5, RZ, RZ, UR20 ;  /* 0x00000014ff057e24 */ /* 0x000fe2000f8e00ff */
[----:B------:R-:W-:Y:S01]  /*d540*/  ULDC UR4, c[0x0][0x2e8] ;  /* 0x0000ba0000047ab9 */ /* 0x000fe20000000800 */
[----:B------:R-:W-:Y:S01]  /*d550*/  IMAD.U32 R15, RZ, RZ, UR21 ;  /* 0x00000015ff0f7e24 */ /* 0x000fe2000f8e00ff */
[----:B------:R-:W-:Y:S01]  /*d560*/  UISETP.NE.AND UP0, UPT, UR4, 0x1, UPT ;  /* 0x000000010400788c */ /* 0x000fe2000bf05270 */
[----:B------:R-:W-:Y:S01]  /*d570*/  BSSY B1, `(.L_x_762) ;  /* 0x0000161000017945 */ /* 0x000fe20003800000 */
[----:B------:R-:W-:Y:S02]  /*d580*/  SHF.R.S32.HI R5, RZ, 0x1f, R5 ;  /* 0x0000001fff057819 */ /* 0x000fe40000011405 */
[----:B------:R-:W-:Y:S01]  /*d590*/  ELECT P0, URZ, PT ;  /* 0x00000000003f782f */ /* 0x000fe20003800000 */
[----:B------:R-:W2:Y:S01]  /*d5a0*/  LDC.64 R6, c[0x0][0x730] ;  /* 0x0001cc00ff067b82 */ /* 0x000ea20000000a00 */
[----:B------:R-:W-:Y:S01]  /*d5b0*/  SHF.R.S32.HI R15, RZ, 0x1f, R15 ;  /* 0x0000001fff0f7819 */ /* 0x000fe2000001140f */
[----:B------:R-:W-:Y:S01]  /*d5c0*/  UMOV UR12, UR20 ;  /* 0x00000014000c7c82 */ /* 0x000fe20008000000 */
[----:B------:R-:W-:-:S03]  /*d5d0*/  IMAD.MOV.U32 R17, RZ, RZ, RZ ;  /* 0x000000ffff117224 */ /* 0x000fc600078e00ff */
[----:B------:R-:W-:Y:S01]  /*d5e0*/  @UP0 ULDC UR4, c[0x0][0x2ec] ;  /* 0x0000bb0000040ab9 */ /* 0x000fe20000000800 */
[----:B------:R-:W-:Y:S01]  /*d5f0*/  @UP0 ULDC UR6, c[0x0][0x2f0] ;  /* 0x0000bc0000060ab9 */ /* 0x000fe20000000800 */
[----:B------:R-:W-:-:S04]  /*d600*/  UIMAD.WIDE.U32 UR4, UR20, UR4, URZ ;  /* 0x00000004140472a5 */ /* 0x000fc8000f8e003f */
[----:B------:R-:W-:Y:S01]  /*d610*/  @UP0 USHF.R.U32.HI UR12, URZ, UR6, UR5 ;  /* 0x000000063f0c0299 */ /* 0x000fe20008011605 */
[C---:B-1----:R-:W-:Y:S02]  /*d620*/  IMAD R4, R5.reuse, R2, RZ ;  /* 0x0000000205047224 */ /* 0x042fe400078e02ff */
[----:B--2---:R-:W-:Y:S02]  /*d630*/  IMAD R12, R5, R6, RZ ;  /* 0x00000006050c7224 */ /* 0x004fe400078e02ff */
[----:B------:R-:W-:Y:S02]  /*d640*/  IMAD R5, R3, UR20, R4 ;  /* 0x0000001403057c24 */ /* 0x000fe4000f8e0204 */
[----:B------:R-:W-:-:S04]  /*d650*/  IMAD.WIDE.U32 R2, R2, UR20, RZ ;  /* 0x0000001402027c25 */ /* 0x000fc8000f8e00ff */
[----:B------:R-:W-:Y:S02]  /*d660*/  IMAD.IADD R3, R3, 0x1, R5 ;  /* 0x0000000103037824 */ /* 0x000fe400078e0205 */
[----:B------:R-:W1:Y:S01]  /*d670*/  LDC.64 R4, c[0x0][0x720] ;  /* 0x0001c800ff047b82 */ /* 0x000e620000000a00 */
[----:B------:R-:W-:Y:S02]  /*d680*/  IMAD R11, R7, UR20, R12 ;  /* 0x00000014070b7c24 */ /* 0x000fe4000f8e020c */
[----:B------:R-:W-:-:S04]  /*d690*/  IMAD.WIDE.U32 R6, R6, UR20, RZ ;  /* 0x0000001406067c25 */ /* 0x000fc8000f8e00ff */
[----:B------:R-:W-:Y:S01]  /*d6a0*/  IMAD.IADD R7, R7, 0x1, R11 ;  /* 0x0000000107077824 */ /* 0x000fe200078e020b */
[----:B------:R-:W2:Y:S01]  /*d6b0*/  LDC.64 R12, c[0x0][0x738] ;  /* 0x0001ce00ff0c7b82 */ /* 0x000ea20000000a00 */
[----:B-1----:R-:W-:-:S04]  /*d6c0*/  IMAD R14, R15, R4, RZ ;  /* 0x000000040f0e7224 */ /* 0x002fc800078e02ff */
[----:B------:R-:W-:Y:S02]  /*d6d0*/  IMAD R11, R5, UR21, R14 ;  /* 0x00000015050b7c24 */ /* 0x000fe4000f8e020e */
[----:B------:R-:W-:-:S04]  /*d6e0*/  IMAD.WIDE.U32 R4, R4, UR21, R2 ;  /* 0x0000001504047c25 */ /* 0x000fc8000f8e0002 */
        /* <DEDUP_REMOVED lines=13> */
.L_x_780:
        /* <DEDUP_REMOVED lines=10> */
.L_x_765:
[----:B------:R-:W1:Y:S01]  /*d860*/  LDC.64 R12, c[0x0][0x198] ;  /* 0x00006600ff0c7b82 */ /* 0x000e620000000a00 */
        /* <DEDUP_REMOVED lines=14> */
[----:B------:R-:W-:Y:S01]  /*d950*/  VIADD R8, R8, 0xffffffff ;  /* 0xffffffff08087836 */ /* 0x000fe20000000000 */
[----:B------:R-:W-:-:S02]  /*d960*/  UIADD3 UR16, UR8, 0x14100, URZ ;  /* 0x0001410008107890 */ /* 0x000fc4000fffe03f */
[----:B------:R-:W-:Y:S02]  /*d970*/  UIADD3 UR17, UR8, 0x31810, URZ ;  /* 0x0003181008117890 */ /* 0x000fe4000fffe03f */
[----:B------:R-:W-:Y:S01]  /*d980*/  IMAD.U32 R17, RZ, RZ, UR19 ;  /* 0x00000013ff117e24 */ /* 0x000fe2000f8e00ff */
[----:B------:R-:W-:Y:S02]  /*d990*/  UIADD3 UR40, UR8, 0x16100, URZ ;  /* 0x0001610008287890 */ /* 0x000fe4000fffe03f */
[----:B------:R-:W-:Y:S01]  /*d9a0*/  UIADD3 UR32, UR8, 0x18100, URZ ;  /* 0x0001810008207890 */ /* 0x000fe2000fffe03f */
[----:B-1----:R-:W-:Y:S01]  /*d9b0*/  IMAD.MOV.U32 R11, RZ, RZ, R12 ;  /* 0x000000ffff0b7224 */ /* 0x002fe200078e000c */
[----:B------:R-:W-:Y:S02]  /*d9c0*/  UIADD3 UR24, UR8, 0x1a100, URZ ;  /* 0x0001a10008187890 */ /* 0x000fe4000fffe03f */
[----:B------:R-:W-:Y:S02]  /*d9d0*/  UIADD3 UR30, UR8, 0x2c100, URZ ;  /* 0x0002c100081e7890 */ /* 0x000fe4000fffe03f */
        /* <DEDUP_REMOVED lines=9> */
[----:B------:R-:W-:Y:S01]  /*da70*/  IMAD.X R12, RZ, RZ, R10, P1 ;  /* 0x000000ffff0c7224 */ /* 0x000fe200008e060a */
[----:B------:R-:W-:Y:S01]  /*da80*/  IADD3 R15, P1, R4, UR19, RZ ;  /* 0x00000013040f7c10 */ /* 0x000fe2000ff3e0ff */
[----:B------:R-:W-:Y:S01]  /*da90*/  UMOV UR27, UR19 ;  /* 0x00000013001b7c82 */ /* 0x000fe20008000000 */
[----:B------:R-:W-:Y:S01]  /*daa0*/  UMOV UR9, 0x10 ;  /* 0x0000001000097882 */ /* 0x000fe20000000000 */
[----:B------:R-:W-:Y:S01]  /*dab0*/  UMOV UR31, UR17 ;  /* 0x00000011001f7c82 */ /* 0x000fe20008000000 */
[----:B------:R-:W-:Y:S01]  /*dac0*/  R2UR UR7, R12 ;  /* 0x000000000c0772ca */ /* 0x000fe200000e0000 */
[----:B------:R-:W-:Y:S01]  /*dad0*/  UMOV UR13, UR21 ;  /* 0x00000015000d7c82 */ /* 0x000fe20008000000 */
[----:B------:R-:W1:Y:S01]  /*dae0*/  LDC.64 R12, c[0x0][0x700] ;  /* 0x0001c000ff0c7b82 */ /* 0x000e620000000a00 */
[----:B------:R-:W-:Y:S01]  /*daf0*/  LEA.HI.X.SX32 R17, R17, R16, 0x1, P1 ;  /* 0x0000001011117211 */ /* 0x000fe200008f0eff */
[----:B------:R-:W-:Y:S01]  /*db00*/  UMOV UR10, UR18 ;  /* 0x00000012000a7c82 */ /* 0x000fe20008000000 */
[----:B------:R-:W-:-:S02]  /*db10*/  UIADD3 UR56, UR8, 0x5000, URZ ;  /* 0x0000500008387890 */ /* 0x000fc4000fffe03f */
[----:B------:R-:W-:Y:S01]  /*db20*/  UIADD3 UR48, UR8, 0x7800, URZ ;  /* 0x0000780008307890 */ /* 0x000fe2000fffe03f */
[----:B------:R-:W-:Y:S01]  /*db30*/  UMOV UR58, 0x80 ;  /* 0x00000080003a7882 */ /* 0x000fe20000000000 */
[----:B------:R-:W-:Y:S01]  /*db40*/  UMOV UR59, UR11 ;  /* 0x0000000b003b7c82 */ /* 0x000fe20008000000 */
[----:B------:R-:W-:Y:S01]  /*db50*/  UMOV UR60, UR12 ;  /* 0x0000000c003c7c82 */ /* 0x000fe20008000000 */
[----:B------:R-:W-:Y:S02]  /*db60*/  UMOV UR61, UR21 ;  /* 0x00000015003d7c82 */ /* 0x000fe40008000000 */
[----:B------:R2:W-:Y:S01]  /*db70*/  UTMALDG.4D [UR16], [UR6], desc[UR22] ;  /* 0x00001610060075b4 */ /* 0x0005e20008019000 */
[----:B------:R-:W-:Y:S01]  /*db80*/  UMOV UR50, 0xc0 ;  /* 0x000000c000327882 */ /* 0x000fe20000000000 */
[----:B------:R-:W-:Y:S01]  /*db90*/  UMOV UR51, UR11 ;  /* 0x0000000b00337c82 */ /* 0x000fe20008000000 */
[----:B------:R-:W-:Y:S01]  /*dba0*/  UMOV UR52, UR12 ;  /* 0x0000000c00347c82 */ /* 0x000fe20008000000 */
[----:B------:R-:W-:Y:S01]  /*dbb0*/  UMOV UR53, UR21 ;  /* 0x0000001500357c82 */ /* 0x000fe20008000000 */
[----:B------:R3:W-:Y:S01]  /*dbc0*/  UTMALDG.4D [UR40], [UR6], desc[UR22] ;  /* 0x00001628060075b4 */ /* 0x0007e20008019000 */
[C---:B-1----:R-:W-:Y:S01]  /*dbd0*/  LEA R18, P1, R15.reuse, R12, 0x2 ;  /* 0x0000000c0f127211 */ /* 0x042fe200078210ff */
[----:B------:R1:W-:Y:S03]  /*dbe0*/  UTMALDG.4D [UR32], [UR6], desc[UR22] ;  /* 0x00001620060075b4 */ /* 0x0003e60008019000 */
[----:B------:R-:W-:-:S02]  /*dbf0*/  LEA.HI.X R17, R15, R13, R17, 0x2, P1 ;  /* 0x0000000d0f117211 */ /* 0x000fc400008f1411 */
[----:B------:R-:W-:Y:S02]  /*dc00*/  IADD3 R15, P1, R11, 0x2f0, RZ ;  /* 0x000002f00b0f7810 */ /* 0x000fe40007f3e0ff */
[----:B------:R-:W-:Y:S01]  /*dc10*/  R2UR UR4, R18 ;  /* 0x00000000120472ca */ /* 0x000fe200000e0000 */
[----:B------:R-:W-:Y:S01]  /*dc20*/  IMAD.MOV.U32 R18, RZ, RZ, 0x14000 ;  /* 0x00014000ff127424 */ /* 0x000fe200078e00ff */
[----:B------:R-:W-:Y:S01]  /*dc30*/  R2UR UR5, R17 ;  /* 0x00000000110572ca */ /* 0x000fe200000e0000 */
[----:B------:R4:W-:Y:S01]  /*dc40*/  UTMALDG.4D [UR24], [UR6], desc[UR22] ;  /* 0x00001618060075b4 */ /* 0x0009e20008019000 */
[----:B------:R-:W-:Y:S01]  /*dc50*/  R2UR UR14, R15 ;  /* 0x000000000f0e72ca */ /* 0x000fe200000e0000 */
[----:B------:R-:W-:Y:S01]  /*dc60*/  IMAD.X R15, RZ, RZ, R10, P1 ;  /* 0x000000ffff0f7224 */ /* 0x000fe200008e060a */
[----:B--2---:R-:W-:Y:S01]  /*dc70*/  UMOV UR16, 0x0 ;  /* 0x0000000000107882 */ /* 0x004fe20000000000 */
[----:B------:R-:W-:Y:S01]  /*dc80*/  UMOV UR17, 0x10000000 ;  /* 0x1000000000117882 */ /* 0x000fe20000000000 */
[----:B------:R-:W-:-:S02]  /*dc90*/  IMAD.MOV.U32 R17, RZ, RZ, 0x1 ;  /* 0x00000001ff117424 */ /* 0x000fc400078e00ff */
[----:B------:R-:W-:Y:S02]  /*dca0*/  R2UR UR15, R15 ;  /* 0x000000000f0f72ca */ /* 0x000fe400000e0000 */
[----:B------:R-:W-:Y:S01]  /*dcb0*/  IADD3 R15, P1, R11, 0x3f0, RZ ;  /* 0x000003f00b0f7810 */ /* 0x000fe20007f3e0ff */
[----:B---3--:R-:W-:Y:S02]  /*dcc0*/  UIADD3 UR40, UR8, 0xa000, URZ ;  /* 0x0000a00008287890 */ /* 0x008fe4000fffe03f */
[----:B------:R2:W-:Y:S01]  /*dcd0*/  UBLKCP.S.G [UR30], [UR4], UR9 ;  /* 0x0000001e040073ba */ /* 0x0005e20008000209 */
[----:B------:R3:W-:Y:S01]  /*dce0*/  SYNCS.ARRIVE.TRANS64 RZ, [R7+URZ+0x31800], R18 ;  /* 0x0318001207ff79a7 */ /* 0x0007e2000800003f */
[----:B------:R-:W-:Y:S01]  /*dcf0*/  UMOV UR43, UR11 ;  /* 0x0000000b002b7c82 */ /* 0x000fe20008000000 */
[----:B------:R-:W-:Y:S01]  /*dd00*/  UMOV UR44, UR12 ;  /* 0x0000000c002c7c82 */ /* 0x000fe20008000000 */
[----:B------:R-:W-:Y:S01]  /*dd10*/  UMOV UR42, UR18 ;  /* 0x00000012002a7c82 */ /* 0x000fe20008000000 */
[----:B-1----:R-:W-:Y:S01]  /*dd20*/  UIADD3 UR32, UR8, 0xc800, URZ ;  /* 0x0000c80008207890 */ /* 0x002fe2000fffe03f */
[----:B------:R-:W-:Y:S01]  /*dd30*/  UMOV UR34, 0x40 ;  /* 0x0000004000227882 */ /* 0x000fe20000000000 */
[----:B------:R-:W-:Y:S01]  /*dd40*/  UMOV UR35, UR11 ;  /* 0x0000000b00237c82 */ /* 0x000fe20008000000 */
[----:B------:R-:W-:Y:S01]  /*dd50*/  UMOV UR36, UR12 ;  /* 0x0000000c00247c82 */ /* 0x000fe20008000000 */
[----:B----4-:R-:W-:Y:S01]  /*dd60*/  R2UR UR6, R15 ;  /* 0x000000000f0672ca */ /* 0x010fe200000e0000 */
[----:B------:R-:W-:Y:S01]  /*dd70*/  IMAD.X R15, RZ, RZ, R10, P1 ;  /* 0x000000ffff0f7224 */ /* 0x000fe200008e060a */
[----:B--2---:R-:W-:Y:S01]  /*dd80*/  UIADD3 UR9, UR8, 0x31800, URZ ;  /* 0x0003180008097890 */ /* 0x004fe2000fffe03f */
[----:B------:R-:W-:Y:S01]  /*dd90*/  ISETP.GE.AND P1, PT, R9, R8, PT ;  /* 0x000000080900720c */ /* 0x000fe20003f26270 */
[----:B------:R-:W-:-:S02]  /*dda0*/  UIADD3 UR24, UR8, 0x2800, URZ ;  /* 0x0000280008187890 */ /* 0x000fc4000fffe03f */
[----:B------:R-:W-:Y:S01]  /*ddb0*/  R2UR UR7, R15 ;  /* 0x000000000f0772ca */ /* 0x000fe200000e0000 */
[----:B------:R-:W-:Y:S01]  /*ddc0*/  UMOV UR26, 0x40 ;  /* 0x00000040001a7882 */ /* 0x000fe20000000000 */
[----:B------:R-:W-:Y:S01]  /*ddd0*/  UMOV UR27, UR11 ;  /* 0x0000000b001b7c82 */ /* 0x000fe20008000000 */
[----:B------:R-:W-:Y:S01]  /*dde0*/  UMOV UR28, UR12 ;  /* 0x0000000c001c7c82 */ /* 0x000fe20008000000 */
[----:B------:R-:W-:Y:S01]  /*ddf0*/  UMOV UR25, UR9 ;  /* 0x0000000900197c82 */ /* 0x000fe20008000000 */
[----:B------:R1:W-:Y:S01]  /*de00*/  UTMALDG.4D [UR8], [UR14], desc[UR16] ;  /* 0x000010080e0075b4 */ /* 0x0003e20008019000 */
[----:B------:R-:W-:Y:S01]  /*de10*/  UMOV UR57, UR9 ;  /* 0x0000000900397c82 */ /* 0x000fe20008000000 */
[----:B------:R-:W-:Y:S01]  /*de20*/  UMOV UR49, UR9 ;  /* 0x0000000900317c82 */ /* 0x000fe20008000000 */
[----:B------:R-:W-:Y:S01]  /*de30*/  UMOV UR41, UR9 ;  /* 0x0000000900297c82 */ /* 0x000fe20008000000 */
[----:B------:R-:W-:Y:S01]  /*de40*/  UMOV UR33, UR9 ;  /* 0x0000000900217c82 */ /* 0x000fe20008000000 */
[----:B------:R-:W-:Y:S01]  /*de50*/  IMAD.MOV.U32 R15, RZ, RZ, 0x1 ;  /* 0x00000001ff0f7424 */ /* 0x000fe200078e00ff */
[----:B------:R2:W-:Y:S01]  /*de60*/  UTMALDG.4D [UR24], [UR14], desc[UR16] ;  /* 0x000010180e0075b4 */ /* 0x0005e20008019000 */
        /* <DEDUP_REMOVED lines=11> */
[----:B------:R-:W1:Y:S01]  /*df20*/  S2R R19, SR_TID.X ;  /* 0x0000000000137919 */ /* 0x000e620000002100 */
[----:B------:R-:W2:Y:S01]  /*df30*/  LDC.64 R10, c[0x0][0x728] ;  /* 0x0001ca00ff0a7b82 */ /* 0x000ea20000000a00 */
[----:B------:R-:W-:Y:S01]  /*df40*/  UIADD3 UR4, UR19, 0x40, URZ ;  /* 0x0000004013047890 */ /* 0x000fe2000fffe03f */
[----:B------:R-:W-:Y:S02]  /*df50*/  IMAD.MOV.U32 R15, RZ, RZ, 0x1 ;  /* 0x00000001ff0f7424 */ /* 0x000fe400078e00ff */
[----:B------:R-:W-:-:S03]  /*df60*/  IMAD.MOV.U32 R14, RZ, RZ, 0x1 ;  /* 0x00000001ff0e7424 */ /* 0x000fc600078e00ff */
[----:B------:R-:W-:Y:S01]  /*df70*/  IMAD.U32 R5, RZ, RZ, UR4 ;  /* 0x00000004ff057e24 */ /* 0x000fe2000f8e00ff */
[----:B------:R-:W-:Y:S01]  /*df80*/  IADD3 R4, P1, R4, UR4, RZ ;  /* 0x0000000404047c10 */ /* 0x000fe2000ff3e0ff */
[----:B------:R-:W-:-:S03]  /*df90*/  IMAD.U32 R18, RZ, RZ, UR4 ;  /* 0x00000004ff127e24 */ /* 0x000fc6000f8e00ff */
[----:B------:R-:W-:Y:S02]  /*dfa0*/  LEA.HI.X.SX32 R16, R5, R16, 0x1, P1 ;  /* 0x0000001005107211 */ /* 0x000fe400008f0eff */
[----:B------:R-:W-:-:S04]  /*dfb0*/  LEA R12, P1, R4, R12, 0x2 ;  /* 0x0000000c040c7211 */ /* 0x000fc800078210ff */
[----:B------:R-:W-:Y:S01]  /*dfc0*/  LEA.HI.X R13, R4, R13, R16, 0x2, P1 ;  /* 0x0000000d040d7211 */ /* 0x000fe200008f1410 */
[----:B------:R-:W-:Y:S01]  /*dfd0*/  IMAD.MOV.U32 R16, RZ, RZ, RZ ;  /* 0x000000ffff107224 */ /* 0x000fe200078e00ff */
[----:B------:R-:W-:-:S04]  /*dfe0*/  IADD3 R5, P1, R2, UR19, RZ ;  /* 0x0000001302057c10 */ /* 0x000fc8000ff3e0ff */
[----:B--2---:R-:W-:Y:S01]  /*dff0*/  LEA R4, P2, R5, R10, 0x2 ;  /* 0x0000000a05047211 */ /* 0x004fe200078410ff */
[----:B------:R-:W-:-:S05]  /*e000*/  IMAD.X R10, RZ, RZ, R6, P1 ;  /* 0x000000ffff0a7224 */ /* 0x000fca00008e0606 */
[----:B------:R-:W-:Y:S02]  /*e010*/  LEA.HI.X R5, R5, R11, R10, 0x2, P2 ;  /* 0x0000000b05057211 */ /* 0x000fe400010f140a */
[----:B-1----:R-:W-:-:S07]  /*e020*/  LOP3.LUT R17, R19, 0x1f, RZ, 0xc0, !PT ;  /* 0x0000001f13117812 */ /* 0x002fce00078ec0ff */
.L_x_771:
[----:B------:R-:W-:-:S04]  /*e030*/  SHF.L.U32 R10, R15, 0x1f, RZ ;  /* 0x0000001f0f0a7819 */ /* 0x000fc800000006ff */
[----:B------:R-:W1:Y:S02]  /*e040*/  SYNCS.PHASECHK.TRANS64.TRYWAIT P1, [R7+URZ+0x31838], R10 ;  /* 0x0318380a070075a7 */ /* 0x000e64000802017f */
[----:B-1---5:R-:W-:Y:S05]  /*e050*/  @!P1 BRA `(.L_x_767) ;  /* 0x0000000c00a49947 */ /* 0x022fea0003800000 */
.L_x_781:
[----:B------:R-:W-:Y:S05]  /*e060*/  @P0 BRA `(.L_x_768) ;  /* 0x0000000000140947 */ /* 0x000fea0003800000 */
[----:B------:R-:W-:Y:S01]  /*e070*/  ISETP.NE.AND P1, PT, R17, RZ, PT ;  /* 0x000000ff1100720c */ /* 0x000fe20003f25270 */
[----:B-1----:R-:W-:-:S04]  /*e080*/  IMAD.MOV.U32 R10, RZ, RZ, 0x8100 ;  /* 0x00008100ff0a7424 */ /* 0x002fc800078e00ff */
[----:B------:R2:W-:Y:S08]  /*e090*/  SYNCS.ARRIVE.TRANS64 RZ, [R7+URZ+0x31830], R10 ;  /* 0x0318300a07ff79a7 */ /* 0x0005f0000800003f */
[----:B------:R-:W-:Y:S05]  /*e0a0*/  @!P1 BRA `(.L_x_768) ;  /* 0x0000000000049947 */ /* 0x000fea0003800000 */
[----:B------:R-:W-:Y:S01]  /*e0b0*/  BPT.TRAP 0x1 ;  /* 0x000000040000795c */ /* 0x000fe20000300000 */
.L_x_768:
[----:B------:R3:W-:Y:S01]  /*e0c0*/  STL.64 [R1+0x8], R2 ;  /* 0x0000080201007387 */ /* 0x0007e20000100a00 */
[----:B------:R-:W-:Y:S01]  /*e0d0*/  R2UR UR19, R18 ;  /* 0x00000000121372ca */ /* 0x000fe200000e0000 */
[----:B------:R-:W-:Y:S01]  /*e0e0*/  VIADD R16, R16, 0x1 ;  /* 0x0000000110107836 */ /* 0x000fe20000000000 */
[----:B---3--:R-:W3:Y:S02]  /*e0f0*/  LDC.64 R2, c[0x0][0x198] ;  /* 0x00006600ff027b82 */ /* 0x008ee40000000a00 */
[----:B---3--:R-:W-:-:S05]  /*e100*/  IMAD.MOV.U32 R11, RZ, RZ, R2 ;  /* 0x000000ffff0b7224 */ /* 0x008fca00078e0002 */
[----:B-12---:R-:W-:-:S04]  /*e110*/  IADD3 R10, P2, R11, 0x1f0, RZ ;  /* 0x000001f00b0a7810 */ /* 0x006fc80007f5e0ff */
[----:B------:R-:W-:Y:S01]  /*e120*/  R2UR UR6, R10 ;  /* 0x000000000a0672ca */ /* 0x000fe200000e0000 */
[----:B------:R-:W-:Y:S02]  /*e130*/  IMAD.MOV.U32 R10, RZ, RZ, R3 ;  /* 0x000000ffff0a7224 */ /* 0x000fe400078e0003 */
[----:B------:R1:W5:Y:S01]  /*e140*/  LDL.LU.64 R2, [R1+0x8] ;  /* 0x0000080001027983 */ /* 0x0003620000300a00 */
[----:B------:R-:W-:Y:S01]  /*e150*/  R2UR UR14, R7 ;  /* 0x00000000070e72ca */ /* 0x000fe200000e0000 */
[----:B------:R-:W-:Y:S01]  /*e160*/  IMAD.X R19, RZ, RZ, R10, P2 ;  /* 0x000000ffff137224 */ /* 0x000fe200010e060a */
[----:B------:R-:W-:Y:S01]  /*e170*/  UIADD3 UR19, UR19, -0x40, URZ ;  /* 0xffffffc013137890 */ /* 0x000fe2000fffe03f */
[----:B------:R-:W-:Y:S01]  /*e180*/  ISETP.NE.AND P1, PT, R16, 0x2, PT ;  /* 0x000000021000780c */ /* 0x000fe20003f25270 */
[----:B------:R-:W-:Y:S01]  /*e190*/  UMOV UR8, 0x0 ;  /* 0x0000000000087882 */ /* 0x000fe20000000000 */
[----:B------:R-:W-:Y:S01]  /*e1a0*/  UMOV UR9, 0x14f00000 ;  /* 0x14f0000000097882 */ /* 0x000fe20000000000 */
[----:B------:R-:W-:Y:S01]  /*e1b0*/  R2UR UR7, R19 ;  /* 0x00000000130772ca */ /* 0x000fe200000e0000 */
[----:B------:R-:W-:Y:S01]  /*e1c0*/  UMOV UR18, URZ ;  /* 0x0000003f00127c82 */ /* 0x000fe20008000000 */
[----:B------:R-:W-:Y:S01]  /*e1d0*/  R2UR UR4, R4 ;  /* 0x00000000040472ca */ /* 0x000fe200000e0000 */
[----:B------:R-:W-:Y:S01]  /*e1e0*/  UMOV UR34, 0x40 ;  /* 0x0000004000227882 */ /* 0x000fe20000000000 */
[----:B------:R-:W-:Y:S01]  /*e1f0*/  R2UR UR5, R5 ;  /* 0x00000000050572ca */ /* 0x000fe200000e0000 */
[----:B------:R-:W-:Y:S01]  /*e200*/  UMOV UR36, UR20 ;  /* 0x0000001400247c82 */ /* 0x000fe20008000000 */
[----:B------:R-:W-:Y:S01]  /*e210*/  SEL R19, RZ, 0x1, P1 ;  /* 0x00000001ff137807 */ /* 0x000fe20000800000 */
[----:B------:R-:W-:Y:S01]  /*e220*/  UIADD3 UR16, UR14, 0x24100, URZ ;  /* 0x000241000e107890 */ /* 0x000fe2000fffe03f */
[----:B------:R-:W-:Y:S01]  /*e230*/  SEL R16, R16, RZ, P1 ;  /* 0x000000ff10107207 */ /* 0x000fe20000800000 */
[----:B------:R-:W-:Y:S01]  /*e240*/  UIADD3 UR17, UR14, 0x31830, URZ ;  /* 0x000318300e117890 */ /* 0x000fe2000fffe03f */
[----:B------:R-:W-:Y:S01]  /*e250*/  LOP3.LUT R14, R14, R19, RZ, 0x3c, !PT ;  /* 0x000000130e0e7212 */ /* 0x000fe200078e3cff */
[----:B------:R-:W-:Y:S01]  /*e260*/  UIADD3 UR32, UR14, 0x26100, URZ ;  /* 0x000261000e207890 */ /* 0x000fe2000fffe03f */
[----:B------:R-:W-:Y:S01]  /*e270*/  ISETP.NE.AND P2, PT, R21, RZ, PT ;  /* 0x000000ff1500720c */ /* 0x000fe20003f45270 */
[----:B------:R-:W-:Y:S01]  /*e280*/  UIADD3 UR24, UR14, 0x28100, URZ ;  /* 0x000281000e187890 */ /* 0x000fe2000fffe03f */
[----:B------:R-:W-:Y:S01]  /*e290*/  IMAD R19, R16, 0x8, R7 ;  /* 0x0000000810137824 */ /* 0x000fe200078e0207 */
        /* <DEDUP_REMOVED lines=9> */
[----:B------:R-:W-:Y:S01]  /*e330*/  SHF.L.U32 R20, R14, 0x1f, RZ ;  /* 0x0000001f0e147819 */ /* 0x000fe200000006ff */
[----:B------:R-:W-:Y:S01]  /*e340*/  UMOV UR10, 0x10 ;  /* 0x00000010000a7882 */ /* 0x000fe20000000000 */
[----:B------:R1:W-:Y:S01]  /*e350*/  UTMALDG.4D [UR32], [UR6], desc[UR8] ;  /* 0x00000820060075b4 */ /* 0x0003e20008019000 */
        /* <DEDUP_REMOVED lines=9> */
.L_x_783:
[----:B------:R-:W-:Y:S01]  /*e3f0*/  LOP3.LUT R15, R15, 0x1, RZ, 0x3c, !PT ;  /* 0x000000010f0f7812 */ /* 0x000fe200078e3cff */
[----:B------:R-:W-:Y:S06]  /*e400*/  @P2 BRA `(.L_x_770) ;  /* 0x0000000000142947 */ /* 0x000fec0003800000 */
[----:B------:R-:W-:Y:S01]  /*e410*/  ISETP.NE.AND P1, PT, R17, RZ, PT ;  /* 0x000000ff1100720c */ /* 0x000fe20003f25270 */
[----:B-1----:R-:W-:-:S04]  /*e420*/  IMAD.MOV.U32 R20, RZ, RZ, 0x8100 ;  /* 0x00008100ff147424 */ /* 0x002fc800078e00ff */
[----:B------:R2:W-:Y:S08]  /*e430*/  SYNCS.ARRIVE.TRANS64 RZ, [R19+URZ+0x31810], R20 ;  /* 0x0318101413ff79a7 */ /* 0x0005f0000800003f */
[----:B------:R-:W-:Y:S05]  /*e440*/  @!P1 BRA `(.L_x_770) ;  /* 0x0000000000049947 */ /* 0x000fea0003800000 */
[----:B------:R-:W-:Y:S01]  /*e450*/  BPT.TRAP 0x1 ;  /* 0x000000040000795c */ /* 0x000fe20000300000 */
.L_x_770:
[----:B------:R-:W-:Y:S01]  /*e460*/  R2UR UR41, R19 ;  /* 0x00000000132972ca */ /* 0x000fe200000e0000 */
        /* <DEDUP_REMOVED lines=51> */
.L_x_766:
[----:B------:R-:W-:-:S04]  /*e7a0*/  SHF.L.U32 R4, R15, 0x1f, RZ ;  /* 0x0000001f0f047819 */ /* 0x000fc800000006ff */
[----:B------:R-:W1:Y:S02]  /*e7b0*/  SYNCS.PHASECHK.TRANS64.TRYWAIT P1, [R7+URZ+0x31838], R4 ;  /* 0x03183804070075a7 */ /* 0x000e64000802017f */
[----:B-1----:R-:W-:Y:S05]  /*e7c0*/  @!P1 BRA `(.L_x_772) ;  /* 0x0000000400f49947 */ /* 0x002fea0003800000 */
.L_x_784:
[----:B------:R-:W-:Y:S05]  /*e7d0*/  @P0 BRA `(.L_x_773) ;  /* 0x0000000000180947 */ /* 0x000fea0003800000 */
[----:B------:R-:W2:Y:S01]  /*e7e0*/  S2R R5, SR_TID.X ;  /* 0x0000000000057919 */ /* 0x000ea20000002100 */
[----:B-1----:R-:W-:-:S04]  /*e7f0*/  IMAD.MOV.U32 R4, RZ, RZ, 0x8100 ;  /* 0x00008100ff047424 */ /* 0x002fc800078e00ff */
[----:B------:R3:W-:Y:S01]  /*e800*/  SYNCS.ARRIVE.TRANS64 RZ, [R7+URZ+0x31830], R4 ;  /* 0x0318300407ff79a7 */ /* 0x0007e2000800003f */
[----:B--2---:R-:W-:-:S13]  /*e810*/  LOP3.LUT P0, RZ, R5, 0x1f, RZ, 0xc0, !PT ;  /* 0x0000001f05ff7812 */ /* 0x004fda000780c0ff */
[----:B---3--:R-:W-:Y:S05]  /*e820*/  @!P0 BRA `(.L_x_773) ;  /* 0x0000000000048947 */ /* 0x008fea0003800000 */
[----:B------:R-:W-:Y:S01]  /*e830*/  BPT.TRAP 0x1 ;  /* 0x000000040000795c */ /* 0x000fe20000300000 */
.L_x_773:
[----:B------:R-:W-:Y:S01]  /*e840*/  R2UR UR43, R9 ;  /* 0x00000000092b72ca */ /* 0x000fe200000e0000 */
[----:B-1----:R-:W1:Y:S01]  /*e850*/  LDC.64 R4, c[0x0][0x728] ;  /* 0x0001ca00ff047b82 */ /* 0x002e620000000a00 */
[----:B------:R-:W-:Y:S01]  /*e860*/  R2UR UR8, R7 ;  /* 0x00000000070872ca */ /* 0x000fe200000e0000 */
[----:B------:R-:W-:Y:S01]  /*e870*/  UMOV UR6, 0x0 ;  /* 0x0000000000067882 */ /* 0x000fe20000000000 */
[----:B------:R-:W-:Y:S01]  /*e880*/  UMOV UR7, 0x14f00000 ;  /* 0x14f0000000077882 */ /* 0x000fe20000000000 */
[----:B------:R-:W-:Y:S01]  /*e890*/  UMOV UR42, URZ ;  /* 0x0000003f002a7c82 */ /* 0x000fe20008000000 */
[----:B------:R-:W-:Y:S01]  /*e8a0*/  UMOV UR44, UR20 ;  /* 0x00000014002c7c82 */ /* 0x000fe20008000000 */
[----:B------:R-:W-:Y:S01]  /*e8b0*/  UMOV UR45, UR21 ;  /* 0x00000015002d7c82 */ /* 0x000fe20008000000 */
[----:B------:R-:W-:Y:S01]  /*e8c0*/  UMOV UR34, 0x40 ;  /* 0x0000004000227882 */ /* 0x000fe20000000000 */
[----:B------:R-:W-:Y:S01]  /*e8d0*/  UMOV UR36, UR20 ;  /* 0x0000001400247c82 */ /* 0x000fe20008000000 */
[----:B------:R-:W-:Y:S01]  /*e8e0*/  UMOV UR37, UR21 ;  /* 0x0000001500257c82 */ /* 0x000fe20008000000 */
[----:B------:R-:W-:Y:S01]  /*e8f0*/  UMOV UR26, 0x80 ;  /* 0x00000080001a7882 */ /* 0x000fe20000000000 */
[----:B------:R-:W-:Y:S01]  /*e900*/  UMOV UR28, UR20 ;  /* 0x00000014001c7c82 */ /* 0x000fe20008000000 */
[----:B------:R-:W-:-:S02]  /*e910*/  USHF.L.U32 UR43, UR43, 0x6, URZ ;  /* 0x000000062b2b7899 */ /* 0x000fc4000800063f */
[----:B------:R-:W-:Y:S02]  /*e920*/  UIADD3 UR40, UR8, 0x24100, URZ ;  /* 0x0002410008287890 */ /* 0x000fe4000fffe03f */
[----:B------:R-:W-:Y:S02]  /*e930*/  UIADD3 UR41, UR8, 0x31830, URZ ;  /* 0x0003183008297890 */ /* 0x000fe4000fffe03f */
[----:B-----5:R-:W-:Y:S01]  /*e940*/  IMAD.U32 R3, RZ, RZ, UR43 ;  /* 0x0000002bff037e24 */ /* 0x020fe2000f8e00ff */
[----:B------:R-:W-:Y:S01]  /*e950*/  IADD3 R2, P0, R2, UR43, RZ ;  /* 0x0000002b02027c10 */ /* 0x000fe2000ff1e0ff */
[----:B------:R-:W-:Y:S02]  /*e960*/  UIADD3 UR32, UR8, 0x26100, URZ ;  /* 0x0002610008207890 */ /* 0x000fe4000fffe03f */
[----:B------:R-:W-:Y:S01]  /*e970*/  UIADD3 UR24, UR8, 0x28100, URZ ;  /* 0x0002810008187890 */ /* 0x000fe2000fffe03f */
[----:B------:R-:W-:Y:S01]  /*e980*/  LEA.HI.X.SX32 R6, R3, R6, 0x1, P0 ;  /* 0x0000000603067211 */ /* 0x000fe200000f0eff */
[----:B------:R-:W-:Y:S01]  /*e990*/  UIADD3 UR16, UR8, 0x2a100, URZ ;  /* 0x0002a10008107890 */ /* 0x000fe2000fffe03f */
[----:B-1----:R-:W-:Y:S01]  /*e9a0*/  LEA R4, P0, R2, R4, 0x2 ;  /* 0x0000000402047211 */ /* 0x002fe200078010ff */
[----:B------:R-:W-:Y:S01]  /*e9b0*/  UIADD3 UR8, UR8, 0x2c300, URZ ;  /* 0x0002c30008087890 */ /* 0x000fe2000fffe03f */
[----:B------:R-:W-:-:S02]  /*e9c0*/  UMOV UR33, UR41 ;  /* 0x0000002900217c82 */ /* 0x000fc40008000000 */
        /* <DEDUP_REMOVED lines=27> */
.L_x_763:
[----:B------:R-:W-:Y:S05]  /*eb80*/  BSYNC B1 ;  /* 0x0000000000017941 */ /* 0x000fea0003800000 */
.L_x_762:
[----:B------:R-:W-:-:S03]  /*eb90*/  UMOV UR4, 0xffffffff ;  /* 0xffffffff00047882 */ /* 0x000fc60000000000 */
[----:B------:R-:W-:Y:S05]  /*eba0*/  BRA.DIV UR4, `(.L_x_774) ;  /* 0x0000000604107947 */ /* 0x000fea000b800000 */
[----:B------:R-:W-:-:S13]  /*ebb0*/  ELECT P6, URZ, PT ;  /* 0x00000000003f782f */ /* 0x000fda00038c0000 */
.L_x_787:
[----:B------:R-:W-:Y:S05]  /*ebc0*/  @!P6 BRA `(.L_x_759) ;  /* 0x000000000070e947 */ /* 0x000fea0003800000 */
[----:B------:R-:W-:-:S04]  /*ebd0*/  LOP3.LUT R0, R0, 0x2, RZ, 0xfc, !PT ;  /* 0x0000000200007812 */ /* 0x000fc800078efcff */
[----:B------:R-:W-:-:S13]  /*ebe0*/  ISETP.NE.AND P1, PT, R0, 0x3, PT ;  /* 0x000000030000780c */ /* 0x000fda0003f25270 */
[----:B------:R-:W-:Y:S05]  /*ebf0*/  @!P1 BRA `(.L_x_775) ;  /* 0x0000000000049947 */ /* 0x000fea0003800000 */
[----:B------:R-:W-:Y:S01]  /*ec00*/  BPT.TRAP 0x1 ;  /* 0x000000040000795c */ /* 0x000fe20000300000 */
.L_x_775:
[----:B------:R-:W1:Y:S01]  /*ec10*/  S2R R3, SR_CgaCtaId ;  /* 0x0000000000037919 */ /* 0x000e620000008800 */
[----:B------:R-:W-:Y:S02]  /*ec20*/  MOV R0, 0x400 ;  /* 0x0000040000007802 */ /* 0x000fe40000000f00 */
[----:B------:R-:W-:Y:S02]  /*ec30*/  SHF.L.U32 R2, R10, 0x1f, RZ ;  /* 0x0000001f0a027819 */ /* 0x000fe400000006ff */
[----:B-1----:R-:W-:-:S05]  /*ec40*/  LEA R5, R3, R0, 0x18 ;  /* 0x0000000003057211 */ /* 0x002fca00078ec0ff */
[----:B------:R-:W-:-:S04]  /*ec50*/  VIADD R0, R5, 0x31820 ;  /* 0x0003182005007836 */ /* 0x000fc80000000000 */
[----:B------:R-:W-:-:S04]  /*ec60*/  IMAD R3, R17, 0x8, R0 ;  /* 0x0000000811037824 */ /* 0x000fc800078e0200 */
[----:B------:R-:W1:Y:S02]  /*ec70*/  SYNCS.PHASECHK.TRANS64.TRYWAIT P0, [R3+URZ], R2 ;  /* 0x00000002030075a7 */ /* 0x000e64000800017f */
[----:B-1----:R-:W-:Y:S05]  /*ec80*/  @!P0 BRA `(.L_x_776) ;  /* 0x0000000000f88947 */ /* 0x002fea0003800000 */
.L_x_788:
        /* <DEDUP_REMOVED lines=9> */
.L_x_789:
[----:B------:R-:W-:Y:S05]  /*ed20*/  @!P1 BRA `(.L_x_778) ;  /* 0x0000000000049947 */ /* 0x000fea0003800000 */
[----:B------:R-:W-:Y:S01]  /*ed30*/  BPT.TRAP 0x1 ;  /* 0x000000040000795c */ /* 0x000fe20000300000 */
.L_x_778:
[----:B------:R-:W-:-:S07]  /*ed40*/  SHF.L.U32 R6, R6, 0x1f, RZ ;  /* 0x0000001f06067819 */ /* 0x000fce00000006ff */
.L_x_779:
[----:B--2---:R2:W3:Y:S02]  /*ed50*/  SYNCS.PHASECHK.TRANS64.TRYWAIT P0, [R5+URZ+0x31838], R6 ;  /* 0x03183806050075a7 */ /* 0x0044e4000800017f */
[----:B---3--:R-:W-:Y:S05]  /*ed60*/  @!P0 NANOSLEEP.SYNCS 0x989680 ;  /* 0x009896800000895d */ /* 0x008fea0003900000 */
[----:B------:R-:W3:Y:S02]  /*ed70*/  @!P0 SYNCS.PHASECHK.TRANS64 P0, [R5+URZ+0x31838], R6 ;  /* 0x03183806050085a7 */ /* 0x000ee4000800007f */
[----:B---3--:R-:W-:Y:S05]  /*ed80*/  @!P0 BRA `(.L_x_779) ;  /* 0xfffffffc00f08947 */ /* 0x008fea000383ffff */
.L_x_759:
[----:B------:R-:W-:Y:S05]  /*ed90*/  BSYNC B0 ;  /* 0x0000000000007941 */ /* 0x000fea0003800000 */
.L_x_758:
[----:B------:R-:W-:Y:S05]  /*eda0*/  EXIT ;  /* 0x000000000000794d */ /* 0x000fea0003800000 */
.L_x_699:
[----:B-1----:R1:W2:Y:S02]  /*edb0*/  SYNCS.PHASECHK.TRANS64.TRYWAIT P0, [R17+URZ+0x31800], R10 ;  /* 0x0318000a110075a7 */ /* 0x0022a4000800017f */
[----:B--2---:R-:W-:Y:S05]  /*edc0*/  @!P0 NANOSLEEP.SYNCS 0x989680 ;  /* 0x009896800000895d */ /* 0x004fea0003900000 */
[----:B------:R-:W2:Y:S02]  /*edd0*/  @!P0 SYNCS.PHASECHK.TRANS64 P0, [R17+URZ+0x31800], R10 ;  /* 0x0318000a110085a7 */ /* 0x000ea4000800007f */
[----:B--2---:R-:W-:Y:S05]  /*ede0*/  @!P0 BRA `(.L_x_699) ;  /* 0xfffffffc00f08947 */ /* 0x004fea000383ffff */
[----:B------:R-:W-:Y:S05]  /*edf0*/  BRA `(.L_x_698) ;  /* 0xffffff2000887947 */ /* 0x000fea000383ffff */
.L_x_703:
[----:B--2---:R2:W3:Y:S02]  /*ee00*/  SYNCS.PHASECHK.TRANS64.TRYWAIT P1, [R16+URZ+0x31810], R9 ;  /* 0x03181009100075a7 */ /* 0x0044e4000802017f */
[----:B---3--:R-:W-:Y:S05]  /*ee10*/  @!P1 NANOSLEEP.SYNCS 0x989680 ;  /* 0x009896800000995d */ /* 0x008fea0003900000 */
[----:B------:R-:W3:Y:S02]  /*ee20*/  @!P1 SYNCS.PHASECHK.TRANS64 P1, [R16+URZ+0x31810], R9 ;  /* 0x03181009100095a7 */ /* 0x000ee4000802007f */
[----:B---3--:R-:W-:Y:S05]  /*ee30*/  @!P1 BRA `(.L_x_703) ;  /* 0xfffffffc00f09947 */ /* 0x008fea000383ffff */
[----:B------:R-:W-:Y:S05]  /*ee40*/  BRA `(.L_x_702) ;  /* 0xffffff2800d07947 */ /* 0x000fea000383ffff */
.L_x_707:
[----:B------:R1:W1:Y:S02]  /*ee50*/  SYNCS.PHASECHK.TRANS64.TRYWAIT P1, [R17+URZ+0x31830], R8 ;  /* 0x03183008110075a7 */ /* 0x000264000802017f */
[----:B-1----:R-:W-:Y:S05]  /*ee60*/  @!P1 NANOSLEEP.SYNCS 0x989680 ;  /* 0x009896800000995d */ /* 0x002fea0003900000 */
[----:B------:R-:W1:Y:S02]  /*ee70*/  @!P1 SYNCS.PHASECHK.TRANS64 P1, [R17+URZ+0x31830], R8 ;  /* 0x03183008110095a7 */ /* 0x000e64000802007f */
[----:B-1----:R-:W-:Y:S05]  /*ee80*/  @!P1 BRA `(.L_x_707) ;  /* 0xfffffffc00f09947 */ /* 0x002fea000383ffff */
[----:B------:R-:W-:Y:S05]  /*ee90*/  BRA `(.L_x_706) ;  /* 0xffffff5000447947 */ /* 0x000fea000383ffff */
.L_x_764:
[----:B-1----:R1:W2:Y:S02]  /*eea0*/  SYNCS.PHASECHK.TRANS64.TRYWAIT P1, [R7+URZ+0x31820], R6 ;  /* 0x03182006070075a7 */ /* 0x0022a4000802017f */
[----:B--2---:R-:W-:Y:S05]  /*eeb0*/  @!P1 NANOSLEEP.SYNCS 0x989680 ;  /* 0x009896800000995d */ /* 0x004fea0003900000 */
[----:B------:R-:W2:Y:S02]  /*eec0*/  @!P1 SYNCS.PHASECHK.TRANS64 P1, [R7+URZ+0x31820], R6 ;  /* 0x03182006070095a7 */ /* 0x000ea4000802007f */
[----:B--2---:R-:W-:Y:S05]  /*eed0*/  @!P1 BRA `(.L_x_764) ;  /* 0xfffffffc00f09947 */ /* 0x004fea000383ffff */
[----:B------:R-:W-:Y:S05]  /*eee0*/  BRA `(.L_x_780) ;  /* 0xffffffe800347947 */ /* 0x000fea000383ffff */
.L_x_767:
[----:B-1----:R1:W2:Y:S02]  /*eef0*/  SYNCS.PHASECHK.TRANS64.TRYWAIT P1, [R7+URZ+0x31838], R10 ;  /* 0x0318380a070075a7 */ /* 0x0022a4000802017f */
[----:B--2---:R-:W-:Y:S05]  /*ef00*/  @!P1 NANOSLEEP.SYNCS 0x989680 ;  /* 0x009896800000995d */ /* 0x004fea0003900000 */
[----:B------:R-:W2:Y:S02]  /*ef10*/  @!P1 SYNCS.PHASECHK.TRANS64 P1, [R7+URZ+0x31838], R10 ;  /* 0x0318380a070095a7 */ /* 0x000ea4000802007f */
[----:B--2---:R-:W-:Y:S05]  /*ef20*/  @!P1 BRA `(.L_x_767) ;  /* 0xfffffffc00f09947 */ /* 0x004fea000383ffff */
[----:B------:R-:W-:Y:S05]  /*ef30*/  BRA `(.L_x_781) ;  /* 0xfffffff000487947 */ /* 0x000fea000383ffff */
.L_x_769:
[----:B------:R-:W-:-:S07]  /*ef40*/  SHF.L.U32 R20, R14, 0x1f, RZ ;  /* 0x0000001f0e147819 */ /* 0x000fce00000006ff */
.L_x_782:
[----:B-1----:R1:W2:Y:S02]  /*ef50*/  SYNCS.PHASECHK.TRANS64.TRYWAIT P1, [R19+URZ+0x31820], R20 ;  /* 0x03182014130075a7 */ /* 0x0022a4000802017f */
[----:B--2---:R-:W-:Y:S05]  /*ef60*/  @!P1 NANOSLEEP.SYNCS 0x989680 ;  /* 0x009896800000995d */ /* 0x004fea0003900000 */
[----:B------:R-:W2:Y:S02]  /*ef70*/  @!P1 SYNCS.PHASECHK.TRANS64 P1, [R19+URZ+0x31820], R20 ;  /* 0x03182014130095a7 */ /* 0x000ea4000802007f */
[----:B--2---:R-:W-:Y:S05]  /*ef80*/  @!P1 BRA `(.L_x_782) ;  /* 0xfffffffc00f09947 */ /* 0x004fea000383ffff */
[----:B------:R-:W-:Y:S05]  /*ef90*/  BRA `(.L_x_783) ;  /* 0xfffffff400147947 */ /* 0x000fea000383ffff */
.L_x_772:
[----:B-1----:R1:W2:Y:S02]  /*efa0*/  SYNCS.PHASECHK.TRANS64.TRYWAIT P1, [R7+URZ+0x31838], R4 ;  /* 0x03183804070075a7 */ /* 0x0022a4000802017f */
[----:B--2---:R-:W-:Y:S05]  /*efb0*/  @!P1 NANOSLEEP.SYNCS 0x989680 ;  /* 0x009896800000995d */ /* 0x004fea0003900000 */
[----:B------:R-:W2:Y:S02]  /*efc0*/  @!P1 SYNCS.PHASECHK.TRANS64 P1, [R7+URZ+0x31838], R4 ;  /* 0x03183804070095a7 */ /* 0x000ea4000802007f */
[----:B--2---:R-:W-:Y:S05]  /*efd0*/  @!P1 BRA `(.L_x_772) ;  /* 0xfffffffc00f09947 */ /* 0x004fea000383ffff */
[----:B------:R-:W-:Y:S05]  /*efe0*/  BRA `(.L_x_784) ;  /* 0xfffffff400f87947 */ /* 0x000fea000383ffff */
.L_x_774:
[----:B------:R-:W-:Y:S01]  /*eff0*/  BSSY B1, `(.L_x_785) ;  /* 0x0000006000017945 */ /* 0x000fe20003800000 */
[----:B------:R-:W-:-:S07]  /*f000*/  IMAD.MOV.U32 R15, RZ, RZ, -0x1 ;  /* 0xffffffffff0f7424 */ /* 0x000fce00078e00ff */
[----:B------:R-:W-:Y:S05]  /*f010*/  WARPSYNC.COLLECTIVE R15, `(.L_x_786) ;  /* 0x000000000f0c7348 */ /* 0x000fea0003c00000 */
[----:B------:R-:W-:Y:S02]  /*f020*/  ELECT P6, UR62, PT ;  /* 0x00000000003e782f */ /* 0x000fe400038c0000 */
[----:B------:R-:W-:Y:S01]  /*f030*/  MOV R14, UR62 ;  /* 0x0000003e000e7c02 */ /* 0x000fe20008000f00 */
[----:B------:R-:W-:Y:S10]  /*f040*/  ENDCOLLECTIVE ;  /* 0x000000000000791b */ /* 0x000ff40003800000 */
.L_x_786:
[----:B------:R-:W-:Y:S05]  /*f050*/  BSYNC B1 ;  /* 0x0000000000017941 */ /* 0x000fea0003800000 */
.L_x_785:
[----:B------:R-:W-:Y:S05]  /*f060*/  BRA `(.L_x_787) ;  /* 0xfffffff800d47947 */ /* 0x000fea000383ffff */
.L_x_776:
[----:B-1----:R1:W2:Y:S02]  /*f070*/  SYNCS.PHASECHK.TRANS64.TRYWAIT P0, [R3+URZ], R2 ;  /* 0x00000002030075a7 */ /* 0x0022a4000800017f */
[----:B--2---:R-:W-:Y:S05]  /*f080*/  @!P0 NANOSLEEP.SYNCS 0x989680 ;  /* 0x009896800000895d */ /* 0x004fea0003900000 */
[----:B------:R-:W2:Y:S02]  /*f090*/  @!P0 SYNCS.PHASECHK.TRANS64 P0, [R3+URZ], R2 ;  /* 0x00000002030085a7 */ /* 0x000ea4000800007f */
[----:B--2---:R-:W-:Y:S05]  /*f0a0*/  @!P0 BRA `(.L_x_776) ;  /* 0xfffffffc00f08947 */ /* 0x004fea000383ffff */
[----:B------:R-:W-:Y:S05]  /*f0b0*/  BRA `(.L_x_788) ;  /* 0xfffffff800f47947 */ /* 0x000fea000383ffff */
.L_x_777:
[----:B-1----:R1:W2:Y:S02]  /*f0c0*/  SYNCS.PHASECHK.TRANS64.TRYWAIT P0, [R17+URZ], R0 ;  /* 0x00000000110075a7 */ /* 0x0022a4000800017f */
[----:B--2---:R-:W-:Y:S05]  /*f0d0*/  @!P0 NANOSLEEP.SYNCS 0x989680 ;  /* 0x009896800000895d */ /* 0x004fea0003900000 */
[----:B------:R-:W2:Y:S02]  /*f0e0*/  @!P0 SYNCS.PHASECHK.TRANS64 P0, [R17+URZ], R0 ;  /* 0x00000000110085a7 */ /* 0x000ea4000800007f */
[----:B--2---:R-:W-:Y:S05]  /*f0f0*/  @!P0 BRA `(.L_x_777) ;  /* 0xfffffffc00f08947 */ /* 0x004fea000383ffff */
[----:B------:R-:W-:Y:S05]  /*f100*/  BRA `(.L_x_789) ;  /* 0xfffffffc00047947 */ /* 0x000fea000383ffff */
.L_x_790:
        /* <DEDUP_REMOVED lines=15> */
.L_x_1153:


//--------------------- .text._ZN7cutlass13device_kernelIN5flash11enable_sm90INS1_16FlashAttnBwdSm90INS1_25CollectiveMainloopBwdSm90ILi2ELi1ELi1EN4cute5tupleIJNS5_1CILi1EEES8_S8_EEENS6_IJNS7_ILi64EEENS7_ILi80EEENS7_ILi256EEEEEENS_10bfloat16_tEfNS_4arch4Sm90ELb1ELb0ELb0ELb0ELb0ELb0ELb1ELb1ELi2ELi1ELi1ELi1ELb0EEENS1_24CollectiveEpilogueBwdGQAISD_fSG_Li256ELb0ELb0EEENS1_25SingleTileBwdLPTSchedulerILb0ELi80ELb0EEEEEEEEEvNT_6ParamsE --------------------------
	.section	.text._ZN7cutlass13device_kernelIN5flash11enable_sm90INS1_16FlashAttnBwdSm90INS1_25CollectiveMainloopBwdSm90ILi2ELi1ELi1EN4cute5tupleIJNS5_1CILi1EEES8_S8_EEENS6_IJNS7_ILi64EEENS7_ILi80EEENS7_ILi256EEEEEENS_10bfloat16_tEfNS_4arch4Sm90ELb1ELb0ELb0ELb0ELb0ELb0ELb1ELb1ELi2ELi1ELi1ELi1ELb0EEENS1_24CollectiveEpilogueBwdGQAISD_fSG_Li256ELb0ELb0EEENS1_25SingleTileBwdLPTSchedulerILb0ELi80ELb0EEEEEEEEEvNT_6ParamsE,"ax",@progbits
	.align	128
.text._ZN7cutlass13device_kernelIN5flash11enable_sm90INS1_16FlashAttnBwdSm90INS1_25CollectiveMainloopBwdSm90ILi2ELi1ELi1EN4cute5tupleIJNS5_1CILi1EEES8_S8_EEENS6_IJNS7_ILi64EEENS7_ILi80EEENS7_ILi256EEEEEENS_10bfloat16_tEfNS_4arch4Sm90ELb1ELb0ELb0ELb0ELb0ELb0ELb1ELb1ELi2ELi1ELi1ELi1ELb0EEENS1_24CollectiveEpilogueBwdGQAISD_fSG_Li256ELb0ELb0EEENS1_25SingleTileBwdLPTSchedulerILb0ELi80ELb0EEEEEEEEEvNT_6ParamsE:
        .type           _ZN7cutlass13device_kernelIN5flash11enable_sm90INS1_16FlashAttnBwdSm90INS1_25CollectiveMainloopBwdSm90ILi2ELi1ELi1EN4cute5tupleIJNS5_1CILi1EEES8_S8_EEENS6_IJNS7_ILi64EEENS7_ILi80EEENS7_ILi256EEEEEENS_10bfloat16_tEfNS_4arch4Sm90ELb1ELb0ELb0ELb0ELb0ELb0ELb1ELb1ELi2ELi1ELi1ELi1ELb0EEENS1_24CollectiveEpilogueBwdGQAISD_fSG_Li256ELb0ELb0EEENS1_25SingleTileBwdLPTSchedulerILb0ELi80ELb0EEEEEEEEEvNT_6ParamsE,@function
        .size           _ZN7cutlass13device_kernelIN5flash11enable_sm90INS1_16FlashAttnBwdSm90INS1_25CollectiveMainloopBwdSm90ILi2ELi1ELi1EN4cute5tupleIJNS5_1CILi1EEES8_S8_EEENS6_IJNS7_ILi64EEENS7_ILi80EEENS7_ILi256EEEEEENS_10bfloat16_tEfNS_4arch4Sm90ELb1ELb0ELb0ELb0ELb0ELb0ELb1ELb1ELi2ELi1ELi1ELi1ELb0EEENS1_24CollectiveEpilogueBwdGQAISD_fSG_Li256ELb0ELb0EEENS1_25SingleTileBwdLPTSchedulerILb0ELi80ELb0EEEEEEEEEvNT_6ParamsE,(.L_x_1154 - _ZN7cutlass13device_kernelIN5flash11enable_sm90INS1_16FlashAttnBwdSm90INS1_25CollectiveMainloopBwdSm90ILi2ELi1ELi1EN4cute5tupleIJNS5_1CILi1EEES8_S8_EEENS6_IJNS7_ILi64EEENS7_ILi80EEENS7_ILi256EEEEEENS_10bfloat16_tEfNS_4arch4Sm90ELb1ELb0ELb0ELb0ELb0ELb0ELb1ELb1ELi2ELi1ELi1ELi1ELb0EEENS1_24CollectiveEpilogueBwdGQAISD_fSG_Li256ELb0ELb0EEENS1_25SingleTileBwdLPTSchedulerILb0ELi80ELb0EEEEEEEEEvNT_6ParamsE)
        .other          _ZN7cutlass13device_kernelIN5flash11enable_sm90INS1_16FlashAttnBwdSm90INS1_25CollectiveMainloopBwdSm90ILi2ELi1ELi1EN4cute5tupleIJNS5_1CILi1EEES8_S8_EEENS6_IJNS7_ILi64EEENS7_ILi80EEENS7_ILi256EEEEEENS_10bfloat16_tEfNS_4arch4Sm90ELb1ELb0ELb0ELb0ELb0ELb0ELb1ELb1ELi2ELi1ELi1ELi1ELb0EEENS1_24CollectiveEpilogueBwdGQAISD_fSG_Li256ELb0ELb0EEENS1_25SingleTileBwdLPTSchedulerILb0ELi80ELb0EEEEEEEEEvNT_6ParamsE,@"STO_CUDA_ENTRY STV_DEFAULT"
_ZN7cutlass13device_kernelIN5flash11enable_sm90INS1_16FlashAttnBwdSm90INS1_25CollectiveMainloopBwdSm90ILi2ELi1ELi1EN4cute5tupleIJNS5_1CILi1EEES8_S8_EEENS6_IJNS7_ILi64EEENS7_ILi80EEENS7_ILi256EEEEEENS_10bfloat16_tEfNS_4arch4Sm90ELb1ELb0ELb0ELb0ELb0ELb0ELb1ELb1ELi2ELi1ELi1ELi1ELb0EEENS1_24CollectiveEpilogueBwdGQAISD_fSG_Li256ELb0ELb0EEENS1_25SingleTileBwdLPTSchedulerILb0ELi80ELb0EEEEEEEEEvNT_6ParamsE:
        /* <DEDUP_REMOVED lines=23> */
.L_x_792:
[----:B------:R-:W-:Y:S05]  /*0170*/  BSYNC B0 ;  /* 0x0000000000007941 */ /* 0x000fea0003800000 */
.L_x_791:
        /* <DEDUP_REMOVED lines=34> */
.L_x_793:
        /* <DEDUP_REMOVED lines=20> */
.L_x_794:
        /* <DEDUP_REMOVED lines=8> */
.L_x_797:
        /* <DEDUP_REMOVED lines=23> */
[----:B------:R-:W-:Y:S02]  /*06d0*/  UIMAD UR4, UR11, UR7, URZ ;  /* 0x000000070b0472a4 */ /* 0x000fe4000f8e023f */
[----:B------:R-:W-:-:S05]  /*06e0*/  IMAD.U32 R2, RZ, RZ, UR11 ;  /* 0x0000000bff027e24 */ /* 0x000fca000f8e00ff */
[----:B------:R1:W-:Y:S01]  /*06f0*/  STL [R1], R2 ;  /* 0x0000000201007387 */ /* 0x0003e20000100800 */
[----:B------:R-:W-:Y:S05]  /*0700*/  BRA `(.L_x_799) ;  /* 0x0000000000247947 */ /* 0x000fea0003800000 */
.L_x_798:
        /* <DEDUP_REMOVED lines=8> */
[----:B------:R2:W-:Y:S05]  /*0790*/  STL [R1], R2 ;  /* 0x0000000201007387 */ /* 0x0005ea0000100800 */
.L_x_799:
        /* <DEDUP_REMOVED lines=11> */
[----:B-12---:R-:W-:Y:S01]  /*0850*/  IMAD.U32 R2, RZ, RZ, UR9 ;  /* 0x00000009ff027e24 */ /* 0x006fe2000f8e00ff */
[----:B------:R-:W-:Y:S01]  /*0860*/  ISETP.LE.AND P0, PT, RZ, UR9, PT ;  /* 0x00000009ff007c0c */ /* 0x000fe2000bf03270 */
[----:B------:R-:W-:-:S03]  /*0870*/  UIMAD UR4, UR7, UR4, UR6 ;  /* 0x00000004070472a4 */ /* 0x000fc6000f8e0206 */
[----:B------:R1:W-:Y:S09]  /*0880*/  STL [R1+0x4], R2 ;  /* 0x0000040201007387 */ /* 0x0003f20000100800 */
[----:B------:R-:W-:Y:S05]  /*0890*/  @!P0 BRA `(.L_x_800) ;  /* 0x000000a000c48947 */ /* 0x000fea0003800000 */
[----:B-1----:R-:W2:Y:S01]  /*08a0*/  LDL R2, [R1] ;  /* 0x0000000001027983 */ /* 0x002ea20000100800 */
[----:B------:R-:W-:Y:S01]  /*08b0*/  ULDC UR9, c[0x0][0x280] ;  /* 0x0000a00000097ab9 */ /* 0x000fe20000000800 */
[----:B------:R-:W-:Y:S01]  /*08c0*/  ULDC UR10, c[0x0][0x290] ;  /* 0x0000a400000a7ab9 */ /* 0x000fe20000000800 */
[----:B------:R-:W-:Y:S01]  /*08d0*/  ULDC UR7, c[0x0][0x74c] ;  /* 0x0001d30000077ab9 */ /* 0x000fe20000000800 */
[----:B------:R-:W-:Y:S01]  /*08e0*/  IMAD.U32 R236, RZ, RZ, UR4 ;  /* 0x00000004ffec7e24 */ /* 0x000fe2000f8e00ff */
        /* <DEDUP_REMOVED lines=81> */
[----:B--2---:R-:W-:-:S13]  /*0e00*/  R2UR UR5, R2 ;  /* 0x00000000020572ca */ /* 0x004fda00000e0000 */
[----:B------:R-:W-:-:S04]  /*0e10*/  UIMAD UR5, UR5, 0x50, UR9 ;  /* 0x00000050050578a4 */ /* 0x000fc8000f8e0209 */
[----:B------:R-:W-:Y:S02]  /*0e20*/  UIADD3 UR7, -UR7, UR5, -UR10 ;  /* 0x0000000507077290 */ /* 0x000fe4000fffe90a */
[----:B------:R-:W-:Y:S02]  /*0e30*/  UIADD3 UR5, UR9, 0x3f, URZ ;  /* 0x0000003f09057890 */ /* 0x000fe4000fffe03f */
[----:B------:R-:W-:Y:S02]  /*0e40*/  USHF.R.S32.HI UR8, URZ, 0x1f, UR7 ;  /* 0x0000001f3f087899 */ /* 0x000fe40008011407 */
[----:B------:R-:W-:Y:S02]  /*0e50*/  USHF.R.S32.HI UR6, URZ, 0x1f, UR5 ;  /* 0x0000001f3f067899 */ /* 0x000fe40008011405 */
[----:B------:R-:W-:Y:S02]  /*0e60*/  ULEA.HI UR8, UR8, UR7, URZ, 0x6 ;  /* 0x0000000708087291 */ /* 0x000fe4000f8f303f */
[----:B------:R-:W-:-:S02]  /*0e70*/  ULEA.HI UR6, UR6, UR5, URZ, 0x6 ;  /* 0x0000000506067291 */ /* 0x000fc4000f8f303f */
[----:B------:R-:W-:Y:S02]  /*0e80*/  USHF.R.S32.HI UR8, URZ, 0x6, UR8 ;  /* 0x000000063f087899 */ /* 0x000fe40008011408 */
[----:B------:R-:W-:-:S04]  /*0e90*/  USHF.R.S32.HI UR11, URZ, 0x6, UR6 ;  /* 0x000000063f0b7899 */ /* 0x000fc80008011406 */
[----:B------:R-:W-:Y:S02]  /*0ea0*/  VIMNMX R5, RZ, UR8, !PT ;  /* 0x00000008ff057c48 */ /* 0x000fe4000ffe0100 */
[----:B------:R-:W-:Y:S02]  /*0eb0*/  IMAD.U32 R235, RZ, RZ, UR11 ;  /* 0x0000000bffeb7e24 */ /* 0x000fe4000f8e00ff */
[----:B------:R-:W-:-:S13]  /*0ec0*/  ISETP.LT.AND P1, PT, R5, UR11, PT ;  /* 0x0000000b05007c0c */ /* 0x000fda000bf21270 */
[----:B------:R-:W-:Y:S05]  /*0ed0*/  @!P1 BRA `(.L_x_801) ;  /* 0x0000007400f89947 */ /* 0x000fea0003800000 */
        /* <DEDUP_REMOVED lines=24> */
.L_x_802:
[----:B------:R-:W2:Y:S01]  /*1060*/  LDL R4, [R1+0x4] ;  /* 0x0000040001047983 */ /* 0x000ea20000100800 */
[----:B------:R-:W-:Y:S01]  /*1070*/  R2UR UR6, R236 ;  /* 0x00000000ec0672ca */ /* 0x000fe200000e0000 */
[----:B------:R-:W3:Y:S02]  /*1080*/  LDC.64 R230, c[0x0][0x2e0] ;  /* 0x0000b800ffe67b82 */ /* 0x000ee40000000a00 */
[----:B------:R-:W5:Y:S01]  /*1090*/  LDL R16, [R1] ;  /* 0x0000000001107983 */ /* 0x000f620000100800 */
[----:B------:R-:W-:Y:S02]  /*10a0*/  LOP3.LUT R13, R2, 0x1ffffffe, RZ, 0xc0, !PT ;  /* 0x1ffffffe020d7812 */ /* 0x000fe400078ec0ff */
[----:B------:R-:W-:Y:S01]  /*10b0*/  SHF.R.S32.HI R8, RZ, 0x1f, R9 ;  /* 0x0000001fff087819 */ /* 0x000fe20000011409 */
[C---:B------:R-:W-:Y:S01]  /*10c0*/  IMAD R14, R6.reuse, 0x40, R11 ;  /* 0x00000040060e7824 */ /* 0x040fe200078e020b */
[----:B----4-:R-:W-:Y:S01]  /*10d0*/  LEA.HI R2, R7, R7, RZ, 0x1 ;  /* 0x0000000707027211 */ /* 0x010fe200078f08ff */
[----:B------:R-:W-:-:S02]  /*10e0*/  IMAD.IADD R15, R6, 0x1, -R13 ;  /* 0x00000001060f7824 */ /* 0x000fc400078e0a0d */
[----:B-1----:R-:W-:Y:S01]  /*10f0*/  IMAD R10, R6, 0x800, R9 ;  /* 0x00000800060a7824 */ /* 0x002fe200078e0209 */
[----:B------:R-:W-:Y:S02]  /*1100*/  LEA.HI R6, R8, R9, RZ, 0x2 ;  /* 0x0000000908067211 */ /* 0x000fe400078f10ff */
[----:B------:R-:W-:Y:S01]  /*1110*/  LEA.HI R3, R3, R12, RZ, 0x2 ;  /* 0x0000000c03037211 */ /* 0x000fe200078f10ff */
[----:B------:R-:W-:Y:S01]  /*1120*/  USHF.R.S32.HI UR4, URZ, 0x1f, UR6 ;  /* 0x0000001f3f047899 */ /* 0x000fe20008011406 */
[----:B------:R-:W-:Y:S02]  /*1130*/  SHF.R.S32.HI R11, RZ, 0x1f, R6 ;  /* 0x0000001fff0b7819 */ /* 0x000fe40000011406 */
[----:B------:R-:W-:-:S05]  /*1140*/  LOP3.LUT R13, R3, 0xfffffc, RZ, 0xc0, !PT ;  /* 0x00fffffc030d7812 */ /* 0x000fca00078ec0ff */
[----:B------:R-:W-:Y:S02]  /*1150*/  IMAD.IADD R13, R12, 0x1, -R13 ;  /* 0x000000010c0d7824 */ /* 0x000fe400078e0a0d */
[----:B------:R-:W-:Y:S01]  /*1160*/  IMAD R12, R18, UR4, RZ ;  /* 0x00000004120c7c24 */ /* 0x000fe2000f8e02ff */
[----:B------:R-:W-:Y:S01]  /*1170*/  LEA.HI R8, R8, R9, RZ, 0x5 ;  /* 0x0000000908087211 */ /* 0x000fe200078f28ff */
[----:B------:R-:W-:Y:S01]  /*1180*/  IMAD R13, R13, 0x10, R14 ;  /* 0x000000100d0d7824 */ /* 0x000fe200078e020e */
[----:B------:R-:W-:Y:S02]  /*1190*/  LOP3.LUT R229, R0, 0x1, RZ, 0xfc, !PT ;  /* 0x0000000100e57812 */ /* 0x000fe400078efcff */
[----:B------:R-:W-:Y:S01]  /*11a0*/  SHF.R.S32.HI R8, RZ, 0x5, R8 ;  /* 0x00000005ff087819 */ /* 0x000fe20000011408 */
        /* <DEDUP_REMOVED lines=83> */
[----:B------:R-:W-:Y:S01]  /*16e0*/  ULDC.64 UR60, c[0x0][0x208] ;  /* 0x00008200003c7ab9 */ /* 0x000fe20000000a00 */
[----:B--2---:R-:W-:-:S02]  /*16f0*/  R2UR UR5, R4 ;  /* 0x00000000040572ca */ /* 0x004fc400000e0000 */
[----:B------:R-:W-:Y:S01]  /*1700*/  LOP3.LUT R4, R2, 0xfffffffe, RZ, 0xc0, !PT ;  /* 0xfffffffe02047812 */ /* 0x000fe200078ec0ff */
[----:B------:R-:W-:Y:S01]  /*1710*/  IMAD.SHL.U32 R2, R10, 0x4, RZ ;  /* 0x000000040a027824 */ /* 0x000fe200078e00ff */
[----:B------:R-:W-:-:S04]  /*1720*/  SHF.R.S32.HI R10, RZ, 0x2, R6 ;  /* 0x00000002ff0a7819 */ /* 0x000fc80000011406 */
[----:B------:R-:W-:-:S04]  /*1730*/  LEA.HI R11, R11, R10, RZ, 0x3 ;  /* 0x0000000a0b0b7211 */ /* 0x000fc800078f18ff */
[----:B------:R-:W-:Y:S01]  /*1740*/  LOP3.LUT R11, R11, 0xfffffff8, RZ, 0xc0, !PT ;  /* 0xfffffff80b0b7812 */ /* 0x000fe200078ec0ff */
[----:B------:R-:W-:-:S04]  /*1750*/  USHF.R.S32.HI UR4, URZ, 0x1f, UR5 ;  /* 0x0000001f3f047899 */ /* 0x000fc80008011405 */
[----:B------:R-:W-:Y:S02]  /*1760*/  IMAD.IADD R11, R10, 0x1, -R11 ;  /* 0x000000010a0b7824 */ /* 0x000fe400078e0a0b */
[----:B---3--:R-:W-:Y:S01]  /*1770*/  IMAD R10, R230, UR4, RZ ;  /* 0x00000004e60a7c24 */ /* 0x008fe2000f8e02ff */
[----:B-----5:R-:W-:Y:S02]  /*1780*/  R2UR UR4, R16 ;  /* 0x00000000100472ca */ /* 0x020fe400000e0000 */
[----:B------:R-:W-:Y:S02]  /*1790*/  SHF.R.S32.HI R3, RZ, 0x1f, R2 ;  /* 0x0000001fff037819 */ /* 0x000fe40000011402 */
[----:B------:R-:W-:Y:S01]  /*17a0*/  LOP3.LUT R6, R6, 0x7ffffffc, RZ, 0xc0, !PT ;  /* 0x7ffffffc06067812 */ /* 0x000fe200078ec0ff */
[----:B------:R-:W-:Y:S02]  /*17b0*/  IMAD.IADD R4, R7, 0x1, -R4 ;  /* 0x0000000107047824 */ /* 0x000fe400078e0a04 */
[----:B------:R-:W-:-:S04]  /*17c0*/  IMAD.WIDE.U32 R2, R18, UR6, R2 ;  /* 0x0000000612027c25 */ /* 0x000fc8000f8e0002 */
[----:B------:R-:W-:Y:S02]  /*17d0*/  IMAD R7, R19, UR6, R12 ;  /* 0x0000000613077c24 */ /* 0x000fe4000f8e020c */
[----:B------:R-:W-:Y:S01]  /*17e0*/  IMAD.IADD R6, R9, 0x1, -R6 ;  /* 0x0000000109067824 */ /* 0x000fe200078e0a06 */
[----:B------:R-:W-:Y:S01]  /*17f0*/  UIMAD UR4, UR4, -0x50, UR10 ;  /* 0xffffffb0040478a4 */ /* 0x000fe2000f8e020a */
[----:B------:R-:W-:Y:S02]  /*1800*/  IMAD.IADD R3, R3, 0x1, R7 ;  /* 0x0000000103037824 */ /* 0x000fe400078e0207 */
[----:B------:R-:W-:Y:S02]  /*1810*/  IMAD R6, R15, 0x4, R6 ;  /* 0x000000040f067824 */ /* 0x000fe400078e0206 */
[----:B------:R-:W-:Y:S02]  /*1820*/  IMAD R7, R231, UR5, R10 ;  /* 0x00000005e7077c24 */ /* 0x000fe4000f8e020a */
[----:B------:R-:W-:Y:S01]  /*1830*/  IMAD.WIDE.U32 R230, R230, UR5, R2 ;  /* 0x00000005e6e67c25 */ /* 0x000fe2000f8e0002 */
[----:B------:R-:W-:-:S03]  /*1840*/  UIADD3 UR5, UR4, 0x1, -UR9 ;  /* 0x0000000104057890 */ /* 0x000fc6000fffe809 */
[----:B------:R-:W-:Y:S02]  /*1850*/  IMAD.SHL.U32 R232, R6, 0x2, RZ ;  /* 0x0000000206e87824 */ /* 0x000fe400078e00ff */
[----:B------:R-:W-:Y:S02]  /*1860*/  IMAD R19, R8, 0x10, R11 ;  /* 0x0000001008137824 */ /* 0x000fe400078e020b */
[----:B------:R-:W-:Y:S01]  /*1870*/  IMAD.MOV.U32 R3, RZ, RZ, R5 ;  /* 0x000000ffff037224 */ /* 0x000fe200078e0005 */
[C---:B------:R-:W-:Y:S01]  /*1880*/  IADD3 R233, -R232.reuse, UR4, RZ ;  /* 0x00000004e8e97c10 */ /* 0x040fe2000fffe1ff */
[----:B------:R-:W-:Y:S01]  /*1890*/  IMAD.MOV.U32 R2, RZ, RZ, RZ ;  /* 0x000000ffff027224 */ /* 0x000fe200078e00ff */
[----:B------:R-:W-:Y:S01]  /*18a0*/  IADD3 R232, -R232, UR5, RZ ;  /* 0x00000005e8e87c10 */ /* 0x000fe2000fffe1ff */
[----:B------:R-:W-:Y:S02]  /*18b0*/  IMAD.MOV.U32 R18, RZ, RZ, RZ ;  /* 0x000000ffff127224 */ /* 0x000fe400078e00ff */
[----:B------:R-:W-:-:S07]  /*18c0*/  IMAD.IADD R234, R231, 0x1, R7 ;  /* 0x00000001e7ea7824 */ /* 0x000fce00078e0207 */
.L_x_814:
[----:B------:R-:W-:-:S13]  /*18d0*/  ISETP.NE.AND P0, PT, R229, 0x3, PT ;  /* 0x00000003e500780c */ /* 0x000fda0003f05270 */
[----:B------:R-:W-:Y:S05]  /*18e0*/  @!P0 BRA `(.L_x_804) ;  /* 0x0000000000048947 */ /* 0x000fea0003800000 */
[----:B------:R-:W-:Y:S01]  /*18f0*/  BPT.TRAP 0x1 ;  /* 0x000000040000795c */ /* 0x000fe20000300000 */
.L_x_804:
[----:B------:R-:W-:Y:S01]  /*1900*/  IMAD R16, R2, 0x8, R17 ;  /* 0x0000000802107824 */ /* 0x000fe200078e0211 */
[----:B------:R-:W-:-:S04]  /*1910*/  SHF.L.U32 R9, R228, 0x1f, RZ ;  /* 0x0000001fe4097819 */ /* 0x000fc800000006ff */
[----:B------:R1:W2:Y:S01]  /*1920*/  SYNCS.PHASECHK.TRANS64.TRYWAIT P1, [R16+URZ+0x31810], R9 ;  /* 0x03181009100075a7 */ /* 0x0002a2000802017f */
[----:B------:R-:W-:Y:S05]  /*1930*/  @!P0 BRA `(.L_x_805) ;  /* 0x0000000000048947 */ /* 0x000fea0003800000 */
[----:B------:R-:W-:Y:S01]  /*1940*/  BPT.TRAP 0x1 ;  /* 0x000000040000795c */ /* 0x000fe20000300000 */
.L_x_805:
        /* <DEDUP_REMOVED lines=11> */
.L_x_806:
        /* <DEDUP_REMOVED lines=419> */
[----:B------:R-:W-:-:S04]  /*3430*/  IMAD R6, R2, 0x40, R19 ;  /* 0x0000004002067824 */ /* 0x000fc800078e0213 */
        /* <DEDUP_REMOVED lines=16> */
[----:B-1----:R-:W-:Y:S05]  /*3540*/  @!P0 BRA `(.L_x_808) ;  /* 0x0000000000048947 */ /* 0x002fea0003800000 */
[----:B------:R-:W-:Y:S01]  /*3550*/  BPT.TRAP 0x1 ;  /* 0x000000040000795c */ /* 0x000fe20000300000 */
.L_x_808:
[----:B------:R-:W-:-:S04]  /*3560*/  SHF.L.U32 R8, R18, 0x1f, RZ ;  /* 0x0000001f12087819 */ /* 0x000fc800000006ff */
[----:B------:R1:W4:Y:S01]  /*3570*/  SYNCS.PHASECHK.TRANS64.TRYWAIT P1, [R17+URZ+0x31830], R8 ;  /* 0x03183008110075a7 */ /* 0x000322000802017f */
[----:B------:R-:W-:Y:S05]  /*3580*/  @!P0 BRA `(.L_x_809) ;  /* 0x0000000000048947 */ /* 0x000fea0003800000 */
[----:B------:R-:W-:Y:S01]  /*3590*/  BPT.TRAP 0x1 ;  /* 0x000000040000795c */ /* 0x000fe20000300000 */
.L_x_809:
        /* <DEDUP_REMOVED lines=11> */
.L_x_810:
[C---:B-1--4-:R-:W-:Y:S01]  /*3650*/  VIADD R8, R6.reuse, 0x80 ;  /* 0x0000008006087836 */ /* 0x052fe20000000000 */
[----:B------:R-:W-:Y:S01]  /*3660*/  R2UR UR4, R7 ;  /* 0x00000000070472ca */ /* 0x000fe200000e0000 */
[C---:B------:R-:W-:Y:S01]  /*3670*/  VIADD R9, R6.reuse, 0x180 ;  /* 0x0000018006097836 */ /* 0x040fe20000000000 */
[C---:B------:R-:W-:Y:S01]  /*3680*/  R2UR UR6, R6.reuse ;  /* 0x00000000060672ca */ /* 0x040fe200000e0000 */
[----:B------:R-:W-:Y:S01]  /*3690*/  VIADD R10, R6, 0x200 ;  /* 0x00000200060a7836 */ /* 0x000fe20000000000 */
[----:B------:R-:W-:Y:S01]  /*36a0*/  R2UR UR8, R8 ;  /* 0x00000000080872ca */ /* 0x000fe200000e0000 */
[----:B------:R-:W-:Y:S01]  /*36b0*/  VIADD R8, R6, 0x100 ;  /* 0x0000010006087836 */ /* 0x000fe20000000000 */
[----:B------:R-:W-:Y:S01]  /*36c0*/  R2UR UR10, R9 ;  /* 0x00000000090a72ca */ /* 0x000fe200000e0000 */
[----:B------:R-:W-:Y:S01]  /*36d0*/  WARPGROUP.ARRIVE ;  /* 0x00000000000079c5 */ /* 0x000fe20000000000 */
[----:B------:R-:W-:Y:S01]  /*36e0*/  R2UR UR11, R10 ;  /* 0x000000000a0b72ca */ /* 0x000fe200000e0000 */
[----:B------:R-:W-:Y:S01]  /*36f0*/  UMOV UR5, 0x40000040 ;  /* 0x4000004000057882 */ /* 0x000fe20000000000 */
[----:B------:R-:W-:Y:S01]  /*3700*/  R2UR UR9, R8 ;  /* 0x00000000080972ca */ /* 0x000fe200000e0000 */
[----:B------:R-:W-:Y:S01]  /*3710*/  UMOV UR7, 0x40000000 ;  /* 0x4000000000077882 */ /* 0x000fe20000000000 */
[----:B------:R-:W-:Y:S01]  /*3720*/  VIADD R8, R6, 0x2 ;  /* 0x0000000206087836 */ /* 0x000fe20000000000 */
[----:B------:R-:W-:Y:S01]  /*3730*/  UMOV UR57, 0x40000040 ;  /* 0x4000004000397882 */ /* 0x000fe20000000000 */
[----:B------:R-:W-:Y:S01]  /*3740*/  IMAD R13, R3, 0x40, R19 ;  /* 0x00000040030d7824 */ /* 0x000fe200078e0213 */
[----:B------:R-:W-:Y:S01]  /*3750*/  HGMMA.64x8x16.F32.BF16 R44, gdesc[UR4], RZ, !UPT ;  /* 0x00000000042c79f0 */ /* 0x000fe2000c7018ff */
[----:B------:R-:W-:Y:S01]  /*3760*/  UMOV UR7, 0x40000000 ;  /* 0x4000000000077882 */ /* 0x000fe20000000000 */
[----:B------:R-:W-:Y:S01]  /*3770*/  UMOV UR6, UR8 ;  /* 0x0000000800067c82 */ /* 0x000fe20008000000 */
[----:B------:R-:W-:Y:S01]  /*3780*/  UMOV UR59, 0x40 ;  /* 0x00000040003b7882 */ /* 0x000fe20000000000 */
[----:B------:R-:W-:Y:S01]  /*3790*/  HGMMA.64x8x16.F32.BF16 R48, gdesc[UR4], RZ, !UPT ;  /* 0x00000000043079f0 */ /* 0x000fe2000c7018ff */
[----:B------:R-:W-:Y:S01]  /*37a0*/  UMOV UR7, 0x40000000 ;  /* 0x4000000000077882 */ /* 0x000fe20000000000 */
[----:B------:R-:W-:Y:S01]  /*37b0*/  VIADDMNMX R14, R13, R232, R233, PT ;  /* 0x000000e80d0e7246 */ /* 0x000fe200038001e9 */
[----:B------:R-:W-:Y:S01]  /*37c0*/  UMOV UR13, UR57 ;  /* 0x00000039000d7c82 */ /* 0x000fe20008000000 */
[----:B------:R-:W-:Y:S01]  /*37d0*/  UMOV UR6, UR9 ;  /* 0x0000000900067c82 */ /* 0x000fe20008000000 */
[----:B------:R-:W-:Y:S01]  /*37e0*/  IADD3 R22, R232, 0x8, R13 ;  /* 0x00000008e8167810 */ /* 0x000fe20007ffe00d */
[----:B------:R-:W-:Y:S01]  /*37f0*/  HGMMA.64x8x16.F32.BF16 R52, gdesc[UR4], RZ, !UPT ;  /* 0x00000000043479f0 */ /* 0x000fe2000c7018ff */
[----:B------:R-:W-:Y:S01]  /*3800*/  UMOV UR6, UR10 ;  /* 0x0000000a00067c82 */ /* 0x000fe20008000000 */
[----:B------:R-:W-:Y:S01]  /*3810*/  UMOV UR7, 0x40000000 ;  /* 0x4000000000077882 */ /* 0x000fe20000000000 */
[----:B------:R-:W-:Y:S01]  /*3820*/  ISETP.GT.AND P1, PT, R14, RZ, PT ;  /* 0x000000ff0e00720c */ /* 0x000fe20003f24270 */
[----:B------:R-:W-:Y:S01]  /*3830*/  HGMMA.64x8x16.F32.BF16 R216, gdesc[UR4], RZ, !UPT ;  /* 0x0000000004d879f0 */ /* 0x000fe2000c7018ff */
[----:B------:R-:W-:Y:S01]  /*3840*/  UMOV UR6, UR11 ;  /* 0x0000000b00067c82 */ /* 0x000fe20008000000 */
[----:B------:R-:W-:Y:S01]  /*3850*/  UMOV UR7, 0x40000000 ;  /* 0x4000000000077882 */ /* 0x000fe20000000000 */
[----:B------:R-:W-:Y:S01]  /*3860*/  VIMNMX R21, R233, R22, PT ;  /* 0x00000016e9157248 */ /* 0x000fe20003fe0100 */
[----:B------:R-:W-:Y:S01]  /*3870*/  HGMMA.64x8x16.F32.BF16 R220, gdesc[UR4], RZ, !UPT ;  /* 0x0000000004dc79f0 */ /* 0x000fe2000c7018ff */
[----:B------:R-:W-:Y:S01]  /*3880*/  R2UR UR6, R8 ;  /* 0x00000000080672ca */ /* 0x000fe200000e0000 */
[----:B------:R-:W-:Y:S01]  /*3890*/  VIADD R8, R7, 0x2 ;  /* 0x0000000207087836 */ /* 0x000fe20000000000 */
[----:B------:R-:W-:Y:S01]  /*38a0*/  UMOV UR7, 0x40000000 ;  /* 0x4000000000077882 */ /* 0x000fe20000000000 */
[----:B------:R-:W-:Y:S01]  /*38b0*/  UMOV UR5, 0x40000040 ;  /* 0x4000004000057882 */ /* 0x000fe20000000000 */
[C---:B------:R-:W-:Y:S01]  /*38c0*/  ISETP.GT.AND P4, PT, R21.reuse, 0x1, PT ;  /* 0x000000011500780c */ /* 0x040fe20003f84270 */
[----:B------:R-:W-:Y:S01]  /*38d0*/  UMOV UR15, 0x40 ;  /* 0x00000040000f7882 */ /* 0x000fe20000000000 */
[----:B------:R-:W-:Y:S01]  /*38e0*/  R2UR UR4, R8 ;  /* 0x00000000080472ca */ /* 0x000fe200000e0000 */
[----:B------:R-:W-:Y:S01]  /*38f0*/  VIADD R8, R6, 0x82 ;  /* 0x0000008206087836 */ /* 0x000fe20000000000 */
[----:B------:R-:W-:Y:S01]  /*3900*/  ISETP.GT.AND P2, PT, R14, 0x41, PT ;  /* 0x000000410e00780c */ /* 0x000fe20003f44270 */
[----:B------:R-:W-:Y:S01]  /*3910*/  UMOV UR17, UR57 ;  /* 0x0000003900117c82 */ /* 0x000fe20008000000 */
[C---:B------:R-:W-:Y:S01]  /*3920*/  ISETP.GT.AND P3, PT, R21.reuse, RZ, PT ;  /* 0x000000ff1500720c */ /* 0x040fe20003f64270 */
[----:B------:R-:W-:Y:S01]  /*3930*/  UMOV UR19, 0x40 ;  /* 0x0000004000137882 */ /* 0x000fe20000000000 */
[----:B------:R-:W-:Y:S01]  /*3940*/  R2UR UR8, R8 ;  /* 0x00000000080872ca */ /* 0x000fe200000e0000 */
[----:B------:R-:W-:Y:S01]  /*3950*/  VIADD R8, R6, 0x102 ;  /* 0x0000010206087836 */ /* 0x000fe20000000000 */
[C---:B------:R-:W-:Y:S01]  /*3960*/  ISETP.GT.AND P5, PT, R21.reuse, 0x11, PT ;  /* 0x000000111500780c */ /* 0x040fe20003fa4270 */
        /* <DEDUP_REMOVED lines=14> */
[----:B------:R-:W-:Y:S01]  /*3a50*/  HGMMA.64x8x16.F32.BF16 R44, gdesc[UR4], R44 ;  /* 0x00000000042c79f0 */ /* 0x000fe2000870182c */
[----:B------:R-:W-:Y:S01]  /*3a60*/  R2UR UR11, R8 ;  /* 0x00000000080b72ca */ /* 0x000fe200000e0000 */
[----:B------:R-:W-:Y:S01]  /*3a70*/  UMOV UR6, UR8 ;  /* 0x0000000800067c82 */ /* 0x000fe20008000000 */
[----:B------:R-:W-:Y:S01]  /*3a80*/  UMOV UR7, 0x40000000 ;  /* 0x4000000000077882 */ /* 0x000fe20000000000 */
[----:B------:R-:W-:Y:S01]  /*3a90*/  VIADD R8, R6, 0x4 ;  /* 0x0000000406087836 */ /* 0x000fe20000000000 */
[----:B------:R-:W-:Y:S01]  /*3aa0*/  HGMMA.64x8x16.F32.BF16 R48, gdesc[UR4], R48 ;  /* 0x00000000043079f0 */ /* 0x000fe20008701830 */
[----:B------:R-:W-:Y:S01]  /*3ab0*/  UMOV UR6, UR9 ;  /* 0x0000000900067c82 */ /* 0x000fe20008000000 */
[----:B------:R-:W-:Y:S01]  /*3ac0*/  UMOV UR7, 0x40000000 ;  /* 0x4000000000077882 */ /* 0x000fe20000000000 */
        /* <DEDUP_REMOVED lines=26> */
[----:B------:R-:W-:Y:S01]  /*3c70*/  VIADD R8, R6, 0x204 ;  /* 0x0000020406087836 */ /* 0x000fe20000000000 */
[----:B------:R-:W-:Y:S04]  /*3c80*/  HGMMA.64x8x16.F32.BF16 R44, gdesc[UR4], R44 ;  /* 0x00000000042c79f0 */ /* 0x000fe8000870182c */
[----:B------:R-:W-:Y:S01]  /*3c90*/  R2UR UR11, R8 ;  /* 0x00000000080b72ca */ /* 0x000fe200000e0000 */
[----:B------:R-:W-:Y:S01]  /*3ca0*/  UMOV UR6, UR8 ;  /* 0x0000000800067c82 */ /* 0x000fe20008000000 */
[----:B------:R-:W-:Y:S01]  /*3cb0*/  UMOV UR7, 0x40000000 ;  /* 0x4000000000077882 */ /* 0x000fe20000000000 */
[----:B------:R-:W-:Y:S01]  /*3cc0*/  VIADD R8, R6, 0x6 ;  /* 0x0000000606087836 */ /* 0x000fe20000000000 */
        /* <DEDUP_REMOVED lines=311> */
[----:B------:R-:W-:-:S02]  /*5040*/  VIADD R7, R7, 0x606 ;  /* 0x0000060607077836 */ /* 0x000fc40000000000 */
        /* <DEDUP_REMOVED lines=48> */
[----:B------:R-:W-:Y:S01]  /*5350*/  UMOV UR11, 0x40 ;  /* 0x00000040000b7882 */ /* 0x000fe20000000000 */
[----:B------:R-:W-:Y:S01]  /*5360*/  HGMMA.64x8x16.F32.BF16 R220, gdesc[UR4], R220, gsb0 ;  /* 0x0000000004dc79f0 */ /* 0x000fe200080018dc */
[----:B------:R-:W-:Y:S02]  /*5370*/  ULDC UR4, c[0x0][0x744] ;  /* 0x0001d10000047ab9 */ /* 0x000fe40000000800 */
[----:B------:R-:W-:Y:S02]  /*5380*/  WARPGROUP.DEPBAR.LE gsb0, 0x1 ;  /* 0x00008000000079c5 */ /* 0x000fe40000010100 */
[----:B------:R-:W-:Y:S02]  /*5390*/  FSEL R7, R24, -INF , P1 ;  /* 0xff80000018077808 */ /* 0x000fe40000800000 */
[----:B------:R-:W-:-:S02]  /*53a0*/  ISETP.GT.AND P1, PT, R14, 0x1, PT ;  /* 0x000000010e00780c */ /* 0x000fc40003f24270 */
[----:B------:R-:W-:Y:S01]  /*53b0*/  FSEL R41, R41, -INF , P2 ;  /* 0xff80000029297808 */ /* 0x000fe20001000000 */
[--C-:B--2---:R-:W-:Y:S01]  /*53c0*/  FFMA.FTZ R8, R7, UR4, -R20.reuse ;  /* 0x0000000407087c23 */ /* 0x104fe20008010814 */
[----:B------:R-:W-:Y:S02]  /*53d0*/  FSEL R25, R25, -INF , P1 ;  /* 0xff80000019197808 */ /* 0x000fe40000800000 */
[----:B------:R-:W-:Y:S01]  /*53e0*/  ISETP.GT.AND P1, PT, R14, 0x10, PT ;  /* 0x000000100e00780c */ /* 0x000fe20003f24270 */
[--C-:B------:R-:W-:Y:S01]  /*53f0*/  FFMA.FTZ R22, R41, UR4, -R20.reuse ;  /* 0x0000000429167c23 */ /* 0x100fe20008010814 */
[----:B------:R-:W-:Y:S01]  /*5400*/  FSEL R31, R31, -INF , P5 ;  /* 0xff8000001f1f7808 */ /* 0x000fe20002800000 */
[----:B------:R-:W-:Y:S01]  /*5410*/  FFMA.FTZ R11, R25, UR4, -R20 ;  /* 0x00000004190b7c23 */ /* 0x000fe20008010814 */
[----:B------:R-:W-:Y:S01]  /*5420*/  FSEL R7, R28, -INF , P1 ;  /* 0xff8000001c077808 */ /* 0x000fe20000800000 */
[----:B------:R-:W-:Y:S01]  /*5430*/  MUFU.EX2 R8, R8 ;  /* 0x0000000800087308 */ /* 0x000fe20000000800 */
[----:B------:R-:W-:-:S02]  /*5440*/  ISETP.GT.AND P1, PT, R14, 0x11, PT ;  /* 0x000000110e00780c */ /* 0x000fc40003f24270 */
[----:B------:R-:W-:Y:S01]  /*5450*/  FSEL R25, R27, -INF , P4 ;  /* 0xff8000001b197808 */ /* 0x000fe20002000000 */
[----:B------:R-:W-:Y:S01]  /*5460*/  FFMA.FTZ R7, R7, UR4, -R20 ;  /* 0x0000000407077c23 */ /* 0x000fe20008010814 */
[----:B------:R-:W-:Y:S02]  /*5470*/  FSEL R29, R29, -INF , P1 ;  /* 0xff8000001d1d7808 */ /* 0x000fe40000800000 */
[----:B------:R-:W-:Y:S01]  /*5480*/  ISETP.GT.AND P1, PT, R14, 0x20, PT ;  /* 0x000000200e00780c */ /* 0x000fe20003f24270 */
[----:B---3--:R-:W-:Y:S01]  /*5490*/  FFMA.FTZ R25, R25, UR4, -R12 ;  /* 0x0000000419197c23 */ /* 0x008fe2000801080c */
[----:B------:R-:W-:Y:S01]  /*54a0*/  ISETP.GT.AND P2, PT, R21, 0x21, PT ;  /* 0x000000211500780c */ /* 0x000fe20003f44270 */
[----:B------:R-:W-:Y:S01]  /*54b0*/  FFMA.FTZ R10, R29, UR4, -R20 ;  /* 0x000000041d0a7c23 */ /* 0x000fe20008010814 */
[----:B------:R-:W-:Y:S01]  /*54c0*/  FSEL R9, R32, -INF , P1 ;  /* 0xff80000020097808 */ /* 0x000fe20000800000 */
[----:B------:R-:W1:Y:S01]  /*54d0*/  MUFU.EX2 R11, R11 ;  /* 0x0000000b000b7308 */ /* 0x000e620000000800 */
[----:B------:R-:W-:-:S02]  /*54e0*/  ISETP.GT.AND P1, PT, R14, 0x21, PT ;  /* 0x000000210e00780c */ /* 0x000fc40003f24270 */
[----:B------:R-:W-:Y:S01]  /*54f0*/  ISETP.GT.AND P4, PT, R21, 0x31, PT ;  /* 0x000000311500780c */ /* 0x000fe20003f84270 */
[--C-:B------:R-:W-:Y:S01]  /*5500*/  FFMA.FTZ R6, R9, UR4, -R20.reuse ;  /* 0x0000000409067c23 */ /* 0x100fe20008010814 */
[----:B------:R-:W-:Y:S02]  /*5510*/  FSEL R33, R33, -INF , P1 ;  /* 0xff80000021217808 */ /* 0x000fe40000800000 */
[----:B------:R-:W-:Y:S01]  /*5520*/  ISETP.GT.AND P1, PT, R14, 0x30, PT ;  /* 0x000000300e00780c */ /* 0x000fe20003f24270 */
[----:B------:R-:W-:Y:S01]  /*5530*/  MUFU.EX2 R25, R25 ;  /* 0x0000001900197308 */ /* 0x000fe20000000800 */
[----:B------:R-:W-:Y:S01]  /*5540*/  ISETP.GT.AND P5, PT, R21, 0x40, PT ;  /* 0x000000401500780c */ /* 0x000fe20003fa4270 */
[----:B------:R-:W-:Y:S01]  /*5550*/  FFMA.FTZ R9, R33, UR4, -R20 ;  /* 0x0000000421097c23 */ /* 0x000fe20008010814 */
[----:B------:R-:W-:Y:S02]  /*5560*/  FSEL R15, R36, -INF , P1 ;  /* 0xff800000240f7808 */ /* 0x000fe40000800000 */
[----:B------:R-:W-:-:S02]  /*5570*/  ISETP.GT.AND P1, PT, R14, 0x31, PT ;  /* 0x000000310e00780c */ /* 0x000fc40003f24270 */
[----:B------:R-:W-:Y:S01]  /*5580*/  FSEL R35, R35, -INF , P2 ;  /* 0xff80000023237808 */ /* 0x000fe20001000000 */
[--C-:B------:R-:W-:Y:S01]  /*5590*/  FFMA.FTZ R23, R15, UR4, -R20.reuse ;  /* 0x000000040f177c23 */ /* 0x100fe20008010814 */
[----:B------:R-:W-:Y:S01]  /*55a0*/  FSEL R37, R37, -INF , P1 ;  /* 0xff80000025257808 */ /* 0x000fe20000800000 */
[----:B------:R-:W-:Y:S01]  /*55b0*/  MUFU.EX2 R10, R10 ;  /* 0x0000000a000a7308 */ /* 0x000fe20000000800 */
[----:B------:R-:W-:Y:S02]  /*55c0*/  ISETP.GT.AND P1, PT, R14, 0x40, PT ;  /* 0x000000400e00780c */ /* 0x000fe40003f24270 */
[----:B------:R-:W-:Y:S01]  /*55d0*/  FSEL R39, R39, -INF , P4 ;  /* 0xff80000027277808 */ /* 0x000fe20002000000 */
[--C-:B------:R-:W-:Y:S01]  /*55e0*/  FFMA.FTZ R14, R37, UR4, -R20.reuse ;  /* 0x00000004250e7c23 */ /* 0x100fe20008010814 */
[----:B------:R-:W-:Y:S02]  /*55f0*/  FSEL R15, R40, -INF , P1 ;  /* 0xff800000280f7808 */ /* 0x000fe40000800000 */
[----:B------:R-:W-:Y:S01]  /*5600*/  ISETP.GT.AND P1, PT, R21, 0x10, PT ;  /* 0x000000101500780c */ /* 0x000fe20003f24270 */
[----:B------:R2:W-:Y:S01]  /*5610*/  MUFU.EX2 R13, R23 ;  /* 0x00000017000d7308 */ /* 0x0005e20000000800 */
[----:B------:R-:W-:Y:S01]  /*5620*/  FSEL R37, R42, -INF , P5 ;  /* 0xff8000002a257808 */ /* 0x000fe20002800000 */
[----:B------:R-:W-:Y:S01]  /*5630*/  FFMA.FTZ R15, R15, UR4, -R20 ;  /* 0x000000040f0f7c23 */ /* 0x000fe20008010814 */
[----:B------:R-:W-:Y:S01]  /*5640*/  FSEL R27, R30, -INF , P1 ;  /* 0xff8000001e1b7808 */ /* 0x000fe20000800000 */
[----:B------:R-:W-:Y:S01]  /*5650*/  FFMA.FTZ R30, R39, UR4, -R12 ;  /* 0x00000004271e7c23 */ /* 0x000fe2000801080c */
[----:B------:R-:W-:-:S02]  /*5660*/  ISETP.GT.AND P1, PT, R21, 0x20, PT ;  /* 0x000000201500780c */ /* 0x000fc40003f24270 */
[----:B------:R-:W-:Y:S01]  /*5670*/  FSEL R43, R43, -INF , P6 ;  /* 0xff8000002b2b7808 */ /* 0x000fe20003000000 */
[--C-:B------:R-:W-:Y:S01]  /*5680*/  FFMA.FTZ R27, R27, UR4, -R12.reuse ;  /* 0x000000041b1b7c23 */ /* 0x100fe2000801080c */
[----:B--2---:R-:W-:Y:S01]  /*5690*/  FSEL R23, R26, -INF , P3 ;  /* 0xff8000001a177808 */ /* 0x004fe20001800000 */
[----:B------:R-:W-:Y:S01]  /*56a0*/  IMAD R26, R19, 0x4, R17 ;  /* 0x00000004131a7824 */ /* 0x000fe200078e0211 */
[----:B------:R-:W-:Y:S01]  /*56b0*/  ISETP.GT.AND P3, PT, R21, 0x30, PT ;  /* 0x000000301500780c */ /* 0x000fe20003f64270 */
[----:B------:R-:W-:Y:S01]  /*56c0*/  VIADD R21, R17, 0x2c500 ;  /* 0x0002c50011157836 */ /* 0x000fe20000000000 */
[----:B------:R-:W-:Y:S01]  /*56d0*/  FSEL R29, R34, -INF , P1 ;  /* 0xff800000221d7808 */ /* 0x000fe20000800000 */
[--C-:B------:R-:W-:Y:S01]  /*56e0*/  FFMA.FTZ R23, R23, UR4, -R12.reuse ;  /* 0x0000000417177c23 */ /* 0x100fe2000801080c */
[----:B------:R-:W2:Y:S01]  /*56f0*/  LDS R20, [R26+0x2c300] ;  /* 0x02c300001a147984 */ /* 0x000ea20000000800 */
[----:B------:R-:W-:Y:S01]  /*5700*/  FSEL R33, R38, -INF , P3 ;  /* 0xff80000026217808 */ /* 0x000fe20001800000 */
[----:B------:R-:W-:Y:S01]  /*5710*/  MUFU.EX2 R7, R7 ;  /* 0x0000000700077308 */ /* 0x000fe20000000800 */
[----:B------:R-:W-:Y:S01]  /*5720*/  SHF.R.U32.HI R28, RZ, 0x4, R21 ;  /* 0x00000004ff1c7819 */ /* 0x000fe20000011615 */
[--C-:B------:R-:W-:Y:S01]  /*5730*/  FFMA.FTZ R38, R29, UR4, -R12.reuse ;  /* 0x000000041d267c23 */ /* 0x100fe2000801080c */
[----:B------:R3:W4:Y:S01]  /*5740*/  LDS R21, [R26+0x2c320] ;  /* 0x02c320001a157984 */ /* 0x0007220000000800 */
[--C-:B------:R-:W-:Y:S01]  /*5750*/  FFMA.FTZ R36, R33, UR4, -R12.reuse ;  /* 0x0000000421247c23 */ /* 0x100fe2000801080c */
[----:B------:R-:W-:Y:S01]  /*5760*/  LOP3.LUT R28, R28, 0x3fff, RZ, 0xc0, !PT ;  /* 0x00003fff1c1c7812 */ /* 0x000fe200078ec0ff */
[----:B------:R-:W-:Y:S01]  /*5770*/  FFMA.FTZ R29, R37, UR4, -R12 ;  /* 0x00000004251d7c23 */ /* 0x000fe2000801080c */
[----:B------:R-:W-:-:S02]  /*5780*/  WARPGROUP.DEPBAR.LE gsb0, 0x0 ;  /* 0x00008000000079c5 */ /* 0x000fc40000010000 */
[----:B------:R5:W1:Y:S01]  /*5790*/  MUFU.EX2 R24, R23 ;  /* 0x0000001700187308 */ /* 0x000a620000000800 */
[----:B---3--:R-:W-:-:S07]  /*57a0*/  FFMA.FTZ R26, R43, UR4, -R12 ;  /* 0x000000042b1a7c23 */ /* 0x008fce000801080c */
[----:B------:R-:W3:Y:S01]  /*57b0*/  MUFU.EX2 R6, R6 ;  /* 0x0000000600067308 */ /* 0x000ee20000000800 */
[----:B-----5:R-:W-:Y:S01]  /*57c0*/  LOP3.LUT R23, R28, 0x80000, RZ, 0xfc, !PT ;  /* 0x000800001c177812 */ /* 0x020fe200078efcff */
[--C-:B------:R-:W-:Y:S01]  /*57d0*/  FFMA.FTZ R28, R31, UR4, -R12.reuse ;  /* 0x000000041f1c7c23 */ /* 0x100fe2000801080c */
[----:B------:R-:W-:Y:S02]  /*57e0*/  FFMA.FTZ R31, R35, UR4, -R12 ;  /* 0x00000004231f7c23 */ /* 0x000fe4000801080c */
[C---:B------:R-:W-:Y:S01]  /*57f0*/  R2UR UR58, R23.reuse ;  /* 0x00000000173a72ca */ /* 0x040fe200000e0000 */
[C---:B------:R-:W-:Y:S02]  /*5800*/  VIADD R12, R23.reuse, 0x80 ;  /* 0x00000080170c7836 */ /* 0x040fe40000000000 */
[----:B------:R-:W-:Y:S01]  /*5810*/  MUFU.EX2 R27, R27 ;  /* 0x0000001b001b7308 */ /* 0x000fe20000000800 */
[C---:B------:R-:W-:Y:S02]  /*5820*/  VIADD R32, R23.reuse, 0x180 ;  /* 0x0000018017207836 */ /* 0x040fe40000000000 */
[----:B------:R-:W-:Y:S01]  /*5830*/  R2UR UR4, R12 ;  /* 0x000000000c0472ca */ /* 0x000fe200000e0000 */
[----:B------:R-:W-:-:S02]  /*5840*/  VIADD R12, R23, 0x100 ;  /* 0x00000100170c7836 */ /* 0x000fc40000000000 */
[----:B------:R-:W-:Y:S02]  /*5850*/  R2UR UR6, R32 ;  /* 0x00000000200672ca */ /* 0x000fe400000e0000 */
[----:B------:R-:W5:Y:S01]  /*5860*/  MUFU.EX2 R28, R28 ;  /* 0x0000001c001c7308 */ /* 0x000f620000000800 */
[----:B------:R-:W-:Y:S01]  /*5870*/  R2UR UR5, R12 ;  /* 0x000000000c0572ca */ /* 0x000fe200000e0000 */
[--C-:B--2---:R-:W-:Y:S01]  /*5880*/  FADD.FTZ R35, R44, -R20.reuse ;  /* 0x800000142c237221 */ /* 0x104fe20000010000 */
[--C-:B------:R-:W-:Y:S01]  /*5890*/  FADD.FTZ R34, R45, -R20.reuse ;  /* 0x800000142d227221 */ /* 0x100fe20000010000 */
[----:B------:R-:W-:-:S04]  /*58a0*/  FADD.FTZ R48, R48, -R20 ;  /* 0x8000001430307221 */ /* 0x000fc80000010000 */
[----:B------:R-:W2:Y:S01]  /*58b0*/  MUFU.EX2 R9, R9 ;  /* 0x0000000900097308 */ /* 0x000ea20000000800 */
[--C-:B------:R-:W-:Y:S01]  /*58c0*/  FADD.FTZ R49, R49, -R20.reuse ;  /* 0x8000001431317221 */ /* 0x100fe20000010000 */
[--C-:B------:R-:W-:Y:S01]  /*58d0*/  FADD.FTZ R33, R52, -R20.reuse ;  /* 0x8000001434217221 */ /* 0x100fe20000010000 */
[--C-:B------:R-:W-:Y:S01]  /*58e0*/  FADD.FTZ R32, R53, -R20.reuse ;  /* 0x8000001435207221 */ /* 0x100fe20000010000 */
[--C-:B------:R-:W-:Y:S01]  /*58f0*/  FADD.FTZ R216, R216, -R20.reuse ;  /* 0x80000014d8d87221 */ /* 0x100fe20000010000 */
[--C-:B------:R-:W-:Y:S01]  /*5900*/  FADD.FTZ R217, R217, -R20.reuse ;  /* 0x80000014d9d97221 */ /* 0x100fe20000010000 */
[--C-:B------:R-:W-:Y:S01]  /*5910*/  FADD.FTZ R220, R220, -R20.reuse ;  /* 0x80000014dcdc7221 */ /* 0x100fe20000010000 */
[----:B------:R-:W-:Y:S01]  /*5920*/  FADD.FTZ R221, R221, -R20 ;  /* 0x80000014dddd7221 */ /* 0x000fe20000010000 */
[----:B------:R1:W2:Y:S01]  /*5930*/  MUFU.EX2 R12, R38 ;  /* 0x00000026000c7308 */ /* 0x0002a20000000800 */
[--C-:B----4-:R-:W-:Y:S01]  /*5940*/  FADD.FTZ R41, R46, -R21.reuse ;  /* 0x800000152e297221 */ /* 0x110fe20000010000 */
[--C-:B------:R-:W-:Y:S01]  /*5950*/  FADD.FTZ R40, R47, -R21.reuse ;  /* 0x800000152f287221 */ /* 0x100fe20000010000 */
[--C-:B------:R-:W-:Y:S01]  /*5960*/  FADD.FTZ R50, R50, -R21.reuse ;  /* 0x8000001532327221 */ /* 0x100fe20000010000 */
[--C-:B------:R-:W-:Y:S01]  /*5970*/  FADD.FTZ R51, R51, -R21.reuse ;  /* 0x8000001533337221 */ /* 0x100fe20000010000 */
[--C-:B------:R-:W-:Y:S01]  /*5980*/  FADD.FTZ R39, R54, -R21.reuse ;  /* 0x8000001536277221 */ /* 0x100fe20000010000 */
[--C-:B------:R-:W-:Y:S01]  /*5990*/  FADD.FTZ R37, R218, -R21.reuse ;  /* 0x80000015da257221 */ /* 0x100fe20000010000 */
[--C-:B------:R-:W-:Y:S01]  /*59a0*/  FADD.FTZ R219, R219, -R21.reuse ;  /* 0x80000015dbdb7221 */ /* 0x100fe20000010000 */
[----:B------:R-:W4:Y:S01]  /*59b0*/  MUFU.EX2 R31, R31 ;  /* 0x0000001f001f7308 */ /* 0x000f220000000800 */
[--C-:B-1----:R-:W-:Y:S01]  /*59c0*/  FADD.FTZ R38, R55, -R21.reuse ;  /* 0x8000001537267221 */ /* 0x102fe20000010000 */
[--C-:B------:R-:W-:Y:S01]  /*59d0*/  FADD.FTZ R222, R222, -R21.reuse ;  /* 0x80000015dede7221 */ /* 0x100fe20000010000 */
[----:B------:R-:W-:Y:S01]  /*59e0*/  FADD.FTZ R223, R223, -R21 ;  /* 0x80000015dfdf7221 */ /* 0x000fe20000010000 */
[C---:B------:R-:W-:Y:S01]  /*59f0*/  F2FP.BF16.F32.PACK_AB R20, R11.reuse, R8 ;  /* 0x000000080b14723e */ /* 0x040fe200000010ff */
[----:B------:R-:W-:Y:S01]  /*5a00*/  FMUL.FTZ R34, R11, R34 ;  /* 0x000000220b227220 */ /* 0x000fe20000410000 */
[----:B------:R-:W-:Y:S01]  /*5a10*/  F2FP.BF16.F32.PACK_AB R21, R25, R24 ;  /* 0x000000181915723e */ /* 0x000fe200000010ff */
[----:B------:R-:W-:Y:S01]  /*5a20*/  BAR.SYNC.DEFER_BLOCKING 0x9, 0x100 ;  /* 0x0244000000007b1d */ /* 0x000fe20000010000 */
[C---:B------:R-:W-:Y:S01]  /*5a30*/  FMUL.FTZ R49, R10.reuse, R49 ;  /* 0x000000310a317220 */ /* 0x040fe20000410000 */
[----:B------:R-:W-:Y:S01]  /*5a40*/  FMUL.FTZ R48, R7, R48 ;  /* 0x0000003007307220 */ /* 0x000fe20000410000 */
[----:B------:R-:W-:Y:S01]  /*5a50*/  F2FP.BF16.F32.PACK_AB R10, R10, R7 ;  /* 0x000000070a0a723e */ /* 0x000fe200000010ff */
[----:B---3--:R-:W-:Y:S01]  /*5a60*/  FMUL.FTZ R33, R6, R33 ;  /* 0x0000002106217220 */ /* 0x008fe20000410000 */
[----:B-----5:R-:W-:Y:S01]  /*5a70*/  F2FP.BF16.F32.PACK_AB R11, R28, R27 ;  /* 0x0000001b1c0b723e */ /* 0x020fe200000010ff */
[----:B------:R-:W1:Y:S01]  /*5a80*/  MUFU.EX2 R14, R14 ;  /* 0x0000000e000e7308 */ /* 0x000e620000000800 */
[----:B------:R-:W-:Y:S01]  /*5a90*/  FMUL.FTZ R35, R8, R35 ;  /* 0x0000002308237220 */ /* 0x000fe20000410000 */
[C---:B--2---:R-:W-:Y:S01]  /*5aa0*/  FMUL.FTZ R32, R9.reuse, R32 ;  /* 0x0000002009207220 */ /* 0x044fe20000410000 */
[----:B------:R-:W-:Y:S01]  /*5ab0*/  F2FP.BF16.F32.PACK_AB R6, R9, R6 ;  /* 0x000000060906723e */ /* 0x000fe200000010ff */
[----:B------:R-:W-:Y:S01]  /*5ac0*/  FMUL.FTZ R39, R12, R39 ;  /* 0x000000270c277220 */ /* 0x000fe20000410000 */
[----:B----4-:R-:W-:Y:S01]  /*5ad0*/  F2FP.BF16.F32.PACK_AB R7, R31, R12 ;  /* 0x0000000c1f07723e */ /* 0x010fe200000010ff */
[----:B------:R-:W-:Y:S01]  /*5ae0*/  FMUL.FTZ R24, R24, R41 ;  /* 0x0000002918187220 */ /* 0x000fe20000410000 */
[----:B------:R-:W-:Y:S01]  /*5af0*/  FMUL.FTZ R25, R25, R40 ;  /* 0x0000002819197220 */ /* 0x000fe20000410000 */
[----:B------:R-:W2:Y:S01]  /*5b00*/  MUFU.EX2 R36, R36 ;  /* 0x0000002400247308 */ /* 0x000ea20000000800 */
[----:B------:R-:W-:Y:S01]  /*5b10*/  FMUL.FTZ R50, R27, R50 ;  /* 0x000000321b327220 */ /* 0x000fe20000410000 */
[----:B------:R-:W-:Y:S01]  /*5b20*/  FMUL.FTZ R51, R28, R51 ;  /* 0x000000331c337220 */ /* 0x000fe20000410000 */
[----:B------:R-:W-:Y:S01]  /*5b30*/  FMUL.FTZ R38, R31, R38 ;  /* 0x000000261f267220 */ /* 0x000fe20000410000 */
[----:B------:R-:W-:Y:S01]  /*5b40*/  F2FP.BF16.F32.PACK_AB R34, R34, R35 ;  /* 0x000000232222723e */ /* 0x000fe200000010ff */
[----:B------:R-:W-:Y:S01]  /*5b50*/  UMOV UR14, UR4 ;  /* 0x00000004000e7c82 */ /* 0x000fe20008000000 */
[----:B------:R-:W-:Y:S01]  /*5b60*/  F2FP.BF16.F32.PACK_AB R35, R25, R24 ;  /* 0x000000181923723e */ /* 0x000fe200000010ff */
[----:B------:R-:W-:Y:S01]  /*5b70*/  UMOV UR10, UR5 ;  /* 0x00000005000a7c82 */ /* 0x000fe20008000000 */
[----:B------:R-:W3:Y:S01]  /*5b80*/  MUFU.EX2 R30, R30 ;  /* 0x0000001e001e7308 */ /* 0x000ee20000000800 */
[C---:B-1----:R-:W-:Y:S01]  /*5b90*/  F2FP.BF16.F32.PACK_AB R8, R14.reuse, R13 ;  /* 0x0000000d0e08723e */ /* 0x042fe200000010ff */
[----:B------:R1:W-:Y:S01]  /*5ba0*/  STSM.16.M88.2 [R0+0x2c500], R20 ;  /* 0x02c5001400007844 */ /* 0x0003e20000000100 */
[----:B------:R-:W-:Y:S01]  /*5bb0*/  FMUL.FTZ R217, R14, R217 ;  /* 0x000000d90ed97220 */ /* 0x000fe20000410000 */
[----:B------:R-:W-:Y:S01]  /*5bc0*/  F2FP.BF16.F32.PACK_AB R48, R49, R48 ;  /* 0x000000303130723e */ /* 0x000fe200000010ff */
[----:B------:R-:W-:Y:S01]  /*5bd0*/  UMOV UR18, UR6 ;  /* 0x0000000600127c82 */ /* 0x000fe20008000000 */
[----:B------:R-:W-:Y:S01]  /*5be0*/  STSM.16.M88.2 [R0+0x2cd00], R10 ;  /* 0x02cd000a00007844 */ /* 0x000fe20000000100 */
[----:B------:R-:W-:Y:S01]  /*5bf0*/  F2FP.BF16.F32.PACK_AB R49, R51, R50 ;  /* 0x000000323331723e */ /* 0x000fe200000010ff */
[----:B------:R-:W4:Y:S01]  /*5c00*/  MUFU.EX2 R15, R15 ;  /* 0x0000000f000f7308 */ /* 0x000f220000000800 */
[----:B--2---:R-:W-:Y:S01]  /*5c10*/  FMUL.FTZ R37, R36, R37 ;  /* 0x0000002524257220 */ /* 0x004fe20000410000 */
[----:B------:R2:W-:Y:S01]  /*5c20*/  STSM.16.M88.2 [R0+0x2d500], R6 ;  /* 0x02d5000600007844 */ /* 0x0005e20000000100 */
[----:B------:R-:W-:-:S02]  /*5c30*/  F2FP.BF16.F32.PACK_AB R32, R32, R33 ;  /* 0x000000212020723e */ /* 0x000fc400000010ff */
[----:B------:R-:W-:Y:S01]  /*5c40*/  F2FP.BF16.F32.PACK_AB R33, R38, R39 ;  /* 0x000000272621723e */ /* 0x000fe200000010ff */
[----:B-1----:R-:W-:Y:S01]  /*5c50*/  FMUL.FTZ R20, R13, R216 ;  /* 0x000000d80d147220 */ /* 0x002fe20000410000 */
[----:B------:R-:W-:Y:S01]  /*5c60*/  MOV R218, UR59 ;  /* 0x0000003b00da7c02 */ /* 0x000fe20008000f00 */
[----:B------:R-:W1:Y:S01]  /*5c70*/  MUFU.EX2 R22, R22 ;  /* 0x0000001600167308 */ /* 0x000e620000000800 */
[C---:B---3--:R-:W-:Y:S01]  /*5c80*/  F2FP.BF16.F32.PACK_AB R9, R30.reuse, R36 ;  /* 0x000000241e09723e */ /* 0x048fe200000010ff */
[----:B------:R-:W-:Y:S01]  /*5c90*/  FMUL.FTZ R14, R30, R219 ;  /* 0x000000db1e0e7220 */ /* 0x000fe20000410000 */
[----:B------:R-:W-:-:S03]  /*5ca0*/  F2FP.BF16.F32.PACK_AB R20, R217, R20 ;  /* 0x00000014d914723e */ /* 0x000fc600000010ff */
[----:B------:R-:W-:Y:S01]  /*5cb0*/  STSM.16.M88.2 [R0+0x2dd00], R8 ;  /* 0x02dd000800007844 */ /* 0x000fe20000000100 */
[----:B------:R-:W-:Y:S01]  /*5cc0*/  F2FP.BF16.F32.PACK_AB R21, R14, R37 ;  /* 0x000000250e15723e */ /* 0x000fe200000010ff */
[----:B------:R-:W3:Y:S01]  /*5cd0*/  MUFU.EX2 R29, R29 ;  /* 0x0000001d001d7308 */ /* 0x000ee20000000800 */
[----:B----4-:R-:W-:Y:S01]  /*5ce0*/  FMUL.FTZ R220, R15, R220 ;  /* 0x000000dc0fdc7220 */ /* 0x010fe20000410000 */
[----:B--2---:R-:W-:Y:S01]  /*5cf0*/  VIADD R6, R23, 0x10 ;  /* 0x0000001017067836 */ /* 0x004fe20000000000 */
[----:B------:R-:W-:-:S04]  /*5d00*/  MOV R7, UR58 ;  /* 0x0000003a00077c02 */ /* 0x000fc80008000f00 */
[----:B------:R-:W-:Y:S01]  /*5d10*/  R2UR UR50, R6 ;  /* 0x00000000063272ca */ /* 0x000fe200000e0000 */
[----:B------:R-:W2:Y:S01]  /*5d20*/  MUFU.EX2 R26, R26 ;  /* 0x0000001a001a7308 */ /* 0x000ea20000000800 */
[C---:B-1----:R-:W-:Y:S01]  /*5d30*/  F2FP.BF16.F32.PACK_AB R12, R22.reuse, R15 ;  /* 0x0000000f160c723e */ /* 0x042fe200000010ff */
[----:B------:R-:W-:Y:S01]  /*5d40*/  FMUL.FTZ R221, R22, R221 ;  /* 0x000000dd16dd7220 */ /* 0x000fe20000410000 */
[----:B------:R-:W-:Y:S02]  /*5d50*/  IMAD R22, R4, 0x2000, R5 ;  /* 0x0000200004167824 */ /* 0x000fe400078e0205 */
[----:B------:R-:W-:Y:S02]  /*5d60*/  VIADD R5, R23, 0x200 ;  /* 0x0000020017057836 */ /* 0x000fe40000000000 */
[----:B------:R-:W-:Y:S01]  /*5d70*/  F2FP.BF16.F32.PACK_AB R220, R221, R220 ;  /* 0x000000dcdddc723e */ /* 0x000fe200000010ff */
[----:B------:R-:W-:Y:S01]  /*5d80*/  VIADD R6, R23, 0x110 ;  /* 0x0000011017067836 */ /* 0x000fe20000000000 */
[----:B------:R-:W-:Y:S01]  /*5d90*/  SHF.R.U32.HI R216, RZ, 0x4, R22 ;  /* 0x00000004ffd87819 */ /* 0x000fe20000011616 */
[----:B---3--:R-:W-:Y:S01]  /*5da0*/  FMUL.FTZ R222, R29, R222 ;  /* 0x000000de1dde7220 */ /* 0x008fe20000410000 */
[----:B------:R-:W-:Y:S01]  /*5db0*/  R2UR UR7, R5 ;  /* 0x00000000050772ca */ /* 0x000fe200000e0000 */
[----:B------:R-:W-:Y:S01]  /*5dc0*/  VIADD R15, R23, 0x30 ;  /* 0x00000030170f7836 */ /* 0x000fe20000000000 */
[----:B------:R-:W-:-:S02]  /*5dd0*/  LOP3.LUT R216, R216, 0x3fff, RZ, 0xc0, !PT ;  /* 0x00003fffd8d87812 */ /* 0x000fc400078ec0ff */
[----:B------:R-:W-:Y:S01]  /*5de0*/  R2UR UR5, R6 ;  /* 0x00000000060572ca */ /* 0x000fe200000e0000 */
[----:B------:R-:W-:Y:S01]  /*5df0*/  VIADD R6, R23, 0x20 ;  /* 0x0000002017067836 */ /* 0x000fe20000000000 */
[C---:B--2---:R-:W-:Y:S01]  /*5e00*/  F2FP.BF16.F32.PACK_AB R13, R26.reuse, R29 ;  /* 0x0000001d1a0d723e */ /* 0x044fe200000010ff */
[----:B------:R-:W-:Y:S01]  /*5e10*/  FMUL.FTZ R223, R26, R223 ;  /* 0x000000df1adf7220 */ /* 0x000fe20000410000 */
[C---:B------:R-:W-:Y:S01]  /*5e20*/  R2UR UR56, R216.reuse ;  /* 0x00000000d83872ca */ /* 0x040fe200000e0000 */
[----:B------:R-:W-:Y:S01]  /*5e30*/  VIADD R5, R216, 0x80 ;  /* 0x00000080d8057836 */ /* 0x000fe20000000000 */
[----:B------:R-:W-:Y:S01]  /*5e40*/  R2UR UR30, R6 ;  /* 0x00000000061e72ca */ /* 0x000fe200000e0000 */
[----:B------:R-:W-:Y:S01]  /*5e50*/  STSM.16.M88.2 [R0+0x2e500], R12 ;  /* 0x02e5000c00007844 */ /* 0x000fe20000000100 */
[----:B------:R-:W-:Y:S01]  /*5e60*/  F2FP.BF16.F32.PACK_AB R221, R223, R222 ;  /* 0x000000dedfdd723e */ /* 0x000fe200000010ff */
[----:B------:R-:W-:Y:S01]  /*5e70*/  VIADD R6, R23, 0x120 ;  /* 0x0000012017067836 */ /* 0x000fe20000000000 */
[----:B------:R-:W-:Y:S01]  /*5e80*/  R2UR UR48, R5 ;  /* 0x00000000053072ca */ /* 0x000fe200000e0000 */
[----:B------:R1:W-:Y:S06]  /*5e90*/  MEMBAR.ALL.CTA ;  /* 0x0000000000007992 */ /* 0x0003ec0000008000 */
[----:B-1----:R-:W1:Y:S01]  /*5ea0*/  FENCE.VIEW.ASYNC.S ;  /* 0x00000000000073c6 */ /* 0x002e620000000000 */
[----:B------:R-:W-:Y:S01]  /*5eb0*/  VIADD R5, R23, 0x90 ;  /* 0x0000009017057836 */ /* 0x000fe20000000000 */
[----:B------:R-:W-:Y:S01]  /*5ec0*/  R2UR UR38, R6 ;  /* 0x00000000062672ca */ /* 0x000fe200000e0000 */
[----:B------:R-:W-:Y:S01]  /*5ed0*/  VIADD R6, R17, 0x2ed00 ;  /* 0x0002ed0011067836 */ /* 0x000fe20000000000 */
[----:B------:R-:W-:Y:S01]  /*5ee0*/  UMOV UR12, UR56 ;  /* 0x00000038000c7c82 */ /* 0x000fe20008000000 */
[----:B------:R-:W-:Y:S01]  /*5ef0*/  UMOV UR8, UR56 ;  /* 0x0000003800087c82 */ /* 0x000fe20008000000 */
[----:B------:R-:W-:Y:S01]  /*5f00*/  UMOV UR16, UR56 ;  /* 0x0000003800107c82 */ /* 0x000fe20008000000 */
[----:B------:R-:W-:Y:S01]  /*5f10*/  R2UR UR4, R5 ;  /* 0x00000000050472ca */ /* 0x000fe200000e0000 */
[----:B------:R-:W-:Y:S01]  /*5f20*/  VIADD R5, R23, 0x190 ;  /* 0x0000019017057836 */ /* 0x000fe20000000000 */
[----:B------:R-:W-:Y:S01]  /*5f30*/  SHF.R.U32.HI R6, RZ, 0x4, R6 ;  /* 0x00000004ff067819 */ /* 0x000fe20000011606 */
[----:B------:R-:W-:Y:S01]  /*5f40*/  UMOV UR52, UR48 ;  /* 0x0000003000347c82 */ /* 0x000fe20008000000 */
[----:B------:R-:W-:Y:S01]  /*5f50*/  UMOV UR44, UR48 ;  /* 0x00000030002c7c82 */ /* 0x000fe20008000000 */
[----:B------:R-:W-:Y:S01]  /*5f60*/  VIADD R14, R216, 0x180 ;  /* 0x00000180d80e7836 */ /* 0x000fe20000000000 */
[----:B------:R-:W-:Y:S01]  /*5f70*/  R2UR UR54, R5 ;  /* 0x00000000053672ca */ /* 0x000fe200000e0000 */
[----:B------:R-:W-:Y:S01]  /*5f80*/  VIADD R5, R23, 0x210 ;  /* 0x0000021017057836 */ /* 0x000fe20000000000 */
[----:B------:R-:W-:-:S04]  /*5f90*/  LOP3.LUT R217, R6, 0x3fff, RZ, 0xc0, !PT ;  /* 0x00003fff06d97812 */ /* 0x000fc800078ec0ff */
[----:B------:R-:W-:Y:S01]  /*5fa0*/  R2UR UR46, R5 ;  /* 0x00000000052e72ca */ /* 0x000fe200000e0000 */
[----:B------:R-:W-:Y:S01]  /*5fb0*/  VIADD R5, R216, 0x100 ;  /* 0x00000100d8057836 */ /* 0x000fe20000000000 */
[----:B------:R-:W-:Y:S01]  /*5fc0*/  LOP3.LUT R6, R217, 0x400000, RZ, 0xfc, !PT ;  /* 0x00400000d9067812 */ /* 0x000fe200078efcff */
[----:B-1----:R-:W-:Y:S03]  /*5fd0*/  BAR.SYNC.DEFER_BLOCKING 0x9, 0x100 ;  /* 0x0244000000007b1d */ /* 0x002fe60000010000 */
[----:B------:R-:W-:Y:S01]  /*5fe0*/  R2UR UR28, R5 ;  /* 0x00000000051c72ca */ /* 0x000fe200000e0000 */
[----:B------:R-:W-:-:S05]  /*5ff0*/  VIADD R5, R23, 0xa0 ;  /* 0x000000a017057836 */ /* 0x000fca0000000000 */
[----:B------:R-:W-:Y:S01]  /*6000*/  R2UR UR42, R5 ;  /* 0x00000000052a72ca */ /* 0x000fe200000e0000 */
[----:B------:R-:W-:-:S05]  /*6010*/  VIADD R5, R23, 0x1a0 ;  /* 0x000001a017057836 */ /* 0x000fca0000000000 */
[----:B------:R-:W-:Y:S01]  /*6020*/  R2UR UR34, R5 ;  /* 0x00000000052272ca */ /* 0x000fe200000e0000 */
[----:B------:R-:W-:Y:S01]  /*6030*/  VIADD R5, R23, 0x220 ;  /* 0x0000022017057836 */ /* 0x000fe20000000000 */
[----:B------:R-:W-:Y:S01]  /*6040*/  UMOV UR40, UR28 ;  /* 0x0000001c00287c82 */ /* 0x000fe20008000000 */
[----:B------:R-:W-:Y:S01]  /*6050*/  UMOV UR36, UR28 ;  /* 0x0000001c00247c82 */ /* 0x000fe20008000000 */
[----:B------:R-:W-:Y:S01]  /*6060*/  UMOV UR32, UR28 ;  /* 0x0000001c00207c82 */ /* 0x000fe20008000000 */
[----:B------:R-:W-:Y:S01]  /*6070*/  UMOV UR24, UR28 ;  /* 0x0000001c00187c82 */ /* 0x000fe20008000000 */
[----:B------:R-:W-:Y:S01]  /*6080*/  R2UR UR26, R5 ;  /* 0x00000000051a72ca */ /* 0x000fe200000e0000 */
[----:B------:R-:W-:Y:S01]  /*6090*/  IMAD R5, R4, 0x2800, R17 ;  /* 0x0000280004057824 */ /* 0x000fe200078e0211 */
[----:B------:R-:W-:Y:S04]  /*60a0*/  STSM.16.M88.2 [R0+0x2ed00], R34 ;  /* 0x02ed002200007844 */ /* 0x000fe80000000100 */
[----:B------:R-:W-:Y:S01]  /*60b0*/  SHF.R.U32.HI R5, RZ, 0x4, R5 ;  /* 0x00000004ff057819 */ /* 0x000fe20000011605 */
[----:B------:R-:W-:Y:S03]  /*60c0*/  STSM.16.M88.2 [R0+0x2f500], R48 ;  /* 0x02f5003000007844 */ /* 0x000fe60000000100 */
[----:B------:R-:W-:Y:S01]  /*60d0*/  LOP3.LUT R5, R5, 0x3fff, RZ, 0xc0, !PT ;  /* 0x00003fff05057812 */ /* 0x000fe200078ec0ff */
        /* <DEDUP_REMOVED lines=9> */
[----:B------:R-:W-:Y:S01]  /*6170*/  UMOV UR15, 0x40 ;  /* 0x00000040000f7882 */ /* 0x000fe20000000000 */
[----:B------:R-:W-:Y:S01]  /*6180*/  HGMMA.64x16x16.F32.BF16 R72, gdesc[UR8].tnspA.tnspB, R72 ;  /* 0x60200000084879f0 */ /* 0x000fe20008701848 */
[----:B------:R-:W-:Y:S01]  /*6190*/  UMOV UR8, UR18 ;  /* 0x0000001200087c82 */ /* 0x000fe20008000000 */
[----:B------:R-:W-:Y:S02]  /*61a0*/  UMOV UR9, UR19 ;  /* 0x0000001300097c82 */ /* 0x000fe40008000000 */
        /* <DEDUP_REMOVED lines=14> */
[----:B------:R-:W-:-:S02]  /*6290*/  R2UR UR4, R6 ;  /* 0x00000000060472ca */ /* 0x000fc400000e0000 */
[----:B------:R-:W-:Y:S01]  /*62a0*/  MOV R8, UR56 ;  /* 0x0000003800087c02 */ /* 0x000fe20008000f00 */
[----:B------:R-:W-:Y:S01]  /*62b0*/  UMOV UR56, UR12 ;  /* 0x0000000c00387c82 */ /* 0x000fe20008000000 */
[----:B--2---:R-:W-:Y:S01]  /*62c0*/  MOV R220, UR57 ;  /* 0x0000003900dc7c02 */ /* 0x004fe20008000f00 */
[----:B------:R-:W-:Y:S01]  /*62d0*/  UMOV UR57, UR13 ;  /* 0x0000000d00397c82 */ /* 0x000fe20008000000 */
[----:B------:R-:W-:Y:S02]  /*62e0*/  MOV R12, UR56 ;  /* 0x00000038000c7c02 */ /* 0x000fe40008000f00 */
        /* <DEDUP_REMOVED lines=17> */
[----:B------:R-:W-:Y:S01]  /*6400*/  HGMMA.64x16x16.F32.BF16 R88, gdesc[UR44].tnspA.tnspB, R88 ;  /* 0x602000002c5879f0 */ /* 0x000fe20008701858 */
[----:B------:R-:W-:Y:S01]  /*6410*/  R2UR UR8, R14 ;  /* 0x000000000e0872ca */ /* 0x000fe200000e0000 */
[----:B------:R-:W-:Y:S01]  /*6420*/  VIADD R14, R23, 0x130 ;  /* 0x00000130170e7836 */ /* 0x000fe20000000000 */
[----:B------:R-:W-:Y:S01]  /*6430*/  R2UR UR10, R15 ;  /* 0x000000000f0a72ca */ /* 0x000fe200000e0000 */
[----:B------:R-:W-:Y:S01]  /*6440*/  VIADD R15, R23, 0x1b0 ;  /* 0x000001b0170f7836 */ /* 0x000fe20000000000 */
        /* <DEDUP_REMOVED lines=98> */
[----:B------:R-:W-:Y:S02]  /*6a70*/  IMAD.U32 R10, RZ, RZ, UR58 ;  /* 0x0000003aff0a7e24 */ /* 0x000fe4000f8e00ff */
[----:B------:R-:W-:Y:S01]  /*6a80*/  VIADD R6, R216, 0x400 ;  /* 0x00000400d8067836 */ /* 0x000fe20000000000 */
[----:B------:R-:W-:Y:S01]  /*6a90*/  HGMMA.64x64x16.F32.BF16 R24, gdesc[UR56].tnspA, R24 ;  /* 0x20e00000381879f0 */ /* 0x000fe20008701818 */
[----:B------:R-:W-:Y:S01]  /*6aa0*/  R2UR UR56, R8 ;  /* 0x00000000083872ca */ /* 0x000fe200000e0000 */
[----:B------:R-:W-:Y:S01]  /*6ab0*/  VIADD R8, R5, 0x200 ;  /* 0x0000020005087836 */ /* 0x000fe20000000000 */
[----:B------:R-:W-:Y:S02]  /*6ac0*/  R2UR UR59, R9 ;  /* 0x00000000093b72ca */ /* 0x000fe400000e0000 */
[----:B------:R-:W-:-:S02]  /*6ad0*/  R2UR UR58, R219 ;  /* 0x00000000db3a72ca */ /* 0x000fc400000e0000 */
[----:B------:R-:W-:Y:S02]  /*6ae0*/  R2UR UR57, R220 ;  /* 0x00000000dc3972ca */ /* 0x000fe400000e0000 */
        /* <DEDUP_REMOVED lines=19> */
[----:B------:R-:W-:-:S05]  /*6c20*/  IMAD.SHL.U32 R7, R3, 0x4000, RZ ;  /* 0x0000400003077824 */ /* 0x000fca00078e00ff */
[----:B------:R-:W-:-:S05]  /*6c30*/  IADD3 R23, P1, R7, R230, RZ ;  /* 0x000000e607177210 */ /* 0x000fca0007f3e0ff */
        /* <DEDUP_REMOVED lines=20> */
[----:B------:R-:W-:Y:S02]  /*6d80*/  R2UR UR28, R6 ;  /* 0x00000000061c72ca */ /* 0x000fe400000e0000 */
[----:B------:R-:W-:Y:S02]  /*6d90*/  R2UR UR8, R216 ;  /* 0x00000000d80872ca */ /* 0x000fe400000e0000 */
[----:B------:R-:W-:Y:S02]  /*6da0*/  LEA.HI.X.SX32 R216, R7, R234, 0x1, P1 ;  /* 0x000000ea07d87211 */ /* 0x000fe400008f0eff */
[----:B------:R-:W-:Y:S01]  /*6db0*/  LEA R6, P1, R23, UR4, 0x2 ;  /* 0x0000000417067c11 */ /* 0x000fe2000f8210ff */
[----:B------:R-:W-:-:S03]  /*6dc0*/  VIADD R22, R22, 0xffff0000 ;  /* 0xffff000016167836 */ /* 0x000fc60000000000 */
[----:B------:R-:W-:Y:S01]  /*6dd0*/  LEA.HI.X R7, R23, UR5, R216, 0x2, P1 ;  /* 0x0000000517077c11 */ /* 0x000fe200088f14d8 */
[----:B------:R-:W-:Y:S02]  /*6de0*/  UMOV UR5, UR9 ;  /* 0x0000000900057c82 */ /* 0x000fe40008000000 */
        /* <DEDUP_REMOVED lines=60> */
[----:B------:R-:W-:Y:S01]  /*71b0*/  UMOV UR7, 0x40 ;  /* 0x0000004000077882 */ /* 0x000fe20000000000 */
        /* <DEDUP_REMOVED lines=28> */
[C---:B------:R-:W-:Y:S01]  /*7380*/  VIADD R26, R24.reuse, 0x10 ;  /* 0x00000010181a7836 */ /* 0x040fe20000000000 */
[----:B------:R-:W-:Y:S01]  /*7390*/  UMOV UR49, UR45 ;  /* 0x0000002d00317c82 */ /* 0x000fe20008000000 */
[----:B------:R-:W-:Y:S01]  /*73a0*/  UMOV UR41, UR25 ;  /* 0x0000001900297c82 */ /* 0x000fe20008000000 */
[----:B------:R-:W-:Y:S01]  /*73b0*/  R2UR UR44, R25 ;  /* 0x00000000192c72ca */ /* 0x000fe200000e0000 */
[----:B------:R-:W-:Y:S01]  /*73c0*/  VIADD R25, R24, 0x110 ;  /* 0x0000011018197836 */ /* 0x000fe20000000000 */
[----:B------:R-:W-:Y:S01]  /*73d0*/  R2UR UR46, R26 ;  /* 0x000000001a2e72ca */ /* 0x000fe200000e0000 */
[C---:B------:R-:W-:Y:S01]  /*73e0*/  VIADD R26, R24.reuse, 0x90 ;  /* 0x00000090181a7836 */ /* 0x040fe20000000000 */
[----:B------:R-:W-:Y:S01]  /*73f0*/  UMOV UR37, UR25 ;  /* 0x0000001900257c82 */ /* 0x000fe20008000000 */
[----:B------:R-:W-:Y:S01]  /*7400*/  UMOV UR33, UR25 ;  /* 0x0000001900217c82 */ /* 0x000fe20008000000 */
[----:B------:R-:W-:Y:S01]  /*7410*/  R2UR UR5, R25 ;  /* 0x00000000190572ca */ /* 0x000fe200000e0000 */
[----:B------:R-:W-:Y:S01]  /*7420*/  VIADD R25, R24, 0x190 ;  /* 0x0000019018197836 */ /* 0x000fe20000000000 */
[----:B------:R-:W-:Y:S01]  /*7430*/  R2UR UR4, R26 ;  /* 0x000000001a0472ca */ /* 0x000fe200000e0000 */
[----:B------:R-:W-:Y:S01]  /*7440*/  UMOV UR29, UR25 ;  /* 0x00000019001d7c82 */ /* 0x000fe20008000000 */
[----:B------:R-:W-:Y:S01]  /*7450*/  UMOV UR15, 0x40 ;  /* 0x00000040000f7882 */ /* 0x000fe20000000000 */
[----:B------:R1:W-:Y:S01]  /*7460*/  REDG.E.ADD.F32x4.FTZ.RN.STRONG.GPU desc[UR60][R6.64+0x1000], R32 ;  /* 0x00100020060079a6 */ /* 0x0003e2000c10f7bc */
[----:B------:R-:W-:Y:S01]  /*7470*/  R2UR UR6, R25 ;  /* 0x00000000190672ca */ /* 0x000fe200000e0000 */
[C---:B------:R-:W-:Y:S01]  /*7480*/  VIADD R25, R24.reuse, 0x210 ;  /* 0x0000021018197836 */ /* 0x040fe20000000000 */
[----:B------:R-:W-:Y:S01]  /*7490*/  UMOV UR8, UR44 ;  /* 0x0000002c00087c82 */ /* 0x000fe20008000000 */
[----:B------:R-:W-:Y:S01]  /*74a0*/  IMAD.U32 R220, RZ, RZ, UR10 ;  /* 0x0000000affdc7e24 */ /* 0x000fe2000f8e00ff */
[----:B------:R-:W-:Y:S01]  /*74b0*/  UMOV UR9, UR45 ;  /* 0x0000002d00097c82 */ /* 0x000fe20008000000 */
[----:B------:R-:W-:Y:S01]  /*74c0*/  IMAD.U32 R221, RZ, RZ, UR11 ;  /* 0x0000000bffdd7e24 */ /* 0x000fe2000f8e00ff */
[----:B------:R-:W-:Y:S01]  /*74d0*/  R2UR UR50, R25 ;  /* 0x00000000193272ca */ /* 0x000fe200000e0000 */
[----:B------:R-:W-:Y:S01]  /*74e0*/  UMOV UR11, 0x40 ;  /* 0x00000040000b7882 */ /* 0x000fe20000000000 */
[----:B------:R-:W-:Y:S01]  /*74f0*/  UMOV UR48, UR44 ;  /* 0x0000002c00307c82 */ /* 0x000fe20008000000 */
[----:B------:R-:W-:Y:S01]  /*7500*/  UMOV UR10, UR4 ;  /* 0x00000004000a7c82 */ /* 0x000fe20008000000 */
[----:B------:R-:W-:Y:S01]  /*7510*/  IMAD.U32 R223, RZ, RZ, UR11 ;  /* 0x0000000bffdf7e24 */ /* 0x000fe2000f8e00ff */
[----:B------:R1:W-:Y:S01]  /*7520*/  REDG.E.ADD.F32x4.FTZ.RN.STRONG.GPU desc[UR60][R6.64+0x1800], R36 ;  /* 0x00180024060079a6 */ /* 0x0003e2000c10f7bc */
        /* <DEDUP_REMOVED lines=16> */
[----:B------:R-:W-:Y:S01]  /*7630*/  R2UR UR24, R25 ;  /* 0x00000000191872ca */ /* 0x000fe200000e0000 */
[----:B------:R-:W-:Y:S01]  /*7640*/  HGMMA.64x16x16.F32.BF16 R160, gdesc[UR8].tnspA.tnspB, R160 ;  /* 0x6020000008a079f0 */ /* 0x000fe200087018a0 */
[C---:B------:R-:W-:Y:S01]  /*7650*/  VIADD R26, R24.reuse, 0x20 ;  /* 0x00000020181a7836 */ /* 0x040fe20000000000 */
[----:B------:R1:W-:Y:S02]  /*7660*/  REDG.E.ADD.F32x4.FTZ.RN.STRONG.GPU desc[UR60][R6.64+0x2800], R44 ;  /* 0x0028002c060079a6 */ /* 0x0003e4000c10f7bc */
[----:B------:R-:W-:Y:S01]  /*7670*/  HGMMA.64x16x16.F32.BF16 R168, gdesc[UR48].tnspA.tnspB, R168 ;  /* 0x6020000030a879f0 */ /* 0x000fe200087018a8 */
[----:B------:R-:W-:Y:S01]  /*7680*/  VIADD R25, R24, 0x120 ;  /* 0x0000012018197836 */ /* 0x000fe20000000000 */
[----:B------:R-:W-:Y:S01]  /*7690*/  R2UR UR26, R26 ;  /* 0x000000001a1a72ca */ /* 0x000fe200000e0000 */
[----:B------:R-:W-:Y:S01]  /*76a0*/  IMAD.U32 R226, RZ, RZ, UR10 ;  /* 0x0000000affe27e24 */ /* 0x000fe2000f8e00ff */
[----:B------:R-:W-:Y:S01]  /*76b0*/  UMOV UR5, 0x40000040 ;  /* 0x4000004000057882 */ /* 0x000fe20000000000 */
[----:B------:R-:W-:Y:S01]  /*76c0*/  IMAD.U32 R227, RZ, RZ, UR11 ;  /* 0x0000000bffe37e24 */ /* 0x000fe2000f8e00ff */
[----:B------:R-:W-:Y:S01]  /*76d0*/  R2UR UR38, R25 ;  /* 0x00000000192672ca */ /* 0x000fe200000e0000 */
[C---:B------:R-:W-:Y:S01]  /*76e0*/  VIADD R25, R24.reuse, 0x1a0 ;  /* 0x000001a018197836 */ /* 0x040fe20000000000 */
[----:B------:R-:W-:Y:S01]  /*76f0*/  UMOV UR40, UR24 ;  /* 0x0000001800287c82 */ /* 0x000fe20008000000 */
[C---:B------:R-:W-:Y:S01]  /*7700*/  VIADD R26, R24.reuse, 0xa0 ;  /* 0x000000a0181a7836 */ /* 0x040fe20000000000 */
[----:B------:R-:W-:Y:S01]  /*7710*/  UMOV UR36, UR24 ;  /* 0x0000001800247c82 */ /* 0x000fe20008000000 */
[----:B------:R-:W-:Y:S01]  /*7720*/  UMOV UR32, UR24 ;  /* 0x0000001800207c82 */ /* 0x000fe20008000000 */
[----:B------:R-:W-:Y:S01]  /*7730*/  R2UR UR34, R25 ;  /* 0x00000000192272ca */ /* 0x000fe200000e0000 */
[----:B------:R-:W-:Y:S01]  /*7740*/  VIADD R25, R24, 0x220 ;  /* 0x0000022018197836 */ /* 0x000fe20000000000 */
[----:B------:R-:W-:Y:S01]  /*7750*/  R2UR UR42, R26 ;  /* 0x000000001a2a72ca */ /* 0x000fe200000e0000 */
[----:B------:R-:W-:Y:S01]  /*7760*/  UMOV UR28, UR24 ;  /* 0x00000018001c7c82 */ /* 0x000fe20008000000 */
[----:B------:R1:W-:Y:S02]  /*7770*/  REDG.E.ADD.F32x4.FTZ.RN.STRONG.GPU desc[UR60][R6.64+0x3000], R48 ;  /* 0x00300030060079a6 */ /* 0x0003e4000c10f7bc */
[----:B------:R-:W-:Y:S01]  /*7780*/  R2UR UR30, R25 ;  /* 0x00000000191e72ca */ /* 0x000fe200000e0000 */
[----:B------:R-:W-:Y:S01]  /*7790*/  HGMMA.64x16x16.F32.BF16 R136, gdesc[UR24].tnspA.tnspB, R136 ;  /* 0x60200000188879f0 */ /* 0x000fe20008701888 */
[----:B------:R-:W-:Y:S01]  /*77a0*/  VIADD R26, R24, 0x30 ;  /* 0x00000030181a7836 */ /* 0x000fe20000000000 */
[----:B------:R-:W-:Y:S01]  /*77b0*/  UMOV UR21, UR5 ;  /* 0x0000000500157c82 */ /* 0x000fe20008000000 */
[----:B------:R-:W-:-:S05]  /*77c0*/  UMOV UR17, UR5 ;  /* 0x0000000500117c82 */ /* 0x000fca0008000000 */
[----:B------:R-:W-:Y:S01]  /*77d0*/  HGMMA.64x16x16.F32.BF16 R144, gdesc[UR40].tnspA.tnspB, R144 ;  /* 0x60200000289079f0 */ /* 0x000fe20008701890 */
[----:B------:R-:W-:Y:S01]  /*77e0*/  UMOV UR13, UR5 ;  /* 0x00000005000d7c82 */ /* 0x000fe20008000000 */
[----:B------:R-:W-:Y:S01]  /*77f0*/  UMOV UR9, UR5 ;  /* 0x0000000500097c82 */ /* 0x000fe20008000000 */
[----:B------:R-:W-:Y:S01]  /*7800*/  UMOV UR11, 0x40 ;  /* 0x00000040000b7882 */ /* 0x000fe20000000000 */
[----:B------:R1:W-:Y:S01]  /*7810*/  REDG.E.ADD.F32x4.FTZ.RN.STRONG.GPU desc[UR60][R6.64+0x3800], R52 ;  /* 0x00380034060079a6 */ /* 0x0003e2000c10f7bc */
[----:B------:R-:W-:Y:S01]  /*7820*/  VIADD R25, R237, 0x180 ;  /* 0x00000180ed197836 */ /* 0x000fe20000000000 */
[----:B------:R-:W-:Y:S01]  /*7830*/  HGMMA.64x16x16.F32.BF16 R152, gdesc[UR36].tnspA.tnspB, R152 ;  /* 0x60200000249879f0 */ /* 0x000fe20008701898 */
[----:B------:R-:W-:Y:S01]  /*7840*/  R2UR UR6, R26 ;  /* 0x000000001a0672ca */ /* 0x000fe200000e0000 */
[C---:B------:R-:W-:Y:S02]  /*7850*/  VIADD R26, R24.reuse, 0xb0 ;  /* 0x000000b0181a7836 */ /* 0x040fe40000000000 */
[----:B------:R-:W-:Y:S01]  /*7860*/  R2UR UR4, R25 ;  /* 0x00000000190472ca */ /* 0x000fe200000e0000 */
[----:B------:R-:W-:Y:S01]  /*7870*/  VIADD R25, R24, 0x130 ;  /* 0x0000013018197836 */ /* 0x000fe20000000000 */
[----:B------:R-:W-:Y:S01]  /*7880*/  HGMMA.64x16x16.F32.BF16 R160, gdesc[UR32].tnspA.tnspB, R160 ;  /* 0x6020000020a079f0 */ /* 0x000fe200087018a0 */
[----:B------:R-:W-:Y:S01]  /*7890*/  R2UR UR22, R26 ;  /* 0x000000001a1672ca */ /* 0x000fe200000e0000 */
[----:B------:R-:W-:-:S02]  /*78a0*/  IMAD.U32 R22, RZ, RZ, UR58 ;  /* 0x0000003aff167e24 */ /* 0x000fc4000f8e00ff */
[----:B------:R-:W-:Y:S01]  /*78b0*/  R2UR UR18, R25 ;  /* 0x00000000191272ca */ /* 0x000fe200000e0000 */
[----:B------:R-:W-:Y:S01]  /*78c0*/  HGMMA.64x16x16.F32.BF16 R168, gdesc[UR28].tnspA.tnspB, R168 ;  /* 0x602000001ca879f0 */ /* 0x000fe200087018a8 */
[C---:B------:R-:W-:Y:S02]  /*78d0*/  VIADD R25, R24.reuse, 0x1b0 ;  /* 0x000001b018197836 */ /* 0x040fe40000000000 */
[----:B------:R-:W-:Y:S02]  /*78e0*/  VIADD R24, R24, 0x230 ;  /* 0x0000023018187836 */ /* 0x000fe40000000000 */
        /* <DEDUP_REMOVED lines=15> */
.L_x_812:
        /* <DEDUP_REMOVED lines=111> */
.L_x_813:
[----:B------:R-:W-:Y:S01]  /*80d0*/  R2UR UR4, R235 ;  /* 0x00000000eb0472ca */ /* 0x000fe200000e0000 */
[----:B------:R-:W-:Y:S01]  /*80e0*/  VIADD R3, R3, 0x1 ;  /* 0x0000000103037836 */ /* 0x000fe20000000000 */
[----:B------:R-:W-:Y:S01]  /*80f0*/  LOP3.LUT R18, R18, 0x1, RZ, 0x3c, !PT ;  /* 0x0000000112127812 */ /* 0x000fe200078e3cff */
[----:B------:R-:W-:Y:S02]  /*8100*/  VIADD R2, R2, 0x1 ;  /* 0x0000000102027836 */ /* 0x000fe40000000000 */
[----:B------:R-:W-:-:S03]  /*8110*/  VIADD R16, R16, 0x31820 ;  /* 0x0003182010107836 */ /* 0x000fc60000000000 */
[----:B------:R-:W-:Y:S02]  /*8120*/  ISETP.NE.AND P0, PT, R2, 0x2, PT ;  /* 0x000000020200780c */ /* 0x000fe40003f05270 */
[----:B------:R-:W-:Y:S02]  /*8130*/  PRMT R16, RZ, 0x654, R16 ;  /* 0x00000654ff107816 */ /* 0x000fe40000000010 */
[----:B------:R-:W-:Y:S02]  /*8140*/  SEL R5, RZ, 0x1, P0 ;  /* 0x00000001ff057807 */ /* 0x000fe40000000000 */
[----:B------:R-:W-:Y:S01]  /*8150*/  ISETP.GE.AND P1, PT, R3, UR4, PT ;  /* 0x0000000403007c0c */ /* 0x000fe2000bf26270 */
[----:B------:R1:W-:Y:S01]  /*8160*/  SYNCS.ARRIVE.TRANS64.RED.A1T0 RZ, [R16+URZ], RZ ;  /* 0x000000ff10ff79a7 */ /* 0x0003e2000810043f */
[----:B------:R-:W-:Y:S02]  /*8170*/  LOP3.LUT R228, R228, R5, RZ, 0x3c, !PT ;  /* 0x00000005e4e47212 */ /* 0x000fe400078e3cff */
[----:B------:R-:W-:-:S09]  /*8180*/  SEL R2, R2, RZ, P0 ;  /* 0x000000ff02027207 */ /* 0x000fd20000000000 */
[----:B-1----:R-:W-:Y:S05]  /*8190*/  @!P1 BRA `(.L_x_814) ;  /* 0xffffff9400cc9947 */ /* 0x002fea000383ffff */
        /* <DEDUP_REMOVED lines=82> */
.L_x_801:
[----:B------:R-:W-:Y:S05]  /*86c0*/  @P0 BRA `(.L_x_800) ;  /* 0x0000002400380947 */ /* 0x000fea0003800000 */
[----:B------:R-:W2:Y:S01]  /*86d0*/  LDL.LU R2, [R1] ;  /* 0x0000000001027983 */ /* 0x000ea20000300800 */
[----:B------:R-:W1:Y:S01]  /*86e0*/  S2R R4, SR_TID.X ;  /* 0x0000000000047919 */ /* 0x000e620000002100 */
[----:B------:R-:W3:Y:S01]  /*86f0*/  S2UR UR5, SR_CgaCtaId ;  /* 0x00000000000579c3 */ /* 0x000ee20000008800 */
[----:B------:R-:W-:Y:S01]  /*8700*/  ULDC UR4, c[0x0][0x850] ;  /* 0x0002140000047ab9 */ /* 0x000fe20000000800 */
[----:B------:R-:W-:Y:S01]  /*8710*/  R2UR UR11, R236 ;  /* 0x00000000ec0b72ca */ /* 0x000fe200000e0000 */
[----:B------:R-:W4:Y:S01]  /*8720*/  LDL.LU R0, [R1+0x4] ;  /* 0x0000040001007983 */ /* 0x000f220000300800 */
[----:B------:R-:W-:Y:S01]  /*8730*/  UISETP.NE.AND UP0, UPT, UR4, 0x1, UPT ;  /* 0x000000010400788c */ /* 0x000fe2000bf05270 */
[----:B------:R-:W-:Y:S01]  /*8740*/  BSSY B1, `(.L_x_815) ;  /* 0x0000057000017945 */ /* 0x000fe20003800000 */
[----:B------:R-:W-:Y:S01]  /*8750*/  ULDC.64 UR12, c[0x0][0x818] ;  /* 0x00020600000c7ab9 */ /* 0x000fe20000000a00 */
[----:B------:R-:W-:Y:S01]  /*8760*/  UMOV UR4, 0x400 ;  /* 0x0000040000047882 */ /* 0x000fe20000000000 */
[----:B------:R-:W-:-:S07]  /*8770*/  ULDC.64 UR14, c[0x0][0x848] ;  /* 0x00021200000e7ab9 */ /* 0x000fce0000000a00 */
[----:B------:R-:W-:Y:S02]  /*8780*/  @UP0 ULDC UR6, c[0x0][0x854] ;  /* 0x0002150000060ab9 */ /* 0x000fe40000000800 */
[----:B------:R-:W-:Y:S02]  /*8790*/  UIMAD.WIDE.U32 UR6, UR11, UR6, URZ ;  /* 0x000000060b0672a5 */ /* 0x000fe4000f8e003f */
[----:B---3--:R-:W-:-:S03]  /*87a0*/  ULEA UR4, UR5, UR4, 0x18 ;  /* 0x0000000405047291 */ /* 0x008fc6000f8ec03f */
[----:B------:R-:W-:Y:S02]  /*87b0*/  @UP0 ULDC UR5, c[0x0][0x858] ;  /* 0x0002160000050ab9 */ /* 0x000fe40000000800 */
[----:B------:R-:W-:Y:S01]  /*87c0*/  @UP0 USHF.R.U32.HI UR11, URZ, UR5, UR7 ;  /* 0x000000053f0b0299 */ /* 0x000fe20008011607 */
[----:B-1----:R-:W-:-:S03]  /*87d0*/  VIADD R3, R4, 0xffffff80 ;  /* 0xffffff8004037836 */ /* 0x002fc60000000000 */
[----:B------:R-:W-:Y:S02]  /*87e0*/  USHF.R.S32.HI UR5, URZ, 0x1f, UR11 ;  /* 0x0000001f3f057899 */ /* 0x000fe4000801140b */
[----:B------:R-:W-:Y:S01]  /*87f0*/  IMAD.U32 R236, RZ, RZ, UR11 ;  /* 0x0000000bffec7e24 */ /* 0x000fe2000f8e00ff */
[----:B------:R-:W-:Y:S01]  /*8800*/  BAR.SYNC.DEFER_BLOCKING 0x1, 0x100 ;  /* 0x0044000000007b1d */ /* 0x000fe20000010000 */
[----:B------:R-:W-:Y:S01]  /*8810*/  UIMAD UR10, UR5, UR12, URZ ;  /* 0x0000000c050a72a4 */ /* 0x000fe2000f8e023f */
[----:B------:R-:W-:-:S03]  /*8820*/  ISETP.NE.AND P0, PT, R3, RZ, PT ;  /* 0x000000ff0300720c */ /* 0x000fc60003f05270 */
[----:B------:R-:W-:Y:S01]  /*8830*/  UIMAD UR10, UR11, UR13, UR10 ;  /* 0x0000000d0b0a72a4 */ /* 0x000fe2000f8e020a */
[----:B--2---:R-:W-:Y:S02]  /*8840*/  R2UR UR8, R2 ;  /* 0x00000000020872ca */ /* 0x004fe400000e0000 */
[----:B----4-:R-:W-:Y:S02]  /*8850*/  R2UR UR17, R0 ;  /* 0x00000000001172ca */ /* 0x010fe400000e0000 */
[----:B------:R-:W-:-:S09]  /*8860*/  SHF.R.S32.HI R0, RZ, 0x1f, R3 ;  /* 0x0000001fff007819 */ /* 0x000fd20000011403 */
[----:B------:R-:W-:Y:S01]  /*8870*/  UIMAD UR8, UR8, 0x5000, URZ ;  /* 0x00005000080878a4 */ /* 0x000fe2000f8e023f */
[----:B------:R-:W-:-:S03]  /*8880*/  LEA.HI R2, R0, R3, RZ, 0x7 ;  /* 0x0000000300027211 */ /* 0x000fc600078f38ff */
[----:B------:R-:W-:Y:S01]  /*8890*/  USHF.R.S32.HI UR9, URZ, 0x1f, UR8 ;  /* 0x0000001f3f097899 */ /* 0x000fe20008011408 */
[----:B------:R-:W-:Y:S02]  /*88a0*/  LOP3.LUT R0, R2, 0x3fffff80, RZ, 0xc0, !PT ;  /* 0x3fffff8002007812 */ /* 0x000fe400078ec0ff */
[----:B------:R-:W-:Y:S01]  /*88b0*/  SHF.R.S32.HI R5, RZ, 0x7, R2 ;  /* 0x00000007ff057819 */ /* 0x000fe20000011402 */
[----:B------:R-:W-:Y:S02]  /*88c0*/  UIMAD.WIDE.U32 UR6, UR11, UR12, UR8 ;  /* 0x0000000c0b0672a5 */ /* 0x000fe4000f8e0008 */
[----:B------:R-:W-:Y:S01]  /*88d0*/  IMAD.IADD R0, R3, 0x1, -R0 ;  /* 0x0000000103007824 */ /* 0x000fe200078e0a00 */
[----:B------:R-:W-:Y:S01]  /*88e0*/  ULDC.64 UR12, c[0x0][0x840] ;  /* 0x00021000000c7ab9 */ /* 0x000fe20000000a00 */
[----:B------:R-:W-:Y:S02]  /*88f0*/  USHF.R.S32.HI UR16, URZ, 0x1f, UR17 ;  /* 0x0000001f3f107899 */ /* 0x000fe40008011411 */
[----:B------:R-:W-:Y:S01]  /*8900*/  IMAD R0, R5, 0xa00, R0 ;  /* 0x00000a0005007824 */ /* 0x000fe200078e0200 */
[----:B------:R-:W-:-:S02]  /*8910*/  UIMAD UR5, UR5, UR12, URZ ;  /* 0x0000000c050572a4 */ /* 0x000fc4000f8e023f */
[----:B------:R-:W-:Y:S01]  /*8920*/  UIMAD.WIDE.U32 UR8, UR11, UR12, UR8 ;  /* 0x0000000c0b0872a5 */ /* 0x000fe2000f8e0008 */
[----:B------:R-:W-:Y:S01]  /*8930*/  IMAD.SHL.U32 R0, R0, 0x4, RZ ;  /* 0x0000000400007824 */ /* 0x000fe200078e00ff */
[----:B------:R-:W-:Y:S02]  /*8940*/  UIMAD UR11, UR11, UR13, UR5 ;  /* 0x0000000d0b0b72a4 */ /* 0x000fe4000f8e0205 */
[----:B------:R-:W-:Y:S02]  /*8950*/  UIADD3 UR7, UR7, UR10, URZ ;  /* 0x0000000a07077290 */ /* 0x000fe4000fffe03f */
[----:B------:R-:W-:Y:S01]  /*8960*/  LEA R0, R0, UR4, 0x2 ;  /* 0x0000000400007c11 */ /* 0x000fe2000f8e10ff */
[----:B------:R-:W-:Y:S01]  /*8970*/  ULDC.64 UR12, c[0x0][0x820] ;  /* 0x00020800000c7ab9 */ /* 0x000fe20000000a00 */
[----:B------:R-:W-:Y:S02]  /*8980*/  UIMAD UR10, UR16, UR14, URZ ;  /* 0x0000000e100a72a4 */ /* 0x000fe4000f8e023f */
[----:B------:R-:W-:Y:S01]  /*8990*/  UIMAD UR5, UR16, UR12, URZ ;  /* 0x0000000c100572a4 */ /* 0x000fe2000f8e023f */
[----:B------:R1:W-:Y:S01]  /*89a0*/  STS.128 [R0], R56 ;  /* 0x0000003800007388 */ /* 0x0003e20000000c00 */
[----:B------:R-:W-:-:S02]  /*89b0*/  UIADD3 UR9, UR9, UR11, URZ ;  /* 0x0000000b09097290 */ /* 0x000fc4000fffe03f */
[----:B------:R-:W-:Y:S01]  /*89c0*/  UIMAD UR5, UR17, UR13, UR5 ;  /* 0x0000000d110572a4 */ /* 0x000fe2000f8e0205 */
[----:B------:R1:W-:Y:S01]  /*89d0*/  STS.128 [R0+0x800], R60 ;  /* 0x0008003c00007388 */ /* 0x0003e20000000c00 */
[----:B------:R-:W-:Y:S02]  /*89e0*/  UIMAD.WIDE.U32 UR6, UR17, UR12, UR6 ;  /* 0x0000000c110672a5 */ /* 0x000fe4000f8e0006 */
[----:B------:R-:W-:Y:S01]  /*89f0*/  UIMAD UR10, UR17, UR15, UR10 ;  /* 0x0000000f110a72a4 */ /* 0x000fe2000f8e020a */
[----:B------:R1:W-:Y:S01]  /*8a00*/  STS.128 [R0+0x1000], R96 ;  /* 0x0010006000007388 */ /* 0x0003e20000000c00 */
[----:B------:R-:W-:Y:S01]  /*8a10*/  UIMAD.WIDE.U32 UR8, UR17, UR14, UR8 ;  /* 0x0000000e110872a5 */ /* 0x000fe2000f8e0008 */
[----:B------:R-:W-:Y:S02]  /*8a20*/  ULDC.64 UR12, c[0x0][0x800] ;  /* 0x00020000000c7ab9 */ /* 0x000fe40000000a00 */
[----:B------:R1:W-:Y:S01]  /*8a30*/  STS.128 [R0+0x1800], R100 ;  /* 0x0018006400007388 */ /* 0x0003e20000000c00 */
[----:B------:R-:W-:Y:S01]  /*8a40*/  ULDC.64 UR14, c[0x0][0x828] ;  /* 0x00020a00000e7ab9 */ /* 0x000fe20000000a00 */
[----:B------:R-:W-:-:S02]  /*8a50*/  UIADD3 UR7, UR7, UR5, URZ ;  /* 0x0000000507077290 */ /* 0x000fc4000fffe03f */
[----:B------:R1:W-:Y:S01]  /*8a60*/  STS.128 [R0+0x2000], R64 ;  /* 0x0020004000007388 */ /* 0x0003e20000000c00 */
[----:B------:R-:W-:Y:S02]  /*8a70*/  ULEA UR12, UP0, UR6, UR12, 0x2 ;  /* 0x0000000c060c7291 */ /* 0x000fe4000f80103f */
        /* <DEDUP_REMOVED lines=20> */
[----:B--2---:R-:W2:Y:S02]  /*8bc0*/  FENCE.VIEW.ASYNC.S ;  /* 0x00000000000073c6 */ /* 0x004ea40000000000 */
[----:B--2---:R-:W-:Y:S06]  /*8bd0*/  BAR.SYNC.DEFER_BLOCKING 0x1, 0x100 ;  /* 0x0044000000007b1d */ /* 0x004fec0000010000 */
[----:B------:R-:W-:Y:S05]  /*8be0*/  @P0 BRA `(.L_x_816) ;  /* 0x0000000000300947 */ /* 0x000fea0003800000 */
[----:B------:R-:W-:Y:S01]  /*8bf0*/  PLOP3.LUT P0, PT, PT, PT, PT, 0x80, 0x0 ;  /* 0x000000000000781c */ /* 0x000fe20003f0f070 */
[----:B------:R-:W-:Y:S01]  /*8c00*/  UMOV UR5, 0x1400 ;  /* 0x0000140000057882 */ /* 0x000fe20000000000 */
[----:B------:R-:W-:Y:S01]  /*8c10*/  UMOV UR8, 0x0 ;  /* 0x0000000000087882 */ /* 0x000fe20000000000 */
[----:B------:R-:W-:Y:S01]  /*8c20*/  UMOV UR9, 0x14f00000 ;  /* 0x14f0000000097882 */ /* 0x000fe20000000000 */
[----:B------:R-:W-:-:S09]  /*8c30*/  UMOV UR6, UR14 ;  /* 0x0000000e00067c82 */ /* 0x000fd20008000000 */
.L_x_817:
[----:B------:R-:W-:Y:S01]  /*8c40*/  @P0 ELECT P1, URZ, PT ;  /* 0x00000000003f082f */ /* 0x000fe20003820000 */
[----:B------:R2:W-:-:S12]  /*8c50*/  UBLKRED.G.S.ADD.F32.RN [UR6], [UR4], UR5, desc[UR8] ;  /* 0x00000806040073bb */ /* 0x0005d800080a1405 */
[----:B------:R-:W-:Y:S02]  /*8c60*/  @P1 PLOP3.LUT P0, PT, P1, PT, PT, 0x8, 0x0 ;  /* 0x000000000000181c */ /* 0x000fe40000f0e170 */
[----:B------:R-:W-:-:S11]  /*8c70*/  PLOP3.LUT P1, PT, PT, PT, PT, 0x8, 0x0 ;  /* 0x000000000000781c */ /* 0x000fd60003f2e170 */
[----:B--2---:R-:W-:Y:S05]  /*8c80*/  @P0 BRA.U.ANY `(.L_x_817) ;  /* 0xfffffffd00ec0947 */ /* 0x004fea000393ffff */
[----:B------:R0:W-:Y:S01]  /*8c90*/  UTMACMDFLUSH ;  /* 0x00000000000079b7 */ /* 0x0001e20000000000 */
[----:B------:R-:W-:-:S04]  /*8ca0*/  DEPBAR.LE SB0, 0x0 ;  /* 0x000080000000791a */ /* 0x000fc80000000000 */
.L_x_816:
[----:B------:R-:W-:Y:S05]  /*8cb0*/  BSYNC B1 ;  /* 0x0000000000017941 */ /* 0x000fea0003800000 */
.L_x_815:
        /* <DEDUP_REMOVED lines=32> */
.L_x_818:
        /* <DEDUP_REMOVED lines=8> */
.L_x_796:
[----:B------:R-:W-:-:S08]  /*8f40*/  NOP ;  /* 0x0000000000007918 */ /* 0x000fd00000000000 */
[----:B------:R-:W1:-:S00]  /*8f50*/  USETMAXREG.DEALLOC.CTAPOOL 0x18 ;  /* 0x00000018000079c8 */ /* 0x000e4000080e0500 */
[----:B-1----:R-:W-:-:S06]  /*8f60*/  LOP3.LUT R2, R2, 0x3, RZ, 0xc0, !PT ;  /* 0x0000000302027812 */ /* 0x002fcc00078ec0ff */
        /* <DEDUP_REMOVED lines=24> */
.L_x_819:
[----:B------:R-:W-:Y:S01]  /*90f0*/  ULDC UR8, c[0x0][0x8cc] ;  /* 0x0002330000087ab9 */ /* 0x000fe20000000800 */
[----:B------:R-:W-:Y:S01]  /*9100*/  UMOV UR11, UR7 ;  /* 0x00000007000b7c82 */ /* 0x000fe20008000000 */
[----:B------:R-:W-:-:S11]  /*9110*/  UISETP.NE.AND UP0, UPT, UR8, 0x1, UPT ;  /* 0x000000010800788c */ /* 0x000fd6000bf05270 */
[----:B------:R-:W-:Y:S02]  /*9120*/  @UP0 ULDC.64 UR12, c[0x0][0x8d0] ;  /* 0x00023400000c0ab9 */ /* 0x000fe40000000a00 */
[----:B------:R-:W-:-:S04]  /*9130*/  UIMAD.WIDE.U32 UR4, UR7, UR12, URZ ;  /* 0x0000000c070472a5 */ /* 0x000fc8000f8e003f */
[----:B------:R-:W-:-:S04]  /*9140*/  @UP0 USHF.R.U32.HI UR11, URZ, UR13, UR5 ;  /* 0x0000000d3f0b0299 */ /* 0x000fc80008011605 */
[----:B------:R-:W-:-:S12]  /*9150*/  UIMAD UR4, UR11, UR8, URZ ;  /* 0x000000080b0472a4 */ /* 0x000fd8000f8e023f */
.L_x_820:
        /* <DEDUP_REMOVED lines=38> */
[----:B------:R-:W-:Y:S01]  /*93c0*/  IMAD.MOV.U32 R17, RZ, RZ, RZ ;  /* 0x000000ffff117224 */ /* 0x000fe200078e00ff */
[----:B------:R-:W-:Y:S02]  /*93d0*/  SHF.R.S32.HI R5, RZ, 0x1f, R5 ;  /* 0x0000001fff057819 */ /* 0x000fe40000011405 */
[----:B------:R-:W-:Y:S01]  /*93e0*/  ELECT P0, URZ, PT ;  /* 0x00000000003f782f */ /* 0x000fe20003800000 */
[----:B------:R-:W2:Y:S01]  /*93f0*/  LDC.64 R6, c[0x0][0x730] ;  /* 0x0001cc00ff067b82 */ /* 0x000ea20000000a00 */
[----:B------:R-:W-:Y:S01]  /*9400*/  SHF.R.S32.HI R15, RZ, 0x1f, R15 ;  /* 0x0000001fff0f7819 */ /* 0x000fe2000001140f */
[----:B------:R-:W-:-:S04]  /*9410*/  UMOV UR12, UR20 ;  /* 0x00000014000c7c82 */ /* 0x000fc80008000000 */
        /* <DEDUP_REMOVED lines=30> */
.L_x_837:
        /* <DEDUP_REMOVED lines=10> */
.L_x_823:
        /* <DEDUP_REMOVED lines=125> */
.L_x_829:
[----:B------:R-:W-:-:S04]  /*9e70*/  SHF.L.U32 R10, R15, 0x1f, RZ ;  /* 0x0000001f0f0a7819 */ /* 0x000fc800000006ff */
[----:B------:R-:W1:Y:S02]  /*9e80*/  SYNCS.PHASECHK.TRANS64.TRYWAIT P1, [R7+URZ+0x31838], R10 ;  /* 0x0318380a070075a7 */ /* 0x000e64000802017f */
[----:B-1---5:R-:W-:Y:S05]  /*9e90*/  @!P1 BRA `(.L_x_825) ;  /* 0x0000000c009c9947 */ /* 0x022fea0003800000 */
.L_x_838:
[----:B------:R-:W-:Y:S05]  /*9ea0*/  @P0 BRA `(.L_x_826) ;  /* 0x0000000000140947 */ /* 0x000fea0003800000 */
[----:B------:R-:W-:Y:S01]  /*9eb0*/  ISETP.NE.AND P1, PT, R17, RZ, PT ;  /* 0x000000ff1100720c */ /* 0x000fe20003f25270 */
[----:B-1----:R-:W-:-:S04]  /*9ec0*/  IMAD.MOV.U32 R10, RZ, RZ, 0x8100 ;  /* 0x00008100ff0a7424 */ /* 0x002fc800078e00ff */
[----:B------:R2:W-:Y:S08]  /*9ed0*/  SYNCS.ARRIVE.TRANS64 RZ, [R7+URZ+0x31830], R10 ;  /* 0x0318300a07ff79a7 */ /* 0x0005f0000800003f */
[----:B------:R-:W-:Y:S05]  /*9ee0*/  @!P1 BRA `(.L_x_826) ;  /* 0x0000000000049947 */ /* 0x000fea0003800000 */
[----:B------:R-:W-:Y:S01]  /*9ef0*/  BPT.TRAP 0x1 ;  /* 0x000000040000795c */ /* 0x000fe20000300000 */
.L_x_826:
        /* <DEDUP_REMOVED lines=51> */
.L_x_840:
[----:B------:R-:W-:Y:S01]  /*a230*/  LOP3.LUT R15, R15, 0x1, RZ, 0x3c, !PT ;  /* 0x000000010f0f7812 */ /* 0x000fe200078e3cff */
[----:B------:R-:W-:Y:S06]  /*a240*/  @P2 BRA `(.L_x_828) ;  /* 0x0000000000142947 */ /* 0x000fec0003800000 */
[----:B------:R-:W-:Y:S01]  /*a250*/  ISETP.NE.AND P1, PT, R17, RZ, PT ;  /* 0x000000ff1100720c */ /* 0x000fe20003f25270 */
[----:B-1----:R-:W-:-:S04]  /*a260*/  IMAD.MOV.U32 R20, RZ, RZ, 0x8100 ;  /* 0x00008100ff147424 */ /* 0x002fc800078e00ff */
[----:B------:R2:W-:Y:S08]  /*a270*/  SYNCS.ARRIVE.TRANS64 RZ, [R19+URZ+0x31810], R20 ;  /* 0x0318101413ff79a7 */ /* 0x0005f0000800003f */
[----:B------:R-:W-:Y:S05]  /*a280*/  @!P1 BRA `(.L_x_828) ;  /* 0x0000000000049947 */ /* 0x000fea0003800000 */
[----:B------:R-:W-:Y:S01]  /*a290*/  BPT.TRAP 0x1 ;  /* 0x000000040000795c */ /* 0x000fe20000300000 */
.L_x_828:
        /* <DEDUP_REMOVED lines=52> */
.L_x_824:
[----:B------:R-:W-:-:S04]  /*a5e0*/  SHF.L.U32 R4, R15, 0x1f, RZ ;  /* 0x0000001f0f047819 */ /* 0x000fc800000006ff */
[----:B------:R-:W1:Y:S02]  /*a5f0*/  SYNCS.PHASECHK.TRANS64.TRYWAIT P1, [R7+URZ+0x31838], R4 ;  /* 0x03183804070075a7 */ /* 0x000e64000802017f */
[----:B-1----:R-:W-:Y:S05]  /*a600*/  @!P1 BRA `(.L_x_830) ;  /* 0x0000000400ec9947 */ /* 0x002fea0003800000 */
.L_x_841:
[----:B------:R-:W-:Y:S05]  /*a610*/  @P0 BRA `(.L_x_831) ;  /* 0x0000000000180947 */ /* 0x000fea0003800000 */
[----:B------:R-:W2:Y:S01]  /*a620*/  S2R R5, SR_TID.X ;  /* 0x0000000000057919 */ /* 0x000ea20000002100 */
[----:B-1----:R-:W-:-:S04]  /*a630*/  IMAD.MOV.U32 R4, RZ, RZ, 0x8100 ;  /* 0x00008100ff047424 */ /* 0x002fc800078e00ff */
[----:B------:R3:W-:Y:S01]  /*a640*/  SYNCS.ARRIVE.TRANS64 RZ, [R7+URZ+0x31830], R4 ;  /* 0x0318300407ff79a7 */ /* 0x0007e2000800003f */
[----:B--2---:R-:W-:-:S13]  /*a650*/  LOP3.LUT P0, RZ, R5, 0x1f, RZ, 0xc0, !PT ;  /* 0x0000001f05ff7812 */ /* 0x004fda000780c0ff */
[----:B---3--:R-:W-:Y:S05]  /*a660*/  @!P0 BRA `(.L_x_831) ;  /* 0x0000000000048947 */ /* 0x008fea0003800000 */
[----:B------:R-:W-:Y:S01]  /*a670*/  BPT.TRAP 0x1 ;  /* 0x000000040000795c */ /* 0x000fe20000300000 */
.L_x_831:
        /* <DEDUP_REMOVED lines=14> */
[----:B------:R-:W-:Y:S01]  /*a760*/  LOP3.LUT R15, R15, 0x1, RZ, 0x3c, !PT ;  /* 0x000000010f0f7812 */ /* 0x000fe200078e3cff */
[----:B------:R-:W-:-:S02]  /*a770*/  UIADD3 UR40, UR8, 0x24100, URZ ;  /* 0x0002410008287890 */ /* 0x000fc4000fffe03f */
        /* <DEDUP_REMOVED lines=36> */
.L_x_821:
[----:B------:R-:W-:Y:S05]  /*a9c0*/  WARPSYNC.ALL ;  /* 0x0000000000007948 */ /* 0x000fea0003800000 */
[----:B------:R-:W-:-:S13]  /*a9d0*/  ELECT P0, URZ, PT ;  /* 0x00000000003f782f */ /* 0x000fda0003800000 */
[----:B------:R-:W-:Y:S05]  /*a9e0*/  @!P0 BRA `(.L_x_800) ;  /* 0x0000000000708947 */ /* 0x000fea0003800000 */
[----:B------:R-:W-:-:S04]  /*a9f0*/  LOP3.LUT R0, R0, 0x2, RZ, 0xfc, !PT ;  /* 0x0000000200007812 */ /* 0x000fc800078efcff */
[----:B------:R-:W-:-:S13]  /*aa00*/  ISETP.NE.AND P1, PT, R0, 0x3, PT ;  /* 0x000000030000780c */ /* 0x000fda0003f25270 */
[----:B------:R-:W-:Y:S05]  /*aa10*/  @!P1 BRA `(.L_x_832) ;  /* 0x0000000000049947 */ /* 0x000fea0003800000 */
[----:B------:R-:W-:Y:S01]  /*aa20*/  BPT.TRAP 0x1 ;  /* 0x000000040000795c */ /* 0x000fe20000300000 */
.L_x_832:
        /* <DEDUP_REMOVED lines=8> */
.L_x_842:
        /* <DEDUP_REMOVED lines=9> */
.L_x_843:
[----:B------:R-:W-:Y:S05]  /*ab40*/  @!P1 BRA `(.L_x_835) ;  /* 0x0000000000049947 */ /* 0x000fea0003800000 */
[----:B------:R-:W-:Y:S01]  /*ab50*/  BPT.TRAP 0x1 ;  /* 0x000000040000795c */ /* 0x000fe20000300000 */
.L_x_835:
[----:B------:R-:W-:-:S07]  /*ab60*/  SHF.L.U32 R15, R15, 0x1f, RZ ;  /* 0x0000001f0f0f7819 */ /* 0x000fce00000006ff */
.L_x_836:
[----:B--2---:R2:W3:Y:S02]  /*ab70*/  SYNCS.PHASECHK.TRANS64.TRYWAIT P0, [R4+URZ+0x31838], R15 ;  /* 0x0318380f040075a7 */ /* 0x0044e4000800017f */
[----:B---3--:R-:W-:Y:S05]  /*ab80*/  @!P0 NANOSLEEP.SYNCS 0x989680 ;  /* 0x009896800000895d */ /* 0x008fea0003900000 */
[----:B------:R-:W3:Y:S02]  /*ab90*/  @!P0 SYNCS.PHASECHK.TRANS64 P0, [R4+URZ+0x31838], R15 ;  /* 0x0318380f040085a7 */ /* 0x000ee4000800007f */
[----:B---3--:R-:W-:Y:S05]  /*aba0*/  @!P0 BRA `(.L_x_836) ;  /* 0xfffffffc00f08947 */ /* 0x008fea000383ffff */
.L_x_800:
[----:B------:R-:W-:Y:S05]  /*abb0*/  BSYNC B0 ;  /* 0x0000000000007941 */ /* 0x000fea0003800000 */
.L_x_795:
[----:B------:R-:W-:Y:S05]  /*abc0*/  EXIT ;  /* 0x000000000000794d */ /* 0x000fea0003800000 */
.L_x_803:
[----:B-1----:R1:W2:Y:S02]  /*abd0*/  SYNCS.PHASECHK.TRANS64.TRYWAIT P0, [R17+URZ+0x31800], R10 ;  /* 0x0318000a110075a7 */ /* 0x0022a4000800017f */
[----:B--2---:R-:W-:Y:S05]  /*abe0*/  @!P0 NANOSLEEP.SYNCS 0x989680 ;  /* 0x009896800000895d */ /* 0x004fea0003900000 */
[----:B------:R-:W2:Y:S02]  /*abf0*/  @!P0 SYNCS.PHASECHK.TRANS64 P0, [R17+URZ+0x31800], R10 ;  /* 0x0318000a110085a7 */ /* 0x000ea4000800007f */
[----:B--2---:R-:W-:Y:S05]  /*ac00*/  @!P0 BRA `(.L_x_803) ;  /* 0xfffffffc00f08947 */ /* 0x004fea000383ffff */
[----:B------:R-:W-:Y:S05]  /*ac10*/  BRA `(.L_x_802) ;  /* 0xffffff6400107947 */ /* 0x000fea000383ffff */
.L_x_807:
[----:B--2---:R2:W3:Y:S02]  /*ac20*/  SYNCS.PHASECHK.TRANS64.TRYWAIT P1, [R16+URZ+0x31810], R9 ;  /* 0x03181009100075a7 */ /* 0x0044e4000802017f */
[----:B---3--:R-:W-:Y:S05]  /*ac30*/  @!P1 NANOSLEEP.SYNCS 0x989680 ;  /* 0x009896800000995d */ /* 0x008fea0003900000 */
[----:B------:R-:W3:Y:S02]  /*ac40*/  @!P1 SYNCS.PHASECHK.TRANS64 P1, [R16+URZ+0x31810], R9 ;  /* 0x03181009100095a7 */ /* 0x000ee4000802007f */
[----:B---3--:R-:W-:Y:S05]  /*ac50*/  @!P1 BRA `(.L_x_807) ;  /* 0xfffffffc00f09947 */ /* 0x008fea000383ffff */
[----:B------:R-:W-:Y:S05]  /*ac60*/  BRA `(.L_x_806) ;  /* 0xffffff6c00647947 */ /* 0x000fea000383ffff */
.L_x_811:
[----:B----4-:R4:W1:Y:S02]  /*ac70*/  SYNCS.PHASECHK.TRANS64.TRYWAIT P1, [R17+URZ+0x31830], R8 ;  /* 0x03183008110075a7 */ /* 0x010864000802017f */
[----:B-1----:R-:W-:Y:S05]  /*ac80*/  @!P1 NANOSLEEP.SYNCS 0x989680 ;  /* 0x009896800000995d */ /* 0x002fea0003900000 */
[----:B------:R-:W1:Y:S02]  /*ac90*/  @!P1 SYNCS.PHASECHK.TRANS64 P1, [R17+URZ+0x31830], R8 ;  /* 0x03183008110095a7 */ /* 0x000e64000802007f */
[----:B-1----:R-:W-:Y:S05]  /*aca0*/  @!P1 BRA `(.L_x_811) ;  /* 0xfffffffc00f09947 */ /* 0x002fea000383ffff */
[----:B------:R-:W-:Y:S05]  /*acb0*/  BRA `(.L_x_810) ;  /* 0xffffff8800647947 */ /* 0x000fea000383ffff */
.L_x_822:
[----:B-1----:R1:W2:Y:S02]  /*acc0*/  SYNCS.PHASECHK.TRANS64.TRYWAIT P1, [R7+URZ+0x31820], R6 ;  /* 0x03182006070075a7 */ /* 0x0022a4000802017f */
[----:B--2---:R-:W-:Y:S05]  /*acd0*/  @!P1 NANOSLEEP.SYNCS 0x989680 ;  /* 0x009896800000995d */ /* 0x004fea0003900000 */
[----:B------:R-:W2:Y:S02]  /*ace0*/  @!P1 SYNCS.PHASECHK.TRANS64 P1, [R7+URZ+0x31820], R6 ;  /* 0x03182006070095a7 */ /* 0x000ea4000802007f */
[----:B--2---:R-:W-:Y:S05]  /*acf0*/  @!P1 BRA `(.L_x_822) ;  /* 0xfffffffc00f09947 */ /* 0x004fea000383ffff */
[----:B------:R-:W-:Y:S05]  /*ad00*/  BRA `(.L_x_837) ;  /* 0xffffffe8003c7947 */ /* 0x000fea000383ffff */
.L_x_825:
[----:B-1----:R1:W2:Y:S02]  /*ad10*/  SYNCS.PHASECHK.TRANS64.TRYWAIT P1, [R7+URZ+0x31838], R10 ;  /* 0x0318380a070075a7 */ /* 0x0022a4000802017f */
[----:B--2---:R-:W-:Y:S05]  /*ad20*/  @!P1 NANOSLEEP.SYNCS 0x989680 ;  /* 0x009896800000995d */ /* 0x004fea0003900000 */
[----:B------:R-:W2:Y:S02]  /*ad30*/  @!P1 SYNCS.PHASECHK.TRANS64 P1, [R7+URZ+0x31838], R10 ;  /* 0x0318380a070095a7 */ /* 0x000ea4000802007f */
[----:B--2---:R-:W-:Y:S05]  /*ad40*/  @!P1 BRA `(.L_x_825) ;  /* 0xfffffffc00f09947 */ /* 0x004fea000383ffff */
[----:B------:R-:W-:Y:S05]  /*ad50*/  BRA `(.L_x_838) ;  /* 0xfffffff000507947 */ /* 0x000fea000383ffff */
.L_x_827:
[----:B------:R-:W-:-:S07]  /*ad60*/  SHF.L.U32 R20, R14, 0x1f, RZ ;  /* 0x0000001f0e147819 */ /* 0x000fce00000006ff */
.L_x_839:
[----:B-1----:R1:W2:Y:S02]  /*ad70*/  SYNCS.PHASECHK.TRANS64.TRYWAIT P1, [R19+URZ+0x31820], R20 ;  /* 0x03182014130075a7 */ /* 0x0022a4000802017f */
[----:B--2---:R-:W-:Y:S05]  /*ad80*/  @!P1 NANOSLEEP.SYNCS 0x989680 ;  /* 0x009896800000995d */ /* 0x004fea0003900000 */
[----:B------:R-:W2:Y:S02]  /*ad90*/  @!P1 SYNCS.PHASECHK.TRANS64 P1, [R19+URZ+0x31820], R20 ;  /* 0x03182014130095a7 */ /* 0x000ea4000802007f */
[----:B--2---:R-:W-:Y:S05]  /*ada0*/  @!P1 BRA `(.L_x_839) ;  /* 0xfffffffc00f09947 */ /* 0x004fea000383ffff */
[----:B------:R-:W-:Y:S05]  /*adb0*/  BRA `(.L_x_840) ;  /* 0xfffffff4001c7947 */ /* 0x000fea000383ffff */
.L_x_830:
[----:B-1----:R1:W2:Y:S02]  /*adc0*/  SYNCS.PHASECHK.TRANS64.TRYWAIT P1, [R7+URZ+0x31838], R4 ;  /* 0x03183804070075a7 */ /* 0x0022a4000802017f */
[----:B--2---:R-:W-:Y:S05]  /*add0*/  @!P1 NANOSLEEP.SYNCS 0x989680 ;  /* 0x009896800000995d */ /* 0x004fea0003900000 */
[----:B------:R-:W2:Y:S02]  /*ade0*/  @!P1 SYNCS.PHASECHK.TRANS64 P1, [R7+URZ+0x31838], R4 ;  /* 0x03183804070095a7 */ /* 0x000ea4000802007f */
[----:B--2---:R-:W-:Y:S05]  /*adf0*/  @!P1 BRA `(.L_x_830) ;  /* 0xfffffffc00f09947 */ /* 0x004fea000383ffff */
[----:B------:R-:W-:Y:S05]  /*ae00*/  BRA `(.L_x_841) ;  /* 0xfffffff800007947 */ /* 0x000fea000383ffff */
.L_x_833:
[----:B-1----:R1:W2:Y:S02]  /*ae10*/  SYNCS.PHASECHK.TRANS64.TRYWAIT P0, [R3+URZ], R2 ;  /* 0x00000002030075a7 */ /* 0x0022a4000800017f */
[----:B--2---:R-:W-:Y:S05]  /*ae20*/  @!P0 NANOSLEEP.SYNCS 0x989680 ;  /* 0x009896800000895d */ /* 0x004fea0003900000 */
[----:B------:R-:W2:Y:S02]  /*ae30*/  @!P0 SYNCS.PHASECHK.TRANS64 P0, [R3+URZ], R2 ;  /* 0x00000002030085a7 */ /* 0x000ea4000800007f */
[----:B--2---:R-:W-:Y:S05]  /*ae40*/  @!P0 BRA `(.L_x_833) ;  /* 0xfffffffc00f08947 */ /* 0x004fea000383ffff */
[----:B------:R-:W-:Y:S05]  /*ae50*/  BRA `(.L_x_842) ;  /* 0xfffffffc00147947 */ /* 0x000fea000383ffff */
.L_x_834:
[----:B-1----:R1:W2:Y:S02]  /*ae60*/  SYNCS.PHASECHK.TRANS64.TRYWAIT P0, [R17+URZ], R0 ;  /* 0x00000000110075a7 */ /* 0x0022a4000800017f */
[----:B--2---:R-:W-:Y:S05]  /*ae70*/  @!P0 NANOSLEEP.SYNCS 0x989680 ;  /* 0x009896800000895d */ /* 0x004fea0003900000 */
[----:B------:R-:W2:Y:S02]  /*ae80*/  @!P0 SYNCS.PHASECHK.TRANS64 P0, [R17+URZ], R0 ;  /* 0x00000000110085a7 */ /* 0x000ea4000800007f */
[----:B--2---:R-:W-:Y:S05]  /*ae90*/  @!P0 BRA `(.L_x_834) ;  /* 0xfffffffc00f08947 */ /* 0x004fea000383ffff */
[----:B------:R-:W-:Y:S05]  /*aea0*/  BRA `(.L_x_843) ;  /* 0xfffffffc00247947 */ /* 0x000fea000383ffff */
.L_x_844:
        /* <DEDUP_REMOVED lines=13> */
.L_x_1154:


//--------------------- .text._ZN7cutlass13device_kernelIN5flash22FlashAttnBwdPreprocessIN4cute5tupleIJNS3_1CILi64EEENS5_ILi256EEEEEENS_10bfloat16_tEfNS_4arch4Sm90ELb1ELb0EEEEEvNT_6ParamsE --------------------------
	.section	.text._ZN7cutlass13device_kernelIN5flash22FlashAttnBwdPreprocessIN4cute5tupleIJNS3_1CILi64EEENS5_ILi256EEEEEENS_10bfloat16_tEfNS_4arch4Sm90ELb1ELb0EEEEEvNT_6ParamsE,"ax",@progbits
	.align	128
.text._ZN7cutlass13device_kernelIN5flash22FlashAttnBwdPreprocessIN4cute5tupleIJNS3_1CILi64EEENS5_ILi256EEEEEENS_10bfloat16_tEfNS_4arch4Sm90ELb1ELb0EEEEEvNT_6ParamsE:
        .type           _ZN7cutlass13device_kernelIN5flash22FlashAttnBwdPreprocessIN4cute5tupleIJNS3_1CILi64EEENS5_ILi256EEEEEENS_10bfloat16_tEfNS_4arch4Sm90ELb1ELb0EEEEEvNT_6ParamsE,@function
        .size           _ZN7cutlass13device_kernelIN5flash22FlashAttnBwdPreprocessIN4cute5tupleIJNS3_1CILi64EEENS5_ILi256EEEEEENS_10bfloat16_tEfNS_4arch4Sm90ELb1ELb0EEEEEvNT_6ParamsE,(.L_x_1155 - _ZN7cutlass13device_kernelIN5flash22FlashAttnBwdPreprocessIN4cute5tupleIJNS3_1CILi64EEENS5_ILi256EEEEEENS_10bfloat16_tEfNS_4arch4Sm90ELb1ELb0EEEEEvNT_6ParamsE)
        .other          _ZN7cutlass13device_kernelIN5flash22FlashAttnBwdPreprocessIN4cute5tupleIJNS3_1CILi64EEENS5_ILi256EEEEEENS_10bfloat16_tEfNS_4arch4Sm90ELb1ELb0EEEEEvNT_6ParamsE,@"STO_CUDA_ENTRY STV_DEFAULT"
_ZN7cutlass13device_kernelIN5flash22FlashAttnBwdPreprocessIN4cute5tupleIJNS3_1CILi64EEENS5_ILi256EEEEEENS_10bfloat16_tEfNS_4arch4Sm90ELb1ELb0EEEEEvNT_6ParamsE:
[----:B------:R-:W-:Y:S01]  /*0000*/  LDC R1, c[0x0][0x28] ;  /* 0x00000a00ff017b82 */ /* 0x000fe20000000800 */
[----:B------:R-:W0:Y:S07]  /*0010*/  S2R R0, SR_CTAID.X ;  /* 0x0000000000007919 */ /* 0x000e2e0000002500 */
[----:B------:R-:W1:Y:S01]  /*0020*/  LDC R3, c[0x0][0x218] ;  /* 0x00008600ff037b82 */ /* 0x000e620000000800 */
[----:B------:R-:W-:Y:S01]  /*0030*/  IMAD.MOV.U32 R96, RZ, RZ, 0x7f800000 ;  /* 0x7f800000ff607424 */ /* 0x000fe200078e00ff */
[----:B------:R-:W-:Y:S01]  /*0040*/  ULDC.64 UR4, c[0x0][0x208] ;  /* 0x0000820000047ab9 */ /* 0x000fe20000000a00 */
[----:B------:R-:W2:Y:S05]  /*0050*/  S2R R9, SR_TID.X ;  /* 0x0000000000097919 */ /* 0x000eaa0000002100 */
[----:B------:R-:W3:Y:S08]  /*0060*/  S2UR UR6, SR_CTAID.Y ;  /* 0x00000000000679c3 */ /* 0x000ef00000002600 */
[----:B------:R-:W4:Y:S08]  /*0070*/  S2UR UR7, SR_CTAID.Z ;  /* 0x00000000000779c3 */ /* 0x000f300000002700 */
[----:B------:R-:W4:Y:S01]  /*0080*/  LDC.64 R68, c[0x0][0x250] ;  /* 0x00009400ff447b82 */ /* 0x000f220000000a00 */
[----:B0-----:R-:W-:Y:S01]  /*0090*/  IMAD.SHL.U32 R2, R0, 0x40, RZ ;  /* 0x0000004000027824 */ /* 0x001fe200078e00ff */
[----:B---3--:R-:W-:-:S03]  /*00a0*/  USHF.R.S32.HI UR8, URZ, 0x1f, UR6 ;  /* 0x0000001f3f087899 */ /* 0x008fc60008011406 */
[----:B-1----:R-:W-:-:S05]  /*00b0*/  IMAD.IADD R17, R3, 0x1, -R2 ;  /* 0x0000000103117824 */ /* 0x002fca00078e0a02 */
[----:B--2---:R-:W-:Y:S01]  /*00c0*/  ISETP.GE.AND P0, PT, R9, R17, PT ;  /* 0x000000110900720c */ /* 0x004fe20003f06270 */
[----:B----4-:R-:W-:-:S03]  /*00d0*/  USHF.R.S32.HI UR9, URZ, 0x1f, UR7 ;  /* 0x0000001f3f097899 */ /* 0x010fc60008011407 */
[----:B------:R-:W-:-:S13]  /*00e0*/  ISETP.GT.OR P0, PT, R9, 0x3f, P0 ;  /* 0x0000003f0900780c */ /* 0x000fda0000704670 */
[----:B------:R-:W0:Y:S01]  /*00f0*/  @!P0 LDC.64 R10, c[0x0][0x290] ;  /* 0x0000a400ff0a8b82 */ /* 0x000e220000000a00 */
[----:B------:R-:W-:Y:S02]  /*0100*/  @!P0 SHF.R.S32.HI R5, RZ, 0x1f, R9 ;  /* 0x0000001fff058819 */ /* 0x000fe40000011409 */
[----:B------:R-:W-:-:S04]  /*0110*/  @!P0 IADD3 R4, P1, R2, R9, RZ ;  /* 0x0000000902048210 */ /* 0x000fc80007f3e0ff */
[----:B------:R-:W-:Y:S01]  /*0120*/  @!P0 LEA.HI.X.SX32 R5, R2, R5, 0x1, P1 ;  /* 0x0000000502058211 */ /* 0x000fe200008f0eff */
[----:B------:R-:W1:Y:S08]  /*0130*/  @!P0 LDC.64 R12, c[0x0][0x298] ;  /* 0x0000a600ff0c8b82 */ /* 0x000e700000000a00 */
[----:B------:R-:W2:Y:S01]  /*0140*/  @!P0 LDC.64 R14, c[0x0][0x288] ;  /* 0x0000a200ff0e8b82 */ /* 0x000ea20000000a00 */
[----:B0-----:R-:W-:-:S02]  /*0150*/  @!P0 IMAD R6, R10, UR8, RZ ;  /* 0x000000080a068c24 */ /* 0x001fc4000f8e02ff */
[----:B------:R-:W-:-:S04]  /*0160*/  @!P0 IMAD.WIDE.U32 R4, R10, UR6, R4 ;  /* 0x000000060a048c25 */ /* 0x000fc8000f8e0004 */
[----:B------:R-:W-:Y:S02]  /*0170*/  @!P0 IMAD R7, R11, UR6, R6 ;  /* 0x000000060b078c24 */ /* 0x000fe4000f8e0206 */
[C---:B-1----:R-:W-:Y:S02]  /*0180*/  @!P0 IMAD R2, R12.reuse, UR9, RZ ;  /* 0x000000090c028c24 */ /* 0x042fe4000f8e02ff */
[----:B------:R-:W-:Y:S02]  /*0190*/  @!P0 IMAD.IADD R5, R5, 0x1, R7 ;  /* 0x0000000105058824 */ /* 0x000fe400078e0207 */
[----:B------:R-:W-:Y:S02]  /*01a0*/  @!P0 IMAD R7, R13, UR7, R2 ;  /* 0x000000070d078c24 */ /* 0x000fe4000f8e0202 */
[----:B------:R-:W-:Y:S02]  /*01b0*/  @!P0 IMAD.WIDE.U32 R4, R12, UR7, R4 ;  /* 0x000000070c048c25 */ /* 0x000fe4000f8e0004 */
[----:B------:R-:W0:Y:S03]  /*01c0*/  LDC.64 R12, c[0x0][0x230] ;  /* 0x00008c00ff0c7b82 */ /* 0x000e260000000a00 */
[----:B------:R-:W-:-:S02]  /*01d0*/  @!P0 IADD3 R2, R5, R7, RZ ;  /* 0x0000000705028210 */ /* 0x000fc40007ffe0ff */
[----:B--2---:R-:W-:-:S04]  /*01e0*/  @!P0 LEA R6, P1, R4, R14, 0x2 ;  /* 0x0000000e04068211 */ /* 0x004fc800078210ff */
[----:B------:R-:W-:Y:S02]  /*01f0*/  @!P0 LEA.HI.X R7, R4, R15, R2, 0x2, P1 ;  /* 0x0000000f04078211 */ /* 0x000fe400008f1402 */
[----:B------:R-:W-:Y:S01]  /*0200*/  SHF.R.S32.HI R2, RZ, 0x1f, R9 ;  /* 0x0000001fff027819 */ /* 0x000fe20000011409 */
[----:B------:R-:W1:Y:S02]  /*0210*/  LDC.64 R14, c[0x0][0x238] ;  /* 0x00008e00ff0e7b82 */ /* 0x000e640000000a00 */
[----:B------:R2:W5:Y:S01]  /*0220*/  @!P0 LDG.E R96, desc[UR4][R6.64] ;  /* 0x0000000406608981 */ /* 0x000562000c1e1900 */
[----:B------:R-:W-:Y:S01]  /*0230*/  LEA.HI R8, R2, R9, RZ, 0x4 ;  /* 0x0000000902087211 */ /* 0x000fe200078f20ff */
[----:B------:R-:W-:Y:S01]  /*0240*/  BSSY B0, `(.L_x_845) ;  /* 0x0000030000007945 */ /* 0x000fe20003800000 */
[----:B------:R-:W-:Y:S02]  /*0250*/  CS2R R24, SRZ ;  /* 0x0000000000187805 */ /* 0x000fe4000001ff00 */
[----:B------:R-:W-:-:S02]  /*0260*/  CS2R R72, SRZ ;  /* 0x0000000000487805 */ /* 0x000fc4000001ff00 */
[C---:B------:R-:W-:Y:S02]  /*0270*/  LOP3.LUT R2, R8.reuse, 0xfffffff0, RZ, 0xc0, !PT ;  /* 0xfffffff008027812 */ /* 0x040fe400078ec0ff */
[----:B------:R-:W-:Y:S02]  /*0280*/  CS2R R74, SRZ ;  /* 0x00000000004a7805 */ /* 0x000fe4000001ff00 */
[----:B------:R-:W-:Y:S02]  /*0290*/  LEA.HI.SX32 R10, R8, 0x20, 0x1c ;  /* 0x00000020080a7811 */ /* 0x000fe400078fe2ff */
[----:B------:R-:W-:Y:S02]  /*02a0*/  CS2R R60, SRZ ;  /* 0x00000000003c7805 */ /* 0x000fe4000001ff00 */
[----:B------:R-:W-:Y:S01]  /*02b0*/  CS2R R62, SRZ ;  /* 0x00000000003e7805 */ /* 0x000fe2000001ff00 */
[----:B------:R-:W-:Y:S02]  /*02c0*/  IMAD.IADD R2, R9, 0x1, -R2 ;  /* 0x0000000109027824 */ /* 0x000fe400078e0a02 */
[----:B0-----:R-:W-:-:S02]  /*02d0*/  IMAD R4, R12, UR8, RZ ;  /* 0x000000080c047c24 */ /* 0x001fc4000f8e02ff */
[----:B------:R-:W-:Y:S02]  /*02e0*/  IMAD.SHL.U32 R64, R2, 0x8, RZ ;  /* 0x0000000802407824 */ /* 0x000fe400078e00ff */
[----:B------:R-:W-:Y:S01]  /*02f0*/  IMAD R5, R13, UR6, R4 ;  /* 0x000000060d057c24 */ /* 0x000fe2000f8e0204 */
[----:B------:R-:W-:Y:S01]  /*0300*/  LEA.HI.SX32 R4, R8, 0x10, 0x1c ;  /* 0x0000001008047811 */ /* 0x000fe200078fe2ff */
[----:B------:R-:W-:Y:S01]  /*0310*/  IMAD R9, R0, -0x40, R3 ;  /* 0xffffffc000097824 */ /* 0x000fe200078e0203 */
[----:B------:R-:W-:Y:S02]  /*0320*/  SHF.R.S32.HI R65, RZ, 0x1f, R64 ;  /* 0x0000001fff417819 */ /* 0x000fe40000011440 */
[----:B------:R-:W-:Y:S02]  /*0330*/  SHF.R.S32.HI R8, RZ, 0x4, R8 ;  /* 0x00000004ff087819 */ /* 0x000fe40000011408 */
[----:B------:R-:W-:Y:S01]  /*0340*/  ISETP.GE.AND P1, PT, R4, R9, PT ;  /* 0x000000090400720c */ /* 0x000fe20003f26270 */
[----:B--2---:R-:W-:Y:S01]  /*0350*/  IMAD.WIDE.U32 R6, R12, UR6, R64 ;  /* 0x000000060c067c25 */ /* 0x004fe2000f8e0040 */
[----:B------:R-:W-:-:S02]  /*0360*/  ISETP.GE.AND P4, PT, R8, R17, PT ;  /* 0x000000110800720c */ /* 0x000fc40003f86270 */
[-C--:B------:R-:W-:Y:S01]  /*0370*/  ISETP.GE.AND P0, PT, R10, R9.reuse, PT ;  /* 0x000000090a00720c */ /* 0x080fe20003f06270 */
[----:B------:R-:W-:Y:S01]  /*0380*/  IMAD.IADD R7, R7, 0x1, R5 ;  /* 0x0000000107077824 */ /* 0x000fe200078e0205 */
[----:B------:R-:W-:Y:S01]  /*0390*/  ISETP.GE.AND P2, PT, R8, R9, PT ;  /* 0x000000090800720c */ /* 0x000fe20003f46270 */
[----:B------:R-:W0:Y:S01]  /*03a0*/  LDC.64 R4, c[0x0][0x258] ;  /* 0x00009600ff047b82 */ /* 0x000e220000000a00 */
[C---:B-1----:R-:W-:Y:S01]  /*03b0*/  IMAD R12, R14.reuse, UR9, RZ ;  /* 0x000000090e0c7c24 */ /* 0x042fe2000f8e02ff */
[----:B------:R-:W-:Y:S01]  /*03c0*/  SHF.R.S32.HI R9, RZ, 0x1f, R8 ;  /* 0x0000001fff097819 */ /* 0x000fe20000011408 */
[----:B------:R-:W-:Y:S01]  /*03d0*/  IMAD.WIDE.U32 R6, R14, UR7, R6 ;  /* 0x000000070e067c25 */ /* 0x000fe2000f8e0006 */
[----:B------:R-:W-:-:S03]  /*03e0*/  IADD3 R10, R8, 0x10, RZ ;  /* 0x00000010080a7810 */ /* 0x000fc60007ffe0ff */
[----:B------:R-:W-:Y:S01]  /*03f0*/  IMAD R15, R15, UR7, R12 ;  /* 0x000000070f0f7c24 */ /* 0x000fe2000f8e020c */
[----:B------:R-:W-:Y:S01]  /*0400*/  ISETP.GE.AND P3, PT, R10, R17, PT ;  /* 0x000000110a00720c */ /* 0x000fe20003f66270 */
[----:B------:R-:W-:Y:S02]  /*0410*/  VIADD R16, R8, 0x20 ;  /* 0x0000002008107836 */ /* 0x000fe40000000000 */
[----:B------:R-:W-:Y:S01]  /*0420*/  IMAD.WIDE R66, R0, 0x40, R8 ;  /* 0x0000004000427825 */ /* 0x000fe200078e0208 */
[----:B------:R-:W-:Y:S01]  /*0430*/  IADD3 R15, R7, R15, RZ ;  /* 0x0000000f070f7210 */ /* 0x000fe20007ffe0ff */
[----:B------:R-:W-:Y:S08]  /*0440*/  @P4 BRA `(.L_x_846) ;  /* 0x00000000003c4947 */ /* 0x000ff00003800000 */
[----:B------:R-:W-:Y:S01]  /*0450*/  ULDC.64 UR10, c[0x0][0x228] ;  /* 0x00008a00000a7ab9 */ /* 0x000fe20000000a00 */
[----:B------:R-:W-:Y:S01]  /*0460*/  IMAD.MOV.U32 R14, RZ, RZ, R6 ;  /* 0x000000ffff0e7224 */ /* 0x000fe200078e0006 */
[----:B------:R-:W-:Y:S01]  /*0470*/  ULDC.64 UR12, c[0x0][0x210] ;  /* 0x00008400000c7ab9 */ /* 0x000fe20000000a00 */
[----:B------:R-:W-:Y:S02]  /*0480*/  IMAD R11, R67, UR10, RZ ;  /* 0x0000000a430b7c24 */ /* 0x000fe4000f8e02ff */
[----:B------:R-:W-:Y:S02]  /*0490*/  VIADD R10, R64, 0x80 ;  /* 0x00000080400a7836 */ /* 0x000fe40000000000 */
[----:B------:R-:W-:Y:S01]  /*04a0*/  IMAD.WIDE.U32 R12, R66, UR10, R14 ;  /* 0x0000000a420c7c25 */ /* 0x000fe2000f8e000e */
[----:B------:R-:W-:Y:S02]  /*04b0*/  ULDC UR10, c[0x0][0x21c] ;  /* 0x00008700000a7ab9 */ /* 0x000fe40000000800 */
[----:B------:R-:W-:Y:S01]  /*04c0*/  ISETP.GE.AND P4, PT, R64, UR10, PT ;  /* 0x0000000a40007c0c */ /* 0x000fe2000bf86270 */
[----:B------:R-:W-:Y:S01]  /*04d0*/  IMAD R11, R66, UR11, R11 ;  /* 0x0000000b420b7c24 */ /* 0x000fe2000f8e020b */
[----:B------:R-:W-:-:S02]  /*04e0*/  ISETP.GE.AND P5, PT, R10, UR10, PT ;  /* 0x0000000a0a007c0c */ /* 0x000fc4000bfa6270 */
[----:B------:R-:W-:Y:S02]  /*04f0*/  LEA R10, P6, R12, UR12, 0x1 ;  /* 0x0000000c0c0a7c11 */ /* 0x000fe4000f8c08ff */
[----:B------:R-:W-:-:S04]  /*0500*/  IADD3 R11, R13, R11, RZ ;  /* 0x0000000b0d0b7210 */ /* 0x000fc80007ffe0ff */
[----:B------:R-:W-:-:S05]  /*0510*/  LEA.HI.X R11, R12, UR13, R11, 0x1, P6 ;  /* 0x0000000d0c0b7c11 */ /* 0x000fca000b0f0c0b */
[----:B------:R1:W5:Y:S04]  /*0520*/  @!P4 LDG.E.128 R72, desc[UR4][R10.64] ;  /* 0x000000040a48c981 */ /* 0x000368000c1e1d00 */
[----:B------:R1:W5:Y:S02]  /*0530*/  @!P5 LDG.E.128 R60, desc[UR4][R10.64+0x100] ;  /* 0x000100040a3cd981 */ /* 0x000364000c1e1d00 */
.L_x_846:
[----:B------:R-:W-:Y:S05]  /*0540*/  BSYNC B0 ;  /* 0x0000000000007941 */ /* 0x000fea0003800000 */
.L_x_845:
[----:B------:R-:W-:Y:S01]  /*0550*/  BSSY B0, `(.L_x_847) ;  /* 0x000001a000007945 */ /* 0x000fe20003800000 */
[----:B------:R-:W-:Y:S02]  /*0560*/  ISETP.GE.AND P4, PT, R16, R17, PT ;  /* 0x000000111000720c */ /* 0x000fe40003f86270 */
[----:B------:R-:W-:Y:S02]  /*0570*/  CS2R R26, SRZ ;  /* 0x00000000001a7805 */ /* 0x000fe4000001ff00 */
[----:B------:R-:W-:Y:S02]  /*0580*/  CS2R R40, SRZ ;  /* 0x0000000000287805 */ /* 0x000fe4000001ff00 */
[----:B------:R-:W-:Y:S01]  /*0590*/  CS2R R42, SRZ ;  /* 0x00000000002a7805 */ /* 0x000fe2000001ff00 */
[----:B------:R-:W-:Y:S02]  /*05a0*/  IMAD R16, R68, UR8, RZ ;  /* 0x0000000844107c24 */ /* 0x000fe4000f8e02ff */
[----:B------:R-:W-:Y:S01]  /*05b0*/  VIADD R12, R8, 0x30 ;  /* 0x00000030080c7836 */ /* 0x000fe20000000000 */
[----:B------:R-:W-:Y:S06]  /*05c0*/  @P3 BRA `(.L_x_848) ;  /* 0x0000000000483947 */ /* 0x000fec0003800000 */
[----:B------:R-:W-:Y:S01]  /*05d0*/  IADD3 R9, P3, R66, 0x10, RZ ;  /* 0x0000001042097810 */ /* 0x000fe20007f7e0ff */
[----:B------:R-:W-:Y:S01]  /*05e0*/  ULDC.64 UR10, c[0x0][0x228] ;  /* 0x00008a00000a7ab9 */ /* 0x000fe20000000a00 */
[----:B-1----:R-:W-:Y:S01]  /*05f0*/  IMAD.MOV.U32 R10, RZ, RZ, R6 ;  /* 0x000000ffff0a7224 */ /* 0x002fe200078e0006 */
[----:B------:R-:W-:Y:S01]  /*0600*/  IADD3 R13, R64, 0x80, RZ ;  /* 0x00000080400d7810 */ /* 0x000fe20007ffe0ff */
[----:B------:R-:W-:Y:S01]  /*0610*/  IMAD.MOV.U32 R11, RZ, RZ, R15 ;  /* 0x000000ffff0b7224 */ /* 0x000fe200078e000f */
[----:B------:R-:W-:Y:S01]  /*0620*/  ULDC.64 UR12, c[0x0][0x210] ;  /* 0x00008400000c7ab9 */ /* 0x000fe20000000a00 */
[----:B------:R-:W-:Y:S02]  /*0630*/  IMAD.X R8, RZ, RZ, R67, P3 ;  /* 0x000000ffff087224 */ /* 0x000fe400018e0643 */
[----:B------:R-:W-:-:S04]  /*0640*/  IMAD.WIDE.U32 R10, R9, UR10, R10 ;  /* 0x0000000a090a7c25 */ /* 0x000fc8000f8e000a */
[----:B------:R-:W-:Y:S01]  /*0650*/  IMAD R8, R8, UR10, RZ ;  /* 0x0000000a08087c24 */ /* 0x000fe2000f8e02ff */
[----:B------:R-:W-:Y:S02]  /*0660*/  ULDC UR10, c[0x0][0x21c] ;  /* 0x00008700000a7ab9 */ /* 0x000fe40000000800 */
[----:B------:R-:W-:Y:S01]  /*0670*/  ISETP.GE.AND P5, PT, R64, UR10, PT ;  /* 0x0000000a40007c0c */ /* 0x000fe2000bfa6270 */
[----:B------:R-:W-:Y:S01]  /*0680*/  IMAD R9, R9, UR11, R8 ;  /* 0x0000000b09097c24 */ /* 0x000fe2000f8e0208 */
[----:B------:R-:W-:Y:S02]  /*0690*/  ISETP.GE.AND P6, PT, R13, UR10, PT ;  /* 0x0000000a0d007c0c */ /* 0x000fe4000bfc6270 */
[----:B------:R-:W-:Y:S02]  /*06a0*/  LEA R8, P3, R10, UR12, 0x1 ;  /* 0x0000000c0a087c11 */ /* 0x000fe4000f8608ff */
[----:B------:R-:W-:-:S04]  /*06b0*/  IADD3 R9, R11, R9, RZ ;  /* 0x000000090b097210 */ /* 0x000fc80007ffe0ff */
[----:B------:R-:W-:-:S05]  /*06c0*/  LEA.HI.X R9, R10, UR13, R9, 0x1, P3 ;  /* 0x0000000d0a097c11 */ /* 0x000fca00098f0c09 */
[----:B------:R2:W5:Y:S04]  /*06d0*/  @!P5 LDG.E.128 R24, desc[UR4][R8.64] ;  /* 0x000000040818d981 */ /* 0x000568000c1e1d00 */
[----:B------:R2:W5:Y:S02]  /*06e0*/  @!P6 LDG.E.128 R40, desc[UR4][R8.64+0x100] ;  /* 0x000100040828e981 */ /* 0x000564000c1e1d00 */
.L_x_848:
[----:B------:R-:W-:Y:S05]  /*06f0*/  BSYNC B0 ;  /* 0x0000000000007941 */ /* 0x000fea0003800000 */
.L_x_847:
[----:B------:R-:W-:Y:S01]  /*0700*/  ISETP.GE.AND P3, PT, R12, R17, PT ;  /* 0x000000110c00720c */ /* 0x000fe20003f66270 */
[----:B------:R-:W-:Y:S01]  /*0710*/  IMAD R69, R69, UR6, R16 ;  /* 0x0000000645457c24 */ /* 0x000fe2000f8e0210 */
[----:B------:R-:W-:Y:S01]  /*0720*/  BSSY B0, `(.L_x_849) ;  /* 0x000001f000007945 */ /* 0x000fe20003800000 */
[----:B------:R-:W-:Y:S01]  /*0730*/  IMAD.WIDE.U32 R12, R68, UR6, R64 ;  /* 0x00000006440c7c25 */ /* 0x000fe2000f8e0040 */
        /* <DEDUP_REMOVED lines=8> */
[----:B0-----:R-:W-:Y:S02]  /*07c0*/  IMAD R32, R4, UR9, RZ ;  /* 0x0000000904207c24 */ /* 0x001fe4000f8e02ff */
[----:B------:R-:W-:Y:S01]  /*07d0*/  IMAD.IADD R69, R13, 0x1, R69 ;  /* 0x000000010d457824 */ /* 0x000fe200078e0245 */
[----:B------:R-:W-:Y:S06]  /*07e0*/  @P4 BRA `(.L_x_850) ;  /* 0x0000000000484947 */ /* 0x000fec0003800000 */
[----:B--2---:R-:W-:Y:S01]  /*07f0*/  IADD3 R9, P4, R66, 0x20, RZ ;  /* 0x0000002042097810 */ /* 0x004fe20007f9e0ff */
        /* <DEDUP_REMOVED lines=17> */
.L_x_850:
[----:B------:R-:W-:Y:S05]  /*0910*/  BSYNC B0 ;  /* 0x0000000000007941 */ /* 0x000fea0003800000 */
.L_x_849:
[----:B------:R-:W-:Y:S04]  /*0920*/  BSSY B0, `(.L_x_851) ;  /* 0x0000014000007945 */ /* 0x000fe80003800000 */
[----:B------:R-:W-:Y:S05]  /*0930*/  @P3 BRA `(.L_x_852) ;  /* 0x0000000000483947 */ /* 0x000fea0003800000 */
[----:B------:R-:W-:Y:S01]  /*0940*/  IADD3 R7, P4, R66, 0x30, RZ ;  /* 0x0000003042077810 */ /* 0x000fe20007f9e0ff */
[----:B------:R-:W-:Y:S01]  /*0950*/  ULDC.64 UR10, c[0x0][0x228] ;  /* 0x00008a00000a7ab9 */ /* 0x000fe20000000a00 */
[----:B0-2---:R-:W-:Y:S01]  /*0960*/  MOV R9, R15 ;  /* 0x0000000f00097202 */ /* 0x005fe20000000f00 */
[----:B------:R-:W-:Y:S02]  /*0970*/  ULDC.64 UR12, c[0x0][0x210] ;  /* 0x00008400000c7ab9 */ /* 0x000fe40000000a00 */
[----:B------:R-:W-:-:S04]  /*0980*/  IMAD.X R8, RZ, RZ, R67, P4 ;  /* 0x000000ffff087224 */ /* 0x000fc800020e0643 */
[----:B-1----:R-:W-:Y:S02]  /*0990*/  IMAD R10, R8, UR10, RZ ;  /* 0x0000000a080a7c24 */ /* 0x002fe4000f8e02ff */
[----:B------:R-:W-:Y:S02]  /*09a0*/  IMAD.MOV.U32 R8, RZ, RZ, R6 ;  /* 0x000000ffff087224 */ /* 0x000fe400078e0006 */
[C---:B------:R-:W-:Y:S02]  /*09b0*/  VIADD R6, R64.reuse, 0x80 ;  /* 0x0000008040067836 */ /* 0x040fe40000000000 */
[C---:B------:R-:W-:Y:S01]  /*09c0*/  IMAD.WIDE.U32 R8, R7.reuse, UR10, R8 ;  /* 0x0000000a07087c25 */ /* 0x040fe2000f8e0008 */
[----:B------:R-:W-:Y:S02]  /*09d0*/  ULDC UR10, c[0x0][0x21c] ;  /* 0x00008700000a7ab9 */ /* 0x000fe40000000800 */
[----:B------:R-:W-:Y:S01]  /*09e0*/  ISETP.GE.AND P5, PT, R64, UR10, PT ;  /* 0x0000000a40007c0c */ /* 0x000fe2000bfa6270 */
[----:B------:R-:W-:Y:S01]  /*09f0*/  IMAD R7, R7, UR11, R10 ;  /* 0x0000000b07077c24 */ /* 0x000fe2000f8e020a */
[----:B------:R-:W-:-:S02]  /*0a00*/  ISETP.GE.AND P6, PT, R6, UR10, PT ;  /* 0x0000000a06007c0c */ /* 0x000fc4000bfc6270 */
[----:B------:R-:W-:Y:S01]  /*0a10*/  LEA R6, P4, R8, UR12, 0x1 ;  /* 0x0000000c08067c11 */ /* 0x000fe2000f8808ff */
[----:B------:R-:W-:-:S05]  /*0a20*/  IMAD.IADD R7, R9, 0x1, R7 ;  /* 0x0000000109077824 */ /* 0x000fca00078e0207 */
[----:B------:R-:W-:-:S05]  /*0a30*/  LEA.HI.X R7, R8, UR13, R7, 0x1, P4 ;  /* 0x0000000d08077c11 */ /* 0x000fca000a0f0c07 */
[----:B------:R3:W5:Y:S04]  /*0a40*/  @!P5 LDG.E.128 R20, desc[UR4][R6.64] ;  /* 0x000000040614d981 */ /* 0x000768000c1e1d00 */
[----:B------:R3:W5:Y:S02]  /*0a50*/  @!P6 LDG.E.128 R28, desc[UR4][R6.64+0x100] ;  /* 0x00010004061ce981 */ /* 0x000764000c1e1d00 */
.L_x_852:
[----:B------:R-:W-:Y:S05]  /*0a60*/  BSYNC B0 ;  /* 0x0000000000007941 */ /* 0x000fea0003800000 */
.L_x_851:
[----:B------:R-:W-:Y:S01]  /*0a70*/  MOV R68, R12 ;  /* 0x0000000c00447202 */ /* 0x000fe20000000f00 */
[----:B------:R-:W-:Y:S01]  /*0a80*/  IMAD R71, R5, UR7, R32 ;  /* 0x0000000705477c24 */ /* 0x000fe2000f8e0220 */
[----:B------:R-:W-:Y:S01]  /*0a90*/  BSSY B0, `(.L_x_853) ;  /* 0x0000023000007945 */ /* 0x000fe20003800000 */
[----:B---3--:R-:W-:Y:S02]  /*0aa0*/  CS2R R6, SRZ ;  /* 0x0000000000067805 */ /* 0x008fe4000001ff00 */
[----:B------:R-:W-:Y:S01]  /*0ab0*/  CS2R R12, SRZ ;  /* 0x00000000000c7805 */ /* 0x000fe2000001ff00 */
[----:B------:R-:W-:Y:S01]  /*0ac0*/  IMAD.WIDE.U32 R68, R4, UR7, R68 ;  /* 0x0000000704447c25 */ /* 0x000fe2000f8e0044 */
[----:B------:R-:W-:Y:S02]  /*0ad0*/  CS2R R4, SRZ ;  /* 0x0000000000047805 */ /* 0x000fe4000001ff00 */
[----:B------:R-:W-:Y:S02]  /*0ae0*/  CS2R R14, SRZ ;  /* 0x00000000000e7805 */ /* 0x000fe4000001ff00 */
[----:B------:R-:W-:-:S02]  /*0af0*/  CS2R R52, SRZ ;  /* 0x0000000000347805 */ /* 0x000fc4000001ff00 */
[----:B------:R-:W-:Y:S02]  /*0b00*/  CS2R R54, SRZ ;  /* 0x0000000000367805 */ /* 0x000fe4000001ff00 */
[----:B0-2---:R-:W-:Y:S02]  /*0b10*/  CS2R R8, SRZ ;  /* 0x0000000000087805 */ /* 0x005fe4000001ff00 */
[----:B-1----:R-:W-:Y:S02]  /*0b20*/  CS2R R10, SRZ ;  /* 0x00000000000a7805 */ /* 0x002fe4000001ff00 */
        /* <DEDUP_REMOVED lines=8> */
[----:B------:R-:W-:Y:S01]  /*0bb0*/  IMAD.IADD R71, R69, 0x1, R71 ;  /* 0x0000000145477824 */ /* 0x000fe200078e0247 */
[----:B------:R-:W-:Y:S06]  /*0bc0*/  @P2 BRA `(.L_x_854) ;  /* 0x00000000003c2947 */ /* 0x000fec0003800000 */
[----:B------:R-:W-:Y:S01]  /*0bd0*/  ULDC.64 UR8, c[0x0][0x248] ;  /* 0x0000920000087ab9 */ /* 0x000fe20000000a00 */
[----:B------:R-:W-:Y:S01]  /*0be0*/  MOV R70, R68 ;  /* 0x0000004400467202 */ /* 0x000fe20000000f00 */
[----:B------:R-:W-:Y:S01]  /*0bf0*/  IMAD R77, R67, UR8, RZ ;  /* 0x00000008434d7c24 */ /* 0x000fe2000f8e02ff */
[----:B------:R-:W-:Y:S01]  /*0c00*/  ULDC UR10, c[0x0][0x21c] ;  /* 0x00008700000a7ab9 */ /* 0x000fe20000000800 */
[C---:B------:R-:W-:Y:S01]  /*0c10*/  VIADD R76, R64.reuse, 0x80 ;  /* 0x00000080404c7836 */ /* 0x040fe20000000000 */
[----:B------:R-:W-:Y:S01]  /*0c20*/  ISETP.GE.AND P4, PT, R64, UR10, PT ;  /* 0x0000000a40007c0c */ /* 0x000fe2000bf86270 */
[----:B------:R-:W-:-:S03]  /*0c30*/  IMAD.WIDE.U32 R78, R66, UR8, R70 ;  /* 0x00000008424e7c25 */ /* 0x000fc6000f8e0046 */
[----:B------:R-:W-:Y:S01]  /*0c40*/  ISETP.GE.AND P5, PT, R76, UR10, PT ;  /* 0x0000000a4c007c0c */ /* 0x000fe2000bfa6270 */
[----:B------:R-:W-:Y:S01]  /*0c50*/  IMAD R77, R66, UR9, R77 ;  /* 0x00000009424d7c24 */ /* 0x000fe2000f8e024d */
[----:B------:R-:W-:Y:S02]  /*0c60*/  ULDC.64 UR8, c[0x0][0x240] ;  /* 0x0000900000087ab9 */ /* 0x000fe40000000a00 */
[----:B------:R-:W-:Y:S01]  /*0c70*/  LEA R76, P2, R78, UR8, 0x1 ;  /* 0x000000084e4c7c11 */ /* 0x000fe2000f8408ff */
[----:B------:R-:W-:-:S05]  /*0c80*/  IMAD.IADD R77, R79, 0x1, R77 ;  /* 0x000000014f4d7824 */ /* 0x000fca00078e024d */
[----:B------:R-:W-:-:S05]  /*0c90*/  LEA.HI.X R77, R78, UR9, R77, 0x1, P2 ;  /* 0x000000094e4d7c11 */ /* 0x000fca00090f0c4d */
[----:B------:R0:W5:Y:S04]  /*0ca0*/  @!P4 LDG.E.128 R4, desc[UR4][R76.64] ;  /* 0x000000044c04c981 */ /* 0x000168000c1e1d00 */
[----:B------:R0:W5:Y:S02]  /*0cb0*/  @!P5 LDG.E.128 R48, desc[UR4][R76.64+0x100] ;  /* 0x000100044c30d981 */ /* 0x000164000c1e1d00 */
.L_x_854:
[----:B------:R-:W-:Y:S05]  /*0cc0*/  BSYNC B0 ;  /* 0x0000000000007941 */ /* 0x000fea0003800000 */
.L_x_853:
[----:B------:R-:W-:Y:S04]  /*0cd0*/  BSSY B0, `(.L_x_855) ;  /* 0x0000020000007945 */ /* 0x000fe80003800000 */
[----:B------:R-:W-:Y:S05]  /*0ce0*/  @P1 BRA `(.L_x_856) ;  /* 0x0000000000781947 */ /* 0x000fea0003800000 */
[C---:B0-----:R-:W-:Y:S01]  /*0cf0*/  VIADD R76, R64.reuse, 0x80 ;  /* 0x00000080404c7836 */ /* 0x041fe20000000000 */
[----:B------:R-:W-:Y:S02]  /*0d00*/  ULDC UR8, c[0x0][0x21c] ;  /* 0x0000870000087ab9 */ /* 0x000fe40000000800 */
[----:B------:R-:W-:Y:S02]  /*0d10*/  ISETP.GE.AND P2, PT, R64, UR8, PT ;  /* 0x0000000840007c0c */ /* 0x000fe4000bf46270 */
[----:B------:R-:W-:-:S11]  /*0d20*/  ISETP.GE.AND P1, PT, R76, UR8, PT ;  /* 0x000000084c007c0c */ /* 0x000fd6000bf26270 */
[----:B------:R-:W0:Y:S01]  /*0d30*/  @!P2 LDC.64 R84, c[0x0][0x248] ;  /* 0x00009200ff54ab82 */ /* 0x000e220000000a00 */
[C---:B------:R-:W-:Y:S01]  /*0d40*/  @!P2 IADD3 R83, P4, R66.reuse, 0x10, RZ ;  /* 0x000000104253a810 */ /* 0x040fe20007f9e0ff */
[--C-:B------:R-:W-:Y:S01]  /*0d50*/  @!P2 IMAD.MOV.U32 R76, RZ, RZ, R68.reuse ;  /* 0x000000ffff4ca224 */ /* 0x100fe200078e0044 */
[----:B------:R-:W-:Y:S01]  /*0d60*/  @!P1 IADD3 R89, P5, R66, 0x10, RZ ;  /* 0x0000001042599810 */ /* 0x000fe20007fbe0ff */
[----:B------:R-:W-:Y:S01]  /*0d70*/  @!P1 IMAD.MOV.U32 R78, RZ, RZ, R68 ;  /* 0x000000ffff4e9224 */ /* 0x000fe200078e0044 */
[----:B------:R-:W-:Y:S02]  /*0d80*/  @!P2 IADD3.X R79, RZ, R67, RZ, P4, !PT ;  /* 0x00000043ff4fa210 */ /* 0x000fe400027fe4ff */
[----:B------:R-:W-:Y:S01]  /*0d90*/  @!P2 MOV R77, R71 ;  /* 0x00000047004da202 */ /* 0x000fe20000000f00 */
[----:B------:R-:W1:Y:S01]  /*0da0*/  @!P1 LDC.64 R90, c[0x0][0x248] ;  /* 0x00009200ff5a9b82 */ /* 0x000e620000000a00 */
[----:B------:R-:W-:-:S07]  /*0db0*/  @!P1 IMAD.X R81, RZ, RZ, R67, P5 ;  /* 0x000000ffff519224 */ /* 0x000fce00028e0643 */
[----:B------:R-:W2:Y:S08]  /*0dc0*/  @!P2 LDC.64 R86, c[0x0][0x240] ;  /* 0x00009000ff56ab82 */ /* 0x000eb00000000a00 */
[----:B------:R-:W3:Y:S01]  /*0dd0*/  @!P1 LDC.64 R92, c[0x0][0x240] ;  /* 0x00009000ff5c9b82 */ /* 0x000ee20000000a00 */
[-C--:B0-----:R-:W-:Y:S02]  /*0de0*/  @!P2 IMAD R82, R79, R84.reuse, RZ ;  /* 0x000000544f52a224 */ /* 0x081fe400078e02ff */
[----:B------:R-:W-:-:S04]  /*0df0*/  @!P2 IMAD.WIDE.U32 R76, R83, R84, R76 ;  /* 0x00000054534ca225 */ /* 0x000fc800078e004c */
[----:B------:R-:W-:Y:S02]  /*0e00*/  @!P1 IMAD.MOV.U32 R79, RZ, RZ, R71 ;  /* 0x000000ffff4f9224 */ /* 0x000fe400078e0047 */
[-C--:B-1----:R-:W-:Y:S02]  /*0e10*/  @!P1 IMAD R84, R81, R90.reuse, RZ ;  /* 0x0000005a51549224 */ /* 0x082fe400078e02ff */
[----:B------:R-:W-:-:S04]  /*0e20*/  @!P1 IMAD.WIDE.U32 R80, R89, R90, R78 ;  /* 0x0000005a59509225 */ /* 0x000fc800078e004e */
[----:B------:R-:W-:Y:S01]  /*0e30*/  @!P2 IMAD R79, R83, R85, R82 ;  /* 0x00000055534fa224 */ /* 0x000fe200078e0252 */
[----:B--2---:R-:W-:Y:S01]  /*0e40*/  @!P2 LEA R78, P4, R76, R86, 0x1 ;  /* 0x000000564c4ea211 */ /* 0x004fe200078808ff */
[----:B------:R-:W-:-:S03]  /*0e50*/  @!P1 IMAD R91, R89, R91, R84 ;  /* 0x0000005b595b9224 */ /* 0x000fc600078e0254 */
[----:B------:R-:W-:Y:S01]  /*0e60*/  @!P2 IADD3 R77, R77, R79, RZ ;  /* 0x0000004f4d4da210 */ /* 0x000fe20007ffe0ff */
[----:B------:R-:W-:Y:S01]  /*0e70*/  @!P1 IMAD.IADD R91, R81, 0x1, R91 ;  /* 0x00000001515b9824 */ /* 0x000fe200078e025b */
[----:B---3--:R-:W-:Y:S02]  /*0e80*/  @!P1 LEA R82, P5, R80, R92, 0x1 ;  /* 0x0000005c50529211 */ /* 0x008fe400078a08ff */
[----:B------:R-:W-:Y:S02]  /*0e90*/  @!P2 LEA.HI.X R79, R76, R87, R77, 0x1, P4 ;  /* 0x000000574c4fa211 */ /* 0x000fe400020f0c4d */
[----:B------:R-:W-:-:S03]  /*0ea0*/  @!P1 LEA.HI.X R83, R80, R93, R91, 0x1, P5 ;  /* 0x0000005d50539211 */ /* 0x000fc600028f0c5b */
[----:B------:R1:W5:Y:S04]  /*0eb0*/  @!P2 LDG.E.128 R12, desc[UR4][R78.64] ;  /* 0x000000044e0ca981 */ /* 0x000368000c1e1d00 */
[----:B------:R1:W5:Y:S02]  /*0ec0*/  @!P1 LDG.E.128 R44, desc[UR4][R82.64+0x100] ;  /* 0x00010004522c9981 */ /* 0x000364000c1e1d00 */
.L_x_856:
[----:B------:R-:W-:Y:S05]  /*0ed0*/  BSYNC B0 ;  /* 0x0000000000007941 */ /* 0x000fea0003800000 */
.L_x_855:
[----:B------:R-:W-:Y:S04]  /*0ee0*/  BSSY B0, `(.L_x_857) ;  /* 0x0000020000007945 */ /* 0x000fe80003800000 */
[----:B------:R-:W-:Y:S05]  /*0ef0*/  @P0 BRA `(.L_x_858) ;  /* 0x0000000000780947 */ /* 0x000fea0003800000 */
[C---:B0-----:R-:W-:Y:S01]  /*0f00*/  VIADD R76, R64.reuse, 0x80 ;  /* 0x00000080404c7836 */ /* 0x041fe20000000000 */
[----:B------:R-:W-:Y:S02]  /*0f10*/  ULDC UR8, c[0x0][0x21c] ;  /* 0x0000870000087ab9 */ /* 0x000fe40000000800 */
[----:B------:R-:W-:Y:S02]  /*0f20*/  ISETP.GE.AND P1, PT, R64, UR8, PT ;  /* 0x0000000840007c0c */ /* 0x000fe4000bf26270 */
[----:B------:R-:W-:-:S11]  /*0f30*/  ISETP.GE.AND P2, PT, R76, UR8, PT ;  /* 0x000000084c007c0c */ /* 0x000fd6000bf46270 */
[----:B------:R-:W0:Y:S01]  /*0f40*/  @!P1 LDC.64 R84, c[0x0][0x248] ;  /* 0x00009200ff549b82 */ /* 0x000e220000000a00 */
[C---:B-1----:R-:W-:Y:S01]  /*0f50*/  @!P1 IADD3 R83, P0, R66.reuse, 0x20, RZ ;  /* 0x0000002042539810 */ /* 0x042fe20007f1e0ff */
        /* <DEDUP_REMOVED lines=24> */
.L_x_858:
[----:B------:R-:W-:Y:S05]  /*10e0*/  BSYNC B0 ;  /* 0x0000000000007941 */ /* 0x000fea0003800000 */
.L_x_857:
[----:B------:R-:W-:Y:S04]  /*10f0*/  BSSY B0, `(.L_x_859) ;  /* 0x0000014000007945 */ /* 0x000fe80003800000 */
[----:B------:R-:W-:Y:S05]  /*1100*/  @P3 BRA `(.L_x_860) ;  /* 0x0000000000483947 */ /* 0x000fea0003800000 */
[----:B------:R-:W-:Y:S01]  /*1110*/  IADD3 R69, P0, R66, 0x30, RZ ;  /* 0x0000003042457810 */ /* 0x000fe20007f1e0ff */
[----:B------:R-:W-:Y:S01]  /*1120*/  ULDC.64 UR10, c[0x0][0x248] ;  /* 0x00009200000a7ab9 */ /* 0x000fe20000000a00 */
[----:B------:R-:W-:Y:S01]  /*1130*/  MOV R66, R68 ;  /* 0x0000004400427202 */ /* 0x000fe20000000f00 */
[----:B------:R-:W-:Y:S01]  /*1140*/  ULDC UR8, c[0x0][0x21c] ;  /* 0x0000870000087ab9 */ /* 0x000fe20000000800 */
[----:B------:R-:W-:Y:S01]  /*1150*/  LEA R2, R2, 0x80, 0x3 ;  /* 0x0000008002027811 */ /* 0x000fe200078e18ff */
[----:B------:R-:W-:Y:S01]  /*1160*/  IMAD.X R65, RZ, RZ, R67, P0 ;  /* 0x000000ffff417224 */ /* 0x000fe200000e0643 */
[----:B------:R-:W-:Y:S01]  /*1170*/  ISETP.GE.AND P2, PT, R64, UR8, PT ;  /* 0x0000000840007c0c */ /* 0x000fe2000bf46270 */
[----:B------:R-:W-:Y:S01]  /*1180*/  IMAD.MOV.U32 R67, RZ, RZ, R71 ;  /* 0x000000ffff437224 */ /* 0x000fe200078e0047 */
[----:B------:R-:W-:Y:S01]  /*1190*/  ISETP.GE.AND P0, PT, R2, UR8, PT ;  /* 0x0000000802007c0c */ /* 0x000fe2000bf06270 */
[----:B------:R-:W-:Y:S02]  /*11a0*/  IMAD R65, R65, UR10, RZ ;  /* 0x0000000a41417c24 */ /* 0x000fe4000f8e02ff */
[----:B------:R-:W-:-:S04]  /*11b0*/  IMAD.WIDE.U32 R66, R69, UR10, R66 ;  /* 0x0000000a45427c25 */ /* 0x000fc8000f8e0042 */
[----:B------:R-:W-:Y:S01]  /*11c0*/  IMAD R65, R69, UR11, R65 ;  /* 0x0000000b45417c24 */ /* 0x000fe2000f8e0241 */
[----:B------:R-:W-:Y:S02]  /*11d0*/  ULDC.64 UR10, c[0x0][0x240] ;  /* 0x00009000000a7ab9 */ /* 0x000fe40000000a00 */
[----:B------:R-:W-:Y:S01]  /*11e0*/  LEA R64, P1, R66, UR10, 0x1 ;  /* 0x0000000a42407c11 */ /* 0x000fe2000f8208ff */
[----:B------:R-:W-:-:S05]  /*11f0*/  IMAD.IADD R65, R67, 0x1, R65 ;  /* 0x0000000143417824 */ /* 0x000fca00078e0241 */
[----:B------:R-:W-:-:S05]  /*1200*/  LEA.HI.X R65, R66, UR11, R65, 0x1, P1 ;  /* 0x0000000b42417c11 */ /* 0x000fca00088f0c41 */
[----:B------:R3:W5:Y:S04]  /*1210*/  @!P2 LDG.E.128 R8, desc[UR4][R64.64] ;  /* 0x000000044008a981 */ /* 0x000768000c1e1d00 */
[----:B------:R3:W5:Y:S02]  /*1220*/  @!P0 LDG.E.128 R32, desc[UR4][R64.64+0x100] ;  /* 0x0001000440208981 */ /* 0x000764000c1e1d00 */
.L_x_860:
[----:B------:R-:W-:Y:S05]  /*1230*/  BSYNC B0 ;  /* 0x0000000000007941 */ /* 0x000fea0003800000 */
.L_x_859:
[----:B-----5:R-:W-:Y:S01]  /*1240*/  LOP3.LUT R67, R72, 0xffff0000, RZ, 0xc0, !PT ;  /* 0xffff000048437812 */ /* 0x020fe200078ec0ff */
[----:B------:R-:W-:Y:S01]  /*1250*/  IMAD.U32 R88, R54, 0x10000, RZ ;  /* 0x0001000036587824 */ /* 0x000fe200078e00ff */
[----:B------:R-:W-:Y:S01]  /*1260*/  LOP3.LUT R66, R4, 0xffff0000, RZ, 0xc0, !PT ;  /* 0xffff000004427812 */ /* 0x000fe200078ec0ff */
[C---:B------:R-:W-:Y:S01]  /*1270*/  IMAD.U32 R91, R55.reuse, 0x10000, RZ ;  /* 0x00010000375b7824 */ /* 0x040fe200078e00ff */
[----:B------:R-:W-:Y:S01]  /*1280*/  LOP3.LUT R93, R54, 0xffff0000, RZ, 0xc0, !PT ;  /* 0xffff0000365d7812 */ /* 0x000fe200078ec0ff */
[----:B------:R-:W-:Y:S01]  /*1290*/  IMAD.U32 R4, R4, 0x10000, RZ ;  /* 0x0001000004047824 */ /* 0x000fe200078e00ff */
[----:B------:R-:W-:Y:S01]  /*12a0*/  LOP3.LUT R90, R55, 0xffff0000, RZ, 0xc0, !PT ;  /* 0xffff0000375a7812 */ /* 0x000fe200078ec0ff */
[----:B------:R-:W-:Y:S01]  /*12b0*/  FMUL.FTZ R114, R67, R66 ;  /* 0x0000004243727220 */ /* 0x000fe20000410000 */
[C---:B------:R-:W-:Y:S01]  /*12c0*/  LOP3.LUT R54, R20.reuse, 0xffff0000, RZ, 0xc0, !PT ;  /* 0xffff000014367812 */ /* 0x040fe200078ec0ff */
[----:B------:R-:W-:Y:S01]  /*12d0*/  IMAD.U32 R2, R73, 0x10000, RZ ;  /* 0x0001000049027824 */ /* 0x000fe200078e00ff */
[----:B------:R-:W-:Y:S01]  /*12e0*/  SHF.L.U32 R55, R20, 0x10, RZ ;  /* 0x0000001014377819 */ /* 0x000fe200000006ff */
[----:B------:R-:W-:Y:S01]  /*12f0*/  IMAD.U32 R20, R21, 0x10000, RZ ;  /* 0x0001000015147824 */ /* 0x000fe200078e00ff */
[----:B---3--:R-:W-:Y:S01]  /*1300*/  SHF.L.U32 R65, R72, 0x10, RZ ;  /* 0x0000001048417819 */ /* 0x008fe200000006ff */
[----:B------:R-:W-:Y:S01]  /*1310*/  IMAD.U32 R72, R75, 0x10000, RZ ;  /* 0x000100004b487824 */ /* 0x000fe200078e00ff */
[----:B------:R-:W-:Y:S01]  /*1320*/  LOP3.LUT R92, R21, 0xffff0000, RZ, 0xc0, !PT ;  /* 0xffff0000155c7812 */ /* 0x000fe200078ec0ff */
[----:B------:R-:W-:Y:S01]  /*1330*/  IMAD.U32 R85, R14, 0x10000, RZ ;  /* 0x000100000e557824 */ /* 0x000fe200078e00ff */
[C---:B------:R-:W-:Y:S01]  /*1340*/  LOP3.LUT R21, R8.reuse, 0xffff0000, RZ, 0xc0, !PT ;  /* 0xffff000008157812 */ /* 0x040fe200078ec0ff */
[----:B------:R-:W-:Y:S01]  /*1350*/  FFMA.FTZ R65, R65, R4, R114 ;  /* 0x0000000441417223 */ /* 0x000fe20000010072 */
[----:B------:R-:W-:Y:S01]  /*1360*/  LOP3.LUT R64, R73, 0xffff0000, RZ, 0xc0, !PT ;  /* 0xffff000049407812 */ /* 0x000fe200078ec0ff */
[----:B------:R-:W-:Y:S01]  /*1370*/  IMAD.U32 R73, R7, 0x10000, RZ ;  /* 0x0001000007497824 */ /* 0x000fe200078e00ff */
[C---:B------:R-:W-:Y:S01]  /*1380*/  SHF.L.U32 R69, R5.reuse, 0x10, RZ ;  /* 0x0000001005457819 */ /* 0x040fe200000006ff */
[----:B------:R-:W-:Y:S01]  /*1390*/  IMAD.U32 R8, R8, 0x10000, RZ ;  /* 0x0001000008087824 */ /* 0x000fe200078e00ff */
[----:B------:R-:W-:Y:S01]  /*13a0*/  LOP3.LUT R71, R5, 0xffff0000, RZ, 0xc0, !PT ;  /* 0xffff000005477812 */ /* 0x000fe200078ec0ff */
[----:B------:R-:W-:Y:S01]  /*13b0*/  FMUL.FTZ R114, R54, R21 ;  /* 0x0000001536727220 */ /* 0x000fe20000410000 */
[----:B------:R-:W-:Y:S01]  /*13c0*/  LOP3.LUT R70, R75, 0xffff0000, RZ, 0xc0, !PT ;  /* 0xffff00004b467812 */ /* 0x000fe200078ec0ff */
[----:B------:R-:W-:Y:S01]  /*13d0*/  IMAD.U32 R115, R47, 0x10000, RZ ;  /* 0x000100002f737824 */ /* 0x000fe200078e00ff */
[----:B0-----:R-:W-:Y:S01]  /*13e0*/  LOP3.LUT R77, R7, 0xffff0000, RZ, 0xc0, !PT ;  /* 0xffff0000074d7812 */ /* 0x001fe200078ec0ff */
[----:B-12---:R-:W-:Y:S01]  /*13f0*/  IMAD.U32 R79, R12, 0x10000, RZ ;  /* 0x000100000c4f7824 */ /* 0x006fe200078e00ff */
[C---:B------:R-:W-:Y:S01]  /*1400*/  SHF.L.U32 R5, R6.reuse, 0x10, RZ ;  /* 0x0000001006057819 */ /* 0x040fe200000006ff */
[----:B------:R-:W-:Y:S01]  /*1410*/  FFMA.FTZ R55, R55, R8, R114 ;  /* 0x0000000837377223 */ /* 0x000fe20000010072 */
[----:B------:R-:W-:Y:S01]  /*1420*/  LOP3.LUT R75, R6, 0xffff0000, RZ, 0xc0, !PT ;  /* 0xffff0000064b7812 */ /* 0x000fe200078ec0ff */
[----:B------:R-:W-:Y:S01]  /*1430*/  IMAD.U32 R87, R53, 0x10000, RZ ;  /* 0x0001000035577824 */ /* 0x000fe200078e00ff */
[C---:B------:R-:W-:Y:S01]  /*1440*/  SHF.L.U32 R7, R25.reuse, 0x10, RZ ;  /* 0x0000001019077819 */ /* 0x040fe200000006ff */
[----:B------:R-:W-:Y:S01]  /*1450*/  FFMA.FTZ R69, R2, R69, R65 ;  /* 0x0000004502457223 */ /* 0x000fe20000010041 */
[----:B------:R-:W-:Y:S01]  /*1460*/  LOP3.LUT R76, R25, 0xffff0000, RZ, 0xc0, !PT ;  /* 0xffff0000194c7812 */ /* 0x000fe200078ec0ff */
[----:B------:R-:W-:Y:S01]  /*1470*/  IMAD.U32 R94, R22, 0x10000, RZ ;  /* 0x00010000165e7824 */ /* 0x000fe200078e00ff */
[----:B------:R-:W-:Y:S01]  /*1480*/  LOP3.LUT R83, R14, 0xffff0000, RZ, 0xc0, !PT ;  /* 0xffff00000e537812 */ /* 0x000fe200078ec0ff */
[----:B------:R-:W-:Y:S01]  /*1490*/  IMAD.U32 R14, R17, 0x10000, RZ ;  /* 0x00010000110e7824 */ /* 0x000fe200078e00ff */
[C---:B------:R-:W-:Y:S01]  /*14a0*/  LOP3.LUT R6, R24.reuse, 0xffff0000, RZ, 0xc0, !PT ;  /* 0xffff000018067812 */ /* 0x040fe200078ec0ff */
[----:B------:R-:W-:Y:S01]  /*14b0*/  IMAD.U32 R24, R24, 0x10000, RZ ;  /* 0x0001000018187824 */ /* 0x000fe200078e00ff */
[----:B------:R-:W-:Y:S01]  /*14c0*/  LOP3.LUT R25, R12, 0xffff0000, RZ, 0xc0, !PT ;  /* 0xffff00000c197812 */ /* 0x000fe200078ec0ff */
[----:B------:R-:W-:Y:S01]  /*14d0*/  IMAD.U32 R12, R13, 0x10000, RZ ;  /* 0x000100000d0c7824 */ /* 0x000fe200078e00ff */
[----:B------:R-:W-:Y:S01]  /*14e0*/  LOP3.LUT R86, R17, 0xffff0000, RZ, 0xc0, !PT ;  /* 0xffff000011567812 */ /* 0x000fe200078ec0ff */
[----:B------:R-:W-:Y:S01]  /*14f0*/  IMAD.U32 R68, R74, 0x10000, RZ ;  /* 0x000100004a447824 */ /* 0x000fe200078e00ff */
[----:B------:R-:W-:Y:S01]  /*1500*/  LOP3.LUT R82, R16, 0xffff0000, RZ, 0xc0, !PT ;  /* 0xffff000010527812 */ /* 0x000fe200078ec0ff */
[----:B------:R-:W-:Y:S01]  /*1510*/  FFMA.FTZ R69, R64, R71, R69 ;  /* 0x0000004740457223 */ /* 0x000fe20000010045 */
[----:B------:R-:W-:Y:S01]  /*1520*/  LOP3.LUT R17, R52, 0xffff0000, RZ, 0xc0, !PT ;  /* 0xffff000034117812 */ /* 0x000fe200078ec0ff */
[----:B------:R-:W-:Y:S01]  /*1530*/  IMAD.U32 R2, R28, 0x10000, RZ ;  /* 0x000100001c027824 */ /* 0x000fe200078e00ff */
[C---:B------:R-:W-:Y:S01]  /*1540*/  SHF.L.U32 R81, R15.reuse, 0x10, RZ ;  /* 0x000000100f517819 */ /* 0x040fe200000006ff */
[----:B------:R-:W-:Y:S01]  /*1550*/  FFMA.FTZ R5, R68, R5, R69 ;  /* 0x0000000544057223 */ /* 0x000fe20000010045 */
[----:B------:R-:W-:Y:S01]  /*1560*/  LOP3.LUT R84, R15, 0xffff0000, RZ, 0xc0, !PT ;  /* 0xffff00000f547812 */ /* 0x000fe200078ec0ff */
[----:B------:R-:W-:Y:S01]  /*1570*/  IMAD.U32 R15, R16, 0x10000, RZ ;  /* 0x00010000100f7824 */ /* 0x000fe200078e00ff */
[----:B------:R-:W-:Y:S01]  /*1580*/  SHF.L.U32 R95, R9, 0x10, RZ ;  /* 0x00000010095f7819 */ /* 0x000fe200000006ff */
[----:B------:R-:W-:Y:S01]  /*1590*/  FMUL.FTZ R82, R82, R17 ;  /* 0x0000001152527220 */ /* 0x000fe20000410000 */
[----:B------:R-:W-:Y:S01]  /*15a0*/  LOP3.LUT R112, R47, 0xffff0000, RZ, 0xc0, !PT ;  /* 0xffff00002f707812 */ /* 0x000fe200078ec0ff */
[----:B------:R-:W-:Y:S01]  /*15b0*/  FMUL.FTZ R47, R6, R25 ;  /* 0x00000019062f7220 */ /* 0x000fe20000410000 */
[----:B------:R-:W-:Y:S01]  /*15c0*/  SHF.L.U32 R16, R52, 0x10, RZ ;  /* 0x0000001034107819 */ /* 0x000fe200000006ff */
[----:B------:R-:W-:Y:S01]  /*15d0*/  FFMA.FTZ R55, R20, R95, R55 ;  /* 0x0000005f14377223 */ /* 0x000fe20000010037 */
[----:B------:R-:W-:Y:S01]  /*15e0*/  LOP3.LUT R97, R9, 0xffff0000, RZ, 0xc0, !PT ;  /* 0xffff000009617812 */ /* 0x000fe200078ec0ff */
[----:B------:R-:W-:Y:S01]  /*15f0*/  FFMA.FTZ R24, R24, R79, R47 ;  /* 0x0000004f18187223 */ /* 0x000fe2000001002f */
[----:B------:R-:W-:Y:S01]  /*1600*/  LOP3.LUT R13, R13, 0xffff0000, RZ, 0xc0, !PT ;  /* 0xffff00000d0d7812 */ /* 0x000fe200078ec0ff */
[----:B------:R-:W-:Y:S01]  /*1610*/  FFMA.FTZ R15, R15, R16, R82 ;  /* 0x000000100f0f7223 */ /* 0x000fe20000010052 */
[----:B------:R-:W-:Y:S01]  /*1620*/  SHF.L.U32 R101, R10, 0x10, RZ ;  /* 0x000000100a657819 */ /* 0x000fe200000006ff */
[----:B------:R-:W-:Y:S01]  /*1630*/  FFMA.FTZ R119, R7, R12, R24 ;  /* 0x0000000c07777223 */ /* 0x000fe20000010018 */
[----:B------:R-:W-:Y:S01]  /*1640*/  LOP3.LUT R89, R53, 0xffff0000, RZ, 0xc0, !PT ;  /* 0xffff000035597812 */ /* 0x000fe200078ec0ff */
[----:B------:R-:W-:Y:S01]  /*1650*/  FFMA.FTZ R55, R92, R97, R55 ;  /* 0x000000615c377223 */ /* 0x000fe20000010037 */
[----:B------:R-:W-:Y:S01]  /*1660*/  FFMA.FTZ R121, R14, R87, R15 ;  /* 0x000000570e797223 */ /* 0x000fe2000001000f */
[----:B------:R-:W-:Y:S01]  /*1670*/  SHF.L.U32 R80, R26, 0x10, RZ ;  /* 0x000000101a507819 */ /* 0x000fe200000006ff */
[----:B------:R-:W-:Y:S01]  /*1680*/  FFMA.FTZ R13, R76, R13, R119 ;  /* 0x0000000d4c0d7223 */ /* 0x000fe20000010077 */
[----:B------:R-:W-:Y:S01]  /*1690*/  LOP3.LUT R22, R22, 0xffff0000, RZ, 0xc0, !PT ;  /* 0xffff000016167812 */ /* 0x000fe200078ec0ff */
[----:B------:R-:W-:Y:S01]  /*16a0*/  FFMA.FTZ R55, R94, R101, R55 ;  /* 0x000000655e377223 */ /* 0x000fe20000010037 */
[----:B------:R-:W-:Y:S01]  /*16b0*/  LOP3.LUT R99, R10, 0xffff0000, RZ, 0xc0, !PT ;  /* 0xffff00000a637812 */ /* 0x000fe200078ec0ff */
[----:B------:R-:W-:-:S02]  /*16c0*/  IMAD.U32 R53, R18, 0x10000, RZ ;  /* 0x0001000012357824 */ /* 0x000fc400078e00ff */
[----:B------:R-:W-:Y:S01]  /*16d0*/  FFMA.FTZ R86, R86, R89, R121 ;  /* 0x0000005956567223 */ /* 0x000fe20000010079 */
[----:B------:R-:W-:Y:S01]  /*16e0*/  LOP3.LUT R74, R74, 0xffff0000, RZ, 0xc0, !PT ;  /* 0xffff00004a4a7812 */ /* 0x000fe200078ec0ff */
[----:B------:R-:W-:Y:S01]  /*16f0*/  IMAD.U32 R9, R23, 0x10000, RZ ;  /* 0x0001000017097824 */ /* 0x000fe200078e00ff */
[----:B------:R-:W-:Y:S01]  /*1700*/  LOP3.LUT R78, R26, 0xffff0000, RZ, 0xc0, !PT ;  /* 0xffff00001a4e7812 */ /* 0x000fe200078ec0ff */
[----:B------:R-:W-:Y:S01]  /*1710*/  IMAD.U32 R10, R11, 0x10000, RZ ;  /* 0x000100000b0a7824 */ /* 0x000fe200078e00ff */
[----:B------:R-:W-:Y:S01]  /*1720*/  LOP3.LUT R52, R18, 0xffff0000, RZ, 0xc0, !PT ;  /* 0xffff000012347812 */ /* 0x000fe200078ec0ff */
[----:B------:R-:W-:Y:S01]  /*1730*/  FFMA.FTZ R13, R80, R85, R13 ;  /* 0x00000055500d7223 */ /* 0x000fe2000001000d */
[----:B------:R-:W-:Y:S01]  /*1740*/  FFMA.FTZ R22, R22, R99, R55 ;  /* 0x0000006316167223 */ /* 0x000fe20000010037 */
[----:B------:R-:W-:Y:S01]  /*1750*/  FFMA.FTZ R53, R53, R88, R86 ;  /* 0x0000005835357223 */ /* 0x000fe20000010056 */
[----:B------:R-:W-:Y:S01]  /*1760*/  LOP3.LUT R23, R23, 0xffff0000, RZ, 0xc0, !PT ;  /* 0xffff000017177812 */ /* 0x000fe200078ec0ff */
[----:B------:R-:W-:Y:S01]  /*1770*/  FFMA.FTZ R5, R74, R75, R5 ;  /* 0x0000004b4a057223 */ /* 0x000fe20000010005 */
[----:B------:R-:W-:Y:S01]  /*1780*/  LOP3.LUT R98, R11, 0xffff0000, RZ, 0xc0, !PT ;  /* 0xffff00000b627812 */ /* 0x000fe200078ec0ff */
[----:B------:R-:W-:Y:S01]  /*1790*/  IMAD.U32 R26, R27, 0x10000, RZ ;  /* 0x000100001b1a7824 */ /* 0x000fe200078e00ff */
[----:B------:R-:W-:Y:S01]  /*17a0*/  SHF.L.U32 R18, R19, 0x10, RZ ;  /* 0x0000001013127819 */ /* 0x000fe200000006ff */
[----:B------:R-:W-:Y:S01]  /*17b0*/  FFMA.FTZ R13, R78, R83, R13 ;  /* 0x000000534e0d7223 */ /* 0x000fe2000001000d */
[----:B------:R-:W-:Y:S01]  /*17c0*/  FFMA.FTZ R10, R9, R10, R22 ;  /* 0x0000000a090a7223 */ /* 0x000fe20000010016 */
        /* <DEDUP_REMOVED lines=9> */
[----:B------:R-:W-:Y:S01]  /*1860*/  IMAD.U32 R11, R60, 0x10000, RZ ;  /* 0x000100003c0b7824 */ /* 0x000fe200078e00ff */
[C---:B------:R-:W-:Y:S01]  /*1870*/  SHF.L.U32 R109, R51.reuse, 0x10, RZ ;  /* 0x00000010336d7819 */ /* 0x040fe200000006ff */
[----:B------:R-:W-:Y:S01]  /*1880*/  FFMA.FTZ R70, R70, R77, R5 ;  /* 0x0000004d46467223 */ /* 0x000fe20000010005 */
[----:B------:R-:W-:Y:S01]  /*1890*/  LOP3.LUT R106, R51, 0xffff0000, RZ, 0xc0, !PT ;  /* 0xffff0000336a7812 */ /* 0x000fe200078ec0ff */
[----:B------:R-:W-:Y:S01]  /*18a0*/  IMAD.U32 R51, R40, 0x10000, RZ ;  /* 0x0001000028337824 */ /* 0x000fe200078e00ff */
[----:B------:R-:W-:Y:S01]  /*18b0*/  LOP3.LUT R28, R28, 0xffff0000, RZ, 0xc0, !PT ;  /* 0xffff00001c1c7812 */ /* 0x000fe200078ec0ff */
[----:B------:R-:W-:Y:S01]  /*18c0*/  IMAD.U32 R66, R44, 0x10000, RZ ;  /* 0x000100002c427824 */ /* 0x000fe200078e00ff */
[----:B------:R-:W-:Y:S01]  /*18d0*/  LOP3.LUT R87, R32, 0xffff0000, RZ, 0xc0, !PT ;  /* 0xffff000020577812 */ /* 0x000fe200078ec0ff */
[----:B------:R-:W-:Y:S01]  /*18e0*/  FFMA.FTZ R26, R27, R84, R26 ;  /* 0x000000541b1a7223 */ /* 0x000fe2000001001a */
[----:B------:R-:W-:Y:S01]  /*18f0*/  SHF.L.U32 R4, R56, 0x10, RZ ;  /* 0x0000001038047819 */ /* 0x000fe200000006ff */
[----:B------:R-:W-:Y:S01]  /*1900*/  FFMA.FTZ R23, R2, R117, R23 ;  /* 0x0000007502177223 */ /* 0x000fe20000010017 */
[----:B------:R-:W-:-:S02]  /*1910*/  IMAD.U32 R21, R36, 0x10000, RZ ;  /* 0x0001000024157824 */ /* 0x000fc400078e00ff */
[----:B------:R-:W-:Y:S01]  /*1920*/  FFMA.FTZ R19, R19, R90, R18 ;  /* 0x0000005a13137223 */ /* 0x000fe20000010012 */
[----:B------:R-:W-:Y:S01]  /*1930*/  LOP3.LUT R100, R60, 0xffff0000, RZ, 0xc0, !PT ;  /* 0xffff00003c647812 */ /* 0x000fe200078ec0ff */
[----:B------:R-:W-:Y:S01]  /*1940*/  FFMA.FTZ R11, R11, R104, R70 ;  /* 0x000000680b0b7223 */ /* 0x000fe20000010046 */
[----:B------:R-:W-:Y:S01]  /*1950*/  LOP3.LUT R107, R48, 0xffff0000, RZ, 0xc0, !PT ;  /* 0xffff0000306b7812 */ /* 0x000fe200078ec0ff */
[----:B------:R-:W-:Y:S01]  /*1960*/  IMAD.U32 R47, R37, 0x10000, RZ ;  /* 0x00010000252f7824 */ /* 0x000fe200078e00ff */
[----:B------:R-:W-:Y:S01]  /*1970*/  LOP3.LUT R108, R40, 0xffff0000, RZ, 0xc0, !PT ;  /* 0xffff0000286c7812 */ /* 0x000fe200078ec0ff */
[----:B------:R-:W-:Y:S01]  /*1980*/  IMAD.U32 R15, R33, 0x10000, RZ ;  /* 0x00010000210f7824 */ /* 0x000fe200078e00ff */
[----:B------:R-:W-:Y:S01]  /*1990*/  LOP3.LUT R113, R44, 0xffff0000, RZ, 0xc0, !PT ;  /* 0xffff00002c717812 */ /* 0x000fe200078ec0ff */
[----:B------:R-:W-:Y:S01]  /*19a0*/  FFMA.FTZ R51, R51, R66, R26 ;  /* 0x0000004233337223 */ /* 0x000fe2000001001a */
[----:B------:R-:W-:Y:S01]  /*19b0*/  LOP3.LUT R79, R36, 0xffff0000, RZ, 0xc0, !PT ;  /* 0xffff0000244f7812 */ /* 0x000fe200078ec0ff */
[----:B------:R-:W-:Y:S01]  /*19c0*/  FFMA.FTZ R23, R28, R87, R23 ;  /* 0x000000571c177223 */ /* 0x000fe20000010017 */
[----:B------:R-:W-:Y:S01]  /*19d0*/  SHF.L.U32 R8, R29, 0x10, RZ ;  /* 0x000000101d087819 */ /* 0x000fe200000006ff */
[----:B------:R-:W-:Y:S01]  /*19e0*/  FFMA.FTZ R19, R4, R21, R19 ;  /* 0x0000001504137223 */ /* 0x000fe20000010013 */
[----:B------:R-:W-:Y:S01]  /*19f0*/  LOP3.LUT R56, R56, 0xffff0000, RZ, 0xc0, !PT ;  /* 0xffff000038387812 */ /* 0x000fe200078ec0ff */
[----:B------:R-:W-:Y:S01]  /*1a00*/  IMAD.U32 R105, R49, 0x10000, RZ ;  /* 0x0001000031697824 */ /* 0x000fe200078e00ff */
[----:B------:R-:W-:Y:S01]  /*1a10*/  LOP3.LUT R36, R37, 0xffff0000, RZ, 0xc0, !PT ;  /* 0xffff000025247812 */ /* 0x000fe200078ec0ff */
[----:B------:R-:W-:Y:S01]  /*1a20*/  FFMA.FTZ R11, R100, R107, R11 ;  /* 0x0000006b640b7223 */ /* 0x000fe2000001000b */
[C---:B------:R-:W-:Y:S01]  /*1a30*/  SHF.L.U32 R16, R38.reuse, 0x10, RZ ;  /* 0x0000001026107819 */ /* 0x040fe200000006ff */
[----:B------:R-:W-:Y:S01]  /*1a40*/  IMAD.U32 R40, R41, 0x10000, RZ ;  /* 0x0001000029287824 */ /* 0x000fe200078e00ff */
[----:B------:R-:W-:Y:S01]  /*1a50*/  LOP3.LUT R37, R38, 0xffff0000, RZ, 0xc0, !PT ;  /* 0xffff000026257812 */ /* 0x000fe200078ec0ff */
[----:B------:R-:W-:Y:S01]  /*1a60*/  IMAD.U32 R38, R39, 0x10000, RZ ;  /* 0x0001000027267824 */ /* 0x000fe200078e00ff */
[----:B------:R-:W-:Y:S01]  /*1a70*/  SHF.L.U32 R60, R61, 0x10, RZ ;  /* 0x000000103d3c7819 */ /* 0x000fe200000006ff */
[----:B------:R-:W-:Y:S01]  /*1a80*/  FFMA.FTZ R51, R108, R113, R51 ;  /* 0x000000716c337223 */ /* 0x000fe20000010033 */
[----:B------:R-:W-:Y:S01]  /*1a90*/  LOP3.LUT R54, R39, 0xffff0000, RZ, 0xc0, !PT ;  /* 0xffff000027367812 */ /* 0x000fe200078ec0ff */
[----:B------:R-:W-:Y:S01]  /*1aa0*/  FFMA.FTZ R8, R8, R15, R23 ;  /* 0x0000000f08087223 */ /* 0x000fe20000010017 */
[----:B------:R-:W-:Y:S01]  /*1ab0*/  SHF.L.U32 R67, R45, 0x10, RZ ;  /* 0x000000102d437819 */ /* 0x000fe200000006ff */
[----:B------:R-:W-:Y:S01]  /*1ac0*/  IMAD.U32 R6, R57, 0x10000, RZ ;  /* 0x0001000039067824 */ /* 0x000fe200078e00ff */
[----:B------:R-:W-:Y:S01]  /*1ad0*/  LOP3.LUT R39, R29, 0xffff0000, RZ, 0xc0, !PT ;  /* 0xffff00001d277812 */ /* 0x000fe200078ec0ff */
        /* <DEDUP_REMOVED lines=11> */
[----:B------:R-:W-:Y:S01]  /*1b90*/  LOP3.LUT R57, R57, 0xffff0000, RZ, 0xc0, !PT ;  /* 0xffff000039397812 */ /* 0x000fe200078ec0ff */
[----:B------:R-:W-:Y:S01]  /*1ba0*/  FFMA.FTZ R6, R6, R47, R19 ;  /* 0x0000002f06067223 */ /* 0x000fe20000010013 */
[----:B------:R-:W-:Y:S01]  /*1bb0*/  IMAD.U32 R61, R62, 0x10000, RZ ;  /* 0x000100003e3d7824 */ /* 0x000fe200078e00ff */
[----:B------:R-:W-:Y:S01]  /*1bc0*/  SHF.L.U32 R41, R42, 0x10, RZ ;  /* 0x000000102a297819 */ /* 0x000fe200000006ff */
[----:B------:R-:W-:Y:S01]  /*1bd0*/  IMAD.U32 R48, R50, 0x10000, RZ ;  /* 0x0001000032307824 */ /* 0x000fe200078e00ff */
[----:B------:R-:W-:Y:S01]  /*1be0*/  LOP3.LUT R65, R30, 0xffff0000, RZ, 0xc0, !PT ;  /* 0xffff00001e417812 */ /* 0x000fe200078ec0ff */
[----:B------:R-:W-:Y:S01]  /*1bf0*/  FFMA.FTZ R102, R102, R49, R11 ;  /* 0x0000003166667223 */ /* 0x000fe2000001000b */
[----:B------:R-:W-:Y:S01]  /*1c00*/  LOP3.LUT R34, R34, 0xffff0000, RZ, 0xc0, !PT ;  /* 0xffff000022227812 */ /* 0x000fe200078ec0ff */
[----:B------:R-:W-:-:S02]  /*1c10*/  IMAD.U32 R44, R46, 0x10000, RZ ;  /* 0x000100002e2c7824 */ /* 0x000fc400078e00ff */
[----:B------:R-:W-:Y:S01]  /*1c20*/  FFMA.FTZ R110, R110, R45, R51 ;  /* 0x0000002d6e6e7223 */ /* 0x000fe20000010033 */
[----:B------:R-:W-:Y:S01]  /*1c30*/  FFMA.FTZ R8, R29, R14, R8 ;  /* 0x0000000e1d087223 */ /* 0x000fe20000010008 */
[----:B------:R-:W-:Y:S02]  /*1c40*/  IMAD.U32 R17, R58, 0x10000, RZ ;  /* 0x000100003a117824 */ /* 0x000fe400078e00ff */
[----:B------:R-:W-:Y:S01]  /*1c50*/  FFMA.FTZ R6, R57, R36, R6 ;  /* 0x0000002439067223 */ /* 0x000fe20000010006 */
[----:B------:R-:W-:Y:S01]  /*1c60*/  LOP3.LUT R103, R62, 0xffff0000, RZ, 0xc0, !PT ;  /* 0xffff00003e677812 */ /* 0x000fe200078ec0ff */
[----:B------:R-:W-:Y:S01]  /*1c70*/  FFMA.FTZ R48, R61, R48, R102 ;  /* 0x000000303d307223 */ /* 0x000fe20000010066 */
        /* <DEDUP_REMOVED lines=20> */
[----:B------:R-:W-:Y:S01]  /*1dc0*/  LOP3.LUT R43, R43, 0xffff0000, RZ, 0xc0, !PT ;  /* 0xffff00002b2b7812 */ /* 0x000fe200078ec0ff */
[----:B------:R-:W-:Y:S01]  /*1dd0*/  FFMA.FTZ R42, R42, R115, R111 ;  /* 0x000000732a2a7223 */ /* 0x000fe2000001006f */
[----:B------:R-:W-:Y:S01]  /*1de0*/  LOP3.LUT R59, R59, 0xffff0000, RZ, 0xc0, !PT ;  /* 0xffff00003b3b7812 */ /* 0x000fe200078ec0ff */
[----:B------:R-:W-:Y:S01]  /*1df0*/  FFMA.FTZ R12, R31, R12, R30 ;  /* 0x0000000c1f0c7223 */ /* 0x000fe2000001001e */
[----:B------:R-:W-:Y:S01]  /*1e00*/  FFMA.FTZ R38, R25, R38, R58 ;  /* 0x0000002619267223 */ /* 0x000fe2000001003a */
[----:B------:R-:W-:Y:S01]  /*1e10*/  FFMA.FTZ R62, R63, R106, R62 ;  /* 0x0000006a3f3e7223 */ /* 0x000fe2000001003e */
[----:B------:R-:W-:Y:S01]  /*1e20*/  FFMA.FTZ R42, R43, R112, R42 ;  /* 0x000000702b2a7223 */ /* 0x000fe2000001002a */
[----:B------:R-:W0:Y:S01]  /*1e30*/  S2R R21, SR_TID.X ;  /* 0x0000000000157919 */ /* 0x000e220000002100 */
[----:B------:R-:W-:Y:S01]  /*1e40*/  FFMA.FTZ R38, R59, R54, R38 ;  /* 0x000000363b267223 */ /* 0x000fe20000010026 */
[----:B------:R-:W1:Y:S01]  /*1e50*/  LDC.64 R16, c[0x0][0x2d0] ;  /* 0x0000b400ff107b82 */ /* 0x000e620000000a00 */
[----:B------:R-:W-:Y:S01]  /*1e60*/  USHF.R.S32.HI UR12, URZ, 0x1f, UR6 ;  /* 0x0000001f3f0c7899 */ /* 0x000fe20008011406 */
[----:B------:R-:W2:Y:S01]  /*1e70*/  SHFL.BFLY PT, R11, R12, 0x8, 0x1f ;  /* 0x0d001f000c0b7f89 */ /* 0x000ea200000e0000 */
[----:B------:R-:W-:Y:S01]  /*1e80*/  USHF.R.S32.HI UR13, URZ, 0x1f, UR7 ;  /* 0x0000001f3f0d7899 */ /* 0x000fe20008011407 */
[----:B------:R-:W-:Y:S02]  /*1e90*/  BSSY B0, `(.L_x_861) ;  /* 0x000005e000007945 */ /* 0x000fe40003800000 */
[----:B------:R-:W3:Y:S02]  /*1ea0*/  SHFL.BFLY PT, R5, R62, 0x8, 0x1f ;  /* 0x0d001f003e057f89 */ /* 0x000ee400000e0000 */
[----:B------:R-:W4:Y:S02]  /*1eb0*/  LDC.64 R18, c[0x0][0x2d8] ;  /* 0x0000b600ff127b82 */ /* 0x000f240000000a00 */
[----:B------:R-:W0:Y:S04]  /*1ec0*/  SHFL.BFLY PT, R7, R42, 0x8, 0x1f ;  /* 0x0d001f002a077f89 */ /* 0x000e2800000e0000 */
[----:B------:R-:W0:Y:S01]  /*1ed0*/  SHFL.BFLY PT, R9, R38, 0x8, 0x1f ;  /* 0x0d001f0026097f89 */ /* 0x000e2200000e0000 */
[----:B--2---:R-:W-:Y:S01]  /*1ee0*/  FADD.FTZ R13, R12, R11 ;  /* 0x0000000b0c0d7221 */ /* 0x004fe20000010000 */
[----:B---3--:R-:W-:-:S04]  /*1ef0*/  FADD.FTZ R5, R62, R5 ;  /* 0x000000053e057221 */ /* 0x008fc80000010000 */
[----:B------:R-:W2:Y:S01]  /*1f00*/  SHFL.BFLY PT, R14, R13, 0x4, 0x1f ;  /* 0x0c801f000d0e7f89 */ /* 0x000ea200000e0000 */
[----:B0-----:R-:W-:-:S03]  /*1f10*/  FADD.FTZ R4, R42, R7 ;  /* 0x000000072a047221 */ /* 0x001fc60000010000 */
[----:B------:R-:W0:Y:S01]  /*1f20*/  SHFL.BFLY PT, R2, R5, 0x4, 0x1f ;  /* 0x0c801f0005027f89 */ /* 0x000e2200000e0000 */
[----:B------:R-:W-:-:S03]  /*1f30*/  FADD.FTZ R8, R38, R9 ;  /* 0x0000000926087221 */ /* 0x000fc60000010000 */
[----:B------:R-:W3:Y:S04]  /*1f40*/  SHFL.BFLY PT, R7, R4, 0x4, 0x1f ;  /* 0x0c801f0004077f89 */ /* 0x000ee800000e0000 */
[----:B------:R-:W1:Y:S01]  /*1f50*/  SHFL.BFLY PT, R9, R8, 0x4, 0x1f ;  /* 0x0c801f0008097f89 */ /* 0x000e6200000e0000 */
[----:B--2---:R-:W-:Y:S01]  /*1f60*/  FADD.FTZ R14, R13, R14 ;  /* 0x0000000e0d0e7221 */ /* 0x004fe20000010000 */
[----:B0-----:R-:W-:-:S04]  /*1f70*/  FADD.FTZ R2, R5, R2 ;  /* 0x0000000205027221 */ /* 0x001fc80000010000 */
[----:B------:R-:W0:Y:S01]  /*1f80*/  SHFL.BFLY PT, R15, R14, 0x2, 0x1f ;  /* 0x0c401f000e0f7f89 */ /* 0x000e2200000e0000 */
[----:B------:R-:W-:Y:S02]  /*1f90*/  IMAD.SHL.U32 R5, R0, 0x4000, RZ ;  /* 0x0000400000057824 */ /* 0x000fe400078e00ff */
[----:B---3--:R-:W-:Y:S01]  /*1fa0*/  FADD.FTZ R6, R4, R7 ;  /* 0x0000000704067221 */ /* 0x008fe20000010000 */
[----:B------:R-:W-:Y:S01]  /*1fb0*/  IMAD.SHL.U32 R4, R21, 0x4, RZ ;  /* 0x0000000415047824 */ /* 0x000fe200078e00ff */
[----:B------:R-:W2:Y:S01]  /*1fc0*/  SHFL.BFLY PT, R7, R2, 0x2, 0x1f ;  /* 0x0c401f0002077f89 */ /* 0x000ea200000e0000 */
[----:B-1----:R-:W-:-:S03]  /*1fd0*/  FADD.FTZ R10, R8, R9 ;  /* 0x00000009080a7221 */ /* 0x002fc60000010000 */
[----:B------:R-:W1:Y:S01]  /*1fe0*/  SHFL.BFLY PT, R9, R6, 0x2, 0x1f ;  /* 0x0c401f0006097f89 */ /* 0x000e6200000e0000 */
[----:B------:R-:W-:Y:S02]  /*1ff0*/  SHF.R.S32.HI R8, RZ, 0x1f, R4 ;  /* 0x0000001fff087819 */ /* 0x000fe40000011404 */
[C---:B------:R-:W-:Y:S01]  /*2000*/  IADD3 R4, P0, R5.reuse, R4, RZ ;  /* 0x0000000405047210 */ /* 0x040fe20007f1e0ff */
[----:B------:R-:W3:Y:S03]  /*2010*/  SHFL.BFLY PT, R11, R10, 0x2, 0x1f ;  /* 0x0c401f000a0b7f89 */ /* 0x000ee600000e0000 */
[----:B------:R-:W-:-:S03]  /*2020*/  LEA.HI.X.SX32 R5, R5, R8, 0x1, P0 ;  /* 0x0000000805057211 */ /* 0x000fc600000f0eff */
[----:B------:R-:W-:-:S04]  /*2030*/  IMAD.WIDE.U32 R4, R16, UR6, R4 ;  /* 0x0000000610047c25 */ /* 0x000fc8000f8e0004 */
[----:B0-----:R-:W-:Y:S01]  /*2040*/  FADD.FTZ R15, R14, R15 ;  /* 0x0000000f0e0f7221 */ /* 0x001fe20000010000 */
[----:B------:R-:W-:Y:S01]  /*2050*/  SHF.R.S32.HI R14, RZ, 0x1f, R21 ;  /* 0x0000001fff0e7819 */ /* 0x000fe20000011415 */
[----:B--2---:R-:W-:Y:S01]  /*2060*/  FADD.FTZ R7, R2, R7 ;  /* 0x0000000702077221 */ /* 0x004fe20000010000 */
[----:B------:R-:W-:Y:S02]  /*2070*/  IMAD R2, R16, UR12, RZ ;  /* 0x0000000c10027c24 */ /* 0x000fe4000f8e02ff */
[----:B------:R-:W-:Y:S01]  /*2080*/  LEA.HI R20, R14, R21, RZ, 0x4 ;  /* 0x000000150e147211 */ /* 0x000fe200078f20ff */
[----:B------:R-:W0:Y:S01]  /*2090*/  SHFL.BFLY PT, R12, R15, 0x1, 0x1f ;  /* 0x0c201f000f0c7f89 */ /* 0x000e2200000e0000 */
[----:B-1----:R-:W-:Y:S01]  /*20a0*/  FADD.FTZ R6, R6, R9 ;  /* 0x0000000906067221 */ /* 0x002fe20000010000 */
[----:B------:R-:W-:Y:S01]  /*20b0*/  IADD3 R9, R3, 0x3f, RZ ;  /* 0x0000003f03097810 */ /* 0x000fe20007ffe0ff */
[----:B------:R-:W-:Y:S01]  /*20c0*/  IMAD R17, R17, UR6, R2 ;  /* 0x0000000611117c24 */ /* 0x000fe2000f8e0202 */
[----:B------:R-:W-:Y:S01]  /*20d0*/  LOP3.LUT R16, R20, 0xfffffff0, RZ, 0xc0, !PT ;  /* 0xfffffff014107812 */ /* 0x000fe200078ec0ff */
[----:B---3--:R-:W-:Y:S01]  /*20e0*/  FADD.FTZ R10, R10, R11 ;  /* 0x0000000b0a0a7221 */ /* 0x008fe20000010000 */
[----:B------:R-:W1:Y:S01]  /*20f0*/  SHFL.BFLY PT, R2, R7, 0x1, 0x1f ;  /* 0x0c201f0007027f89 */ /* 0x000e6200000e0000 */
[--C-:B------:R-:W-:Y:S01]  /*2100*/  SHF.R.S32.HI R8, RZ, 0x1f, R9.reuse ;  /* 0x0000001fff087819 */ /* 0x100fe20000011409 */
[----:B------:R-:W-:-:S02]  /*2110*/  IMAD R14, R0, -0x40, R9 ;  /* 0xffffffc0000e7824 */ /* 0x000fc400078e0209 */
[----:B------:R-:W2:Y:S01]  /*2120*/  SHFL.BFLY PT, R11, R6, 0x1, 0x1f ;  /* 0x0c201f00060b7f89 */ /* 0x000ea200000e0000 */
[----:B------:R-:W-:Y:S01]  /*2130*/  IMAD.IADD R16, R21, 0x1, -R16 ;  /* 0x0000000115107824 */ /* 0x000fe200078e0a10 */
[----:B------:R-:W-:Y:S01]  /*2140*/  LEA.HI R8, R8, R9, RZ, 0x6 ;  /* 0x0000000908087211 */ /* 0x000fe200078f30ff */
[----:B------:R-:W-:Y:S01]  /*2150*/  IMAD.IADD R5, R5, 0x1, R17 ;  /* 0x0000000105057824 */ /* 0x000fe200078e0211 */
[----:B------:R-:W3:Y:S02]  /*2160*/  SHFL.BFLY PT, R13, R10, 0x1, 0x1f ;  /* 0x0c201f000a0d7f89 */ /* 0x000ee400000e0000 */
[----:B------:R-:W-:Y:S02]  /*2170*/  ISETP.NE.AND P1, PT, R16, RZ, PT ;  /* 0x000000ff1000720c */ /* 0x000fe40003f25270 */
[----:B------:R-:W-:-:S04]  /*2180*/  LOP3.LUT R8, R8, 0xffffffc0, RZ, 0xc0, !PT ;  /* 0xffffffc008087812 */ /* 0x000fc800078ec0ff */
[----:B------:R-:W-:Y:S01]  /*2190*/  IADD3 R8, R14, R8, -R9 ;  /* 0x000000080e087210 */ /* 0x000fe20007ffe809 */
[C---:B----4-:R-:W-:Y:S02]  /*21a0*/  IMAD R14, R18.reuse, UR13, RZ ;  /* 0x0000000d120e7c24 */ /* 0x050fe4000f8e02ff */
[----:B0-----:R-:W-:Y:S01]  /*21b0*/  FADD.FTZ R15, R15, R12 ;  /* 0x0000000c0f0f7221 */ /* 0x001fe20000010000 */
[----:B------:R-:W-:Y:S01]  /*21c0*/  ISETP.GE.AND P0, PT, R21, R8, PT ;  /* 0x000000081500720c */ /* 0x000fe20003f06270 */
[----:B------:R-:W-:Y:S02]  /*21d0*/  IMAD R17, R19, UR7, R14 ;  /* 0x0000000713117c24 */ /* 0x000fe4000f8e020e */
[----:B------:R-:W-:Y:S01]  /*21e0*/  IMAD.WIDE.U32 R8, R18, UR7, R4 ;  /* 0x0000000712087c25 */ /* 0x000fe2000f8e0004 */
[----:B------:R-:W-:-:S03]  /*21f0*/  ISETP.GT.OR P0, PT, R21, 0x3f, P0 ;  /* 0x0000003f1500780c */ /* 0x000fc60000704670 */
[----:B-1----:R-:W-:Y:S01]  /*2200*/  FADD.FTZ R14, R7, R2 ;  /* 0x00000002070e7221 */ /* 0x002fe20000010000 */
[----:B--2---:R-:W-:Y:S01]  /*2210*/  FADD.FTZ R16, R6, R11 ;  /* 0x0000000b06107221 */ /* 0x004fe20000010000 */
[----:B------:R-:W-:Y:S01]  /*2220*/  IADD3 R17, R9, R17, RZ ;  /* 0x0000001109117210 */ /* 0x000fe20007ffe0ff */
[----:B------:R-:W-:Y:S02]  /*2230*/  IMAD.SHL.U32 R6, R0, 0x40, RZ ;  /* 0x0000004000067824 */ /* 0x000fe400078e00ff */
[----:B---3--:R-:W-:Y:S01]  /*2240*/  FADD.FTZ R18, R10, R13 ;  /* 0x0000000d0a127221 */ /* 0x008fe20000010000 */
[----:B------:R-:W-:Y:S06]  /*2250*/  @P1 BRA `(.L_x_862) ;  /* 0x0000000000841947 */ /* 0x000fec0003800000 */
[----:B------:R-:W0:Y:S01]  /*2260*/  LDC.64 R10, c[0x0][0x278] ;  /* 0x00009e00ff0a7b82 */ /* 0x000e220000000a00 */
[----:B------:R-:W-:Y:S01]  /*2270*/  SHF.R.S32.HI R7, RZ, 0x1f, R6 ;  /* 0x0000001fff077819 */ /* 0x000fe20000011406 */
[----:B------:R-:W-:Y:S01]  /*2280*/  ULDC.64 UR8, c[0x0][0x260] ;  /* 0x0000980000087ab9 */ /* 0x000fe20000000a00 */
[----:B------:R-:W-:-:S05]  /*2290*/  SHF.R.S32.HI R19, RZ, 0x4, R20 ;  /* 0x00000004ff137819 */ /* 0x000fca0000011414 */
[----:B------:R-:W1:Y:S01]  /*22a0*/  LDC.64 R12, c[0x0][0x280] ;  /* 0x0000a000ff0c7b82 */ /* 0x000e620000000a00 */
[C---:B0-----:R-:W-:Y:S02]  /*22b0*/  IMAD R2, R10.reuse, UR12, RZ ;  /* 0x0000000c0a027c24 */ /* 0x041fe4000f8e02ff */
[----:B------:R-:W-:-:S04]  /*22c0*/  IMAD.WIDE.U32 R4, R10, UR6, R6 ;  /* 0x000000060a047c25 */ /* 0x000fc8000f8e0006 */
[----:B------:R-:W-:Y:S02]  /*22d0*/  IMAD R11, R11, UR6, R2 ;  /* 0x000000060b0b7c24 */ /* 0x000fe4000f8e0202 */
[C---:B-1----:R-:W-:Y:S02]  /*22e0*/  IMAD R2, R12.reuse, UR13, RZ ;  /* 0x0000000d0c027c24 */ /* 0x042fe4000f8e02ff */
[----:B------:R-:W-:Y:S02]  /*22f0*/  IMAD.IADD R5, R5, 0x1, R11 ;  /* 0x0000000105057824 */ /* 0x000fe400078e020b */
[----:B------:R-:W-:Y:S01]  /*2300*/  IMAD R11, R13, UR7, R2 ;  /* 0x000000070d0b7c24 */ /* 0x000fe2000f8e0202 */
[----:B------:R-:W-:Y:S01]  /*2310*/  SHF.R.S32.HI R2, RZ, 0x1f, R19 ;  /* 0x0000001fff027819 */ /* 0x000fe20000011413 */
[----:B------:R-:W-:-:S04]  /*2320*/  IMAD.WIDE.U32 R4, R12, UR7, R4 ;  /* 0x000000070c047c25 */ /* 0x000fc8000f8e0004 */
[----:B------:R-:W-:Y:S01]  /*2330*/  IMAD R10, R0, -0x40, R3 ;  /* 0xffffffc0000a7824 */ /* 0x000fe200078e0203 */
[----:B------:R-:W-:-:S04]  /*2340*/  IADD3 R3, P1, R19, R4, RZ ;  /* 0x0000000413037210 */ /* 0x000fc80007f3e0ff */
[----:B------:R-:W-:Y:S01]  /*2350*/  IADD3.X R4, R2, R5, R11, P1, !PT ;  /* 0x0000000502047210 */ /* 0x000fe20000ffe40b */
[C---:B------:R-:W-:Y:S01]  /*2360*/  VIADD R11, R19.reuse, 0x10 ;  /* 0x00000010130b7836 */ /* 0x040fe20000000000 */
[CC--:B------:R-:W-:Y:S02]  /*2370*/  ISETP.GE.AND P4, PT, R19.reuse, R10.reuse, PT ;  /* 0x0000000a1300720c */ /* 0x0c0fe40003f86270 */
[C---:B------:R-:W-:Y:S01]  /*2380*/  IADD3 R5, R19.reuse, 0x30, RZ ;  /* 0x0000003013057810 */ /* 0x040fe20007ffe0ff */
[----:B------:R-:W-:Y:S01]  /*2390*/  VIADD R19, R19, 0x20 ;  /* 0x0000002013137836 */ /* 0x000fe20000000000 */
[----:B------:R-:W-:Y:S02]  /*23a0*/  LEA R2, P5, R3, UR8, 0x2 ;  /* 0x0000000803027c11 */ /* 0x000fe4000f8a10ff */
[-C--:B------:R-:W-:Y:S02]  /*23b0*/  ISETP.GE.AND P1, PT, R5, R10.reuse, PT ;  /* 0x0000000a0500720c */ /* 0x080fe40003f26270 */
[----:B------:R-:W-:-:S02]  /*23c0*/  ISETP.GE.AND P3, PT, R11, R10, PT ;  /* 0x0000000a0b00720c */ /* 0x000fc40003f66270 */
[----:B------:R-:W-:Y:S02]  /*23d0*/  ISETP.GE.AND P2, PT, R19, R10, PT ;  /* 0x0000000a1300720c */ /* 0x000fe40003f46270 */
[----:B------:R-:W-:Y:S02]  /*23e0*/  LEA.HI.X R3, R3, UR9, R4, 0x2, P5 ;  /* 0x0000000903037c11 */ /* 0x000fe4000a8f1404 */
[----:B------:R-:W-:Y:S02]  /*23f0*/  FSEL R5, R14, RZ, !P4 ;  /* 0x000000ff0e057208 */ /* 0x000fe40006000000 */
[----:B------:R-:W-:Y:S02]  /*2400*/  FSEL R11, R16, RZ, !P3 ;  /* 0x000000ff100b7208 */ /* 0x000fe40005800000 */
[----:B------:R-:W-:Y:S01]  /*2410*/  FSEL R13, R18, RZ, !P2 ;  /* 0x000000ff120d7208 */ /* 0x000fe20005000000 */
[----:B------:R0:W-:Y:S01]  /*2420*/  STG.E desc[UR4][R2.64], R5 ;  /* 0x0000000502007986 */ /* 0x0001e2000c101904 */
[----:B------:R-:W-:-:S03]  /*2430*/  FSEL R15, R15, RZ, !P1 ;  /* 0x000000ff0f0f7208 */ /* 0x000fc60004800000 */
[----:B------:R0:W-:Y:S04]  /*2440*/  STG.E desc[UR4][R2.64+0x40], R11 ;  /* 0x0000400b02007986 */ /* 0x0001e8000c101904 */
[----:B------:R0:W-:Y:S04]  /*2450*/  STG.E desc[UR4][R2.64+0x80], R13 ;  /* 0x0000800d02007986 */ /* 0x0001e8000c101904 */
[----:B------:R0:W-:Y:S02]  /*2460*/  STG.E desc[UR4][R2.64+0xc0], R15 ;  /* 0x0000c00f02007986 */ /* 0x0001e4000c101904 */
.L_x_862:
[----:B------:R-:W-:Y:S05]  /*2470*/  BSYNC B0 ;  /* 0x0000000000007941 */ /* 0x000fea0003800000 */
.L_x_861:
[----:B------:R-:W-:Y:S04]  /*2480*/  BSSY B0, `(.L_x_863) ;  /* 0x0000016000007945 */ /* 0x000fe80003800000 */
[----:B------:R-:W-:Y:S05]  /*2490*/  @P0 BRA `(.L_x_864) ;  /* 0x0000000000500947 */ /* 0x000fea0003800000 */
[----:B0-----:R-:W0:Y:S01]  /*24a0*/  LDC.64 R10, c[0x0][0x2a8] ;  /* 0x0000aa00ff0a7b82 */ /* 0x001e220000000a00 */
[----:B------:R-:W-:Y:S01]  /*24b0*/  SHF.R.S32.HI R3, RZ, 0x1f, R21 ;  /* 0x0000001fff037819 */ /* 0x000fe20000011415 */
[----:B------:R-:W-:Y:S01]  /*24c0*/  ULDC.64 UR8, c[0x0][0x2a0] ;  /* 0x0000a80000087ab9 */ /* 0x000fe20000000a00 */
[----:B------:R-:W-:-:S04]  /*24d0*/  IADD3 R2, P0, R6, R21, RZ ;  /* 0x0000001506027210 */ /* 0x000fc80007f1e0ff */
[----:B------:R-:W-:Y:S01]  /*24e0*/  LEA.HI.X.SX32 R3, R6, R3, 0x1, P0 ;  /* 0x0000000306037211 */ /* 0x000fe200000f0eff */
[----:B------:R-:W1:Y:S01]  /*24f0*/  LDC.64 R12, c[0x0][0x2b0] ;  /* 0x0000ac00ff0c7b82 */ /* 0x000e620000000a00 */
[C---:B------:R-:W-:Y:S01]  /*2500*/  FMUL.FTZ R6, R96.reuse, 1.4426950216293334961 ;  /* 0x3fb8aa3b60067820 */ /* 0x040fe20000410000 */
[----:B------:R-:W-:Y:S01]  /*2510*/  FSETP.NEU.FTZ.AND P0, PT, R96, -INF , PT ;  /* 0xff8000006000780b */ /* 0x000fe20003f1d000 */
[C---:B0-----:R-:W-:Y:S02]  /*2520*/  IMAD R4, R10.reuse, UR12, RZ ;  /* 0x0000000c0a047c24 */ /* 0x041fe4000f8e02ff */
[----:B------:R-:W-:-:S04]  /*2530*/  IMAD.WIDE.U32 R2, R10, UR6, R2 ;  /* 0x000000060a027c25 */ /* 0x000fc8000f8e0002 */
[----:B------:R-:W-:Y:S02]  /*2540*/  IMAD R5, R11, UR6, R4 ;  /* 0x000000060b057c24 */ /* 0x000fe4000f8e0204 */
[----:B-1----:R-:W-:-:S03]  /*2550*/  IMAD R4, R12, UR13, RZ ;  /* 0x0000000d0c047c24 */ /* 0x002fc6000f8e02ff */
[----:B------:R-:W-:Y:S01]  /*2560*/  IADD3 R3, R3, R5, RZ ;  /* 0x0000000503037210 */ /* 0x000fe20007ffe0ff */
[----:B------:R-:W-:Y:S02]  /*2570*/  IMAD R5, R13, UR7, R4 ;  /* 0x000000070d057c24 */ /* 0x000fe4000f8e0204 */
[----:B------:R-:W-:-:S04]  /*2580*/  IMAD.WIDE.U32 R2, R12, UR7, R2 ;  /* 0x000000070c027c25 */ /* 0x000fc8000f8e0002 */
[----:B------:R-:W-:Y:S01]  /*2590*/  IMAD.IADD R3, R3, 0x1, R5 ;  /* 0x0000000103037824 */ /* 0x000fe200078e0205 */
[----:B------:R-:W-:-:S04]  /*25a0*/  LEA R4, P1, R2, UR8, 0x2 ;  /* 0x0000000802047c11 */ /* 0x000fc8000f8210ff */
[----:B------:R-:W-:Y:S02]  /*25b0*/  LEA.HI.X R5, R2, UR9, R3, 0x2, P1 ;  /* 0x0000000902057c11 */ /* 0x000fe400088f1403 */
[----:B------:R-:W-:-:S05]  /*25c0*/  FSEL R3, R6, RZ, P0 ;  /* 0x000000ff06037208 */ /* 0x000fca0000000000 */
[----:B------:R1:W-:Y:S02]  /*25d0*/  STG.E desc[UR4][R4.64], R3 ;  /* 0x0000000304007986 */ /* 0x0003e4000c101904 */
.L_x_864:
[----:B------:R-:W-:Y:S05]  /*25e0*/  BSYNC B0 ;  /* 0x0000000000007941 */ /* 0x000fea0003800000 */
.L_x_863:
[----:B------:R-:W-:Y:S01]  /*25f0*/  ULDC.64 UR10, c[0x0][0x2e8] ;  /* 0x0000ba00000a7ab9 */ /* 0x000fe20000000a00 */
[----:B------:R-:W-:Y:S01]  /*2600*/  ULDC.64 UR8, c[0x0][0x2b8] ;  /* 0x0000ae0000087ab9 */ /* 0x000fe20000000a00 */
[----:B------:R-:W-:Y:S02]  /*2610*/  ISETP.NE.U32.AND P0, PT, RZ, UR10, PT ;  /* 0x0000000aff007c0c */ /* 0x000fe4000bf05070 */
[C---:B0-----:R-:W-:Y:S02]  /*2620*/  LEA R2, P1, R8.reuse, UR8, 0x2 ;  /* 0x0000000808027c11 */ /* 0x041fe4000f8210ff */
[----:B------:R-:W-:Y:S02]  /*2630*/  ISETP.NE.AND.EX P0, PT, RZ, UR11, PT, P0 ;  /* 0x0000000bff007c0c */ /* 0x000fe4000bf05300 */
[----:B-1----:R-:W-:Y:S02]  /*2640*/  LEA.HI.X R3, R8, UR9, R17, 0x2, P1 ;  /* 0x0000000908037c11 */ /* 0x002fe400088f1411 */
[----:B------:R-:W-:-:S03]  /*2650*/  ISETP.NE.OR P0, PT, R21, RZ, !P0 ;  /* 0x000000ff1500720c */ /* 0x000fc60004705670 */
[----:B------:R0:W-:Y:S04]  /*2660*/  STG.E.128 desc[UR4][R2.64], RZ ;  /* 0x000000ff02007986 */ /* 0x0001e8000c101d04 */
        /* <DEDUP_REMOVED lines=14> */
[----:B------:R0:W-:Y:S01]  /*2750*/  STG.E.128 desc[UR4][R2.64+0xf000], RZ ;  /* 0x00f000ff02007986 */ /* 0x0001e2000c101d04 */
[----:B------:R-:W-:Y:S05]  /*2760*/  @P0 EXIT ;  /* 0x000000000000094d */ /* 0x000fea0003800000 */
[----:B------:R-:W1:Y:S08]  /*2770*/  LDC R5, c[0x0][0x2e0] ;  /* 0x0000b800ff057b82 */ /* 0x000e700000000800 */
[----:B------:R-:W2:Y:S08]  /*2780*/  LDC R7, c[0x0][0x220] ;  /* 0x00008800ff077b82 */ /* 0x000eb00000000800 */
[----:B0-----:R-:W0:Y:S01]  /*2790*/  LDC.64 R2, c[0x0][0x2e8] ;  /* 0x0000ba00ff027b82 */ /* 0x001e220000000a00 */
[----:B-1----:R-:W-:-:S04]  /*27a0*/  IMAD R0, R0, R5, UR7 ;  /* 0x0000000700007e24 */ /* 0x002fc8000f8e0205 */
[----:B--2---:R-:W-:-:S04]  /*27b0*/  IMAD R5, R0, R7, UR6 ;  /* 0x0000000600057e24 */ /* 0x004fc8000f8e0207 */
[----:B0-----:R-:W-:-:S05]  /*27c0*/  IMAD.WIDE R2, R5, 0x4, R2 ;  /* 0x0000000405027825 */ /* 0x001fca00078e0202 */
[----:B------:R-:W-:Y:S01]  /*27d0*/  STG.E desc[UR4][R2.64], RZ ;  /* 0x000000ff02007986 */ /* 0x000fe2000c101904 */
[----:B------:R-:W-:Y:S05]  /*27e0*/  EXIT ;  /* 0x000000000000794d */ /* 0x000fea0003800000 */
.L_x_865:
        /* <DEDUP_REMOVED lines=9> */
.L_x_1155:


//--------------------- .text._ZN7cutlass13device_kernelIN5flash11enable_sm90INS1_16FlashAttnBwdSm90INS1_25CollectiveMainloopBwdSm90ILi2ELi1ELi1EN4cute5tupleIJNS5_1CILi1EEES8_S8_EEENS6_IJNS7_ILi64EEENS7_ILi80EEENS7_ILi256EEEEEENS_10bfloat16_tEfNS_4arch4Sm90ELb1ELb0ELb0ELb1ELb0ELb0ELb1ELb1ELi2ELi1ELi1ELi1ELb0EEENS1_21CollectiveEpilogueBwdISD_SE_SG_Li256ELb1ELb1ELi2EEENS1_25SingleTileBwdLPTSchedulerILb1ELi80ELb0EEEEEEEEEvNT_6ParamsE --------------------------
	.section	.text._ZN7cutlass13device_kernelIN5flash11enable_sm90INS1_16FlashAttnBwdSm90INS1_25CollectiveMainloopBwdSm90ILi2ELi1ELi1EN4cute5tupleIJNS5_1CILi1EEES8_S8_EEENS6_IJNS7_ILi64EEENS7_ILi80EEENS7_ILi256EEEEEENS_10bfloat16_tEfNS_4arch4Sm90ELb1ELb0ELb0ELb1ELb0ELb0ELb1ELb1ELi2ELi1ELi1ELi1ELb0EEENS1_21CollectiveEpilogueBwdISD_SE_SG_Li256ELb1ELb1ELi2EEENS1_25SingleTileBwdLPTSchedulerILb1ELi80ELb0EEEEEEEEEvNT_6ParamsE,"ax",@progbits
	.align	128
.text._ZN7cutlass13device_kernelIN5flash11enable_sm90INS1_16FlashAttnBwdSm90INS1_25CollectiveMainloopBwdSm90ILi2ELi1ELi1EN4cute5tupleIJNS5_1CILi1EEES8_S8_EEENS6_IJNS7_ILi64EEENS7_ILi80EEENS7_ILi256EEEEEENS_10bfloat16_tEfNS_4arch4Sm90ELb1ELb0ELb0ELb1ELb0ELb0ELb1ELb1ELi2ELi1ELi1ELi1ELb0EEENS1_21CollectiveEpilogueBwdISD_SE_SG_Li256ELb1ELb1ELi2EEENS1_25SingleTileBwdLPTSchedulerILb1ELi80ELb0EEEEEEEEEvNT_6ParamsE:
        .type           _ZN7cutlass13device_kernelIN5flash11enable_sm90INS1_16FlashAttnBwdSm90INS1_25CollectiveMainloopBwdSm90ILi2ELi1ELi1EN4cute5tupleIJNS5_1CILi1EEES8_S8_EEENS6_IJNS7_ILi64EEENS7_ILi80EEENS7_ILi256EEEEEENS_10bfloat16_tEfNS_4arch4Sm90ELb1ELb0ELb0ELb1ELb0ELb0ELb1ELb1ELi2ELi1ELi1ELi1ELb0EEENS1_21CollectiveEpilogueBwdISD_SE_SG_Li256ELb1ELb1ELi2EEENS1_25SingleTileBwdLPTSchedulerILb1ELi80ELb0EEEEEEEEEvNT_6ParamsE,@function
        .size           _ZN7cutlass13device_kernelIN5flash11enable_sm90INS1_16FlashAttnBwdSm90INS1_25CollectiveMainloopBwdSm90ILi2ELi1ELi1EN4cute5tupleIJNS5_1CILi1EEES8_S8_EEENS6_IJNS7_ILi64EEENS7_ILi80EEENS7_ILi256EEEEEENS_10bfloat16_tEfNS_4arch4Sm90ELb1ELb0ELb0ELb1ELb0ELb0ELb1ELb1ELi2ELi1ELi1ELi1ELb0EEENS1_21CollectiveEpilogueBwdISD_SE_SG_Li256ELb1ELb1ELi2EEENS1_25SingleTileBwdLPTSchedulerILb1ELi80ELb0EEEEEEEEEvNT_6ParamsE,(.L_x_1156 - _ZN7cutlass13device_kernelIN5flash11enable_sm90INS1_16FlashAttnBwdSm90INS1_25CollectiveMainloopBwdSm90ILi2ELi1ELi1EN4cute5tupleIJNS5_1CILi1EEES8_S8_EEENS6_IJNS7_ILi64EEENS7_ILi80EEENS7_ILi256EEEEEENS_10bfloat16_tEfNS_4arch4Sm90ELb1ELb0ELb0ELb1ELb0ELb0ELb1ELb1ELi2ELi1ELi1ELi1ELb0EEENS1_21CollectiveEpilogueBwdISD_SE_SG_Li256ELb1ELb1ELi2EEENS1_25SingleTileBwdLPTSchedulerILb1ELi80ELb0EEEEEEEEEvNT_6ParamsE)
        .other          _ZN7cutlass13device_kernelIN5flash11enable_sm90INS1_16FlashAttnBwdSm90INS1_25CollectiveMainloopBwdSm90ILi2ELi1ELi1EN4cute5tupleIJNS5_1CILi1EEES8_S8_EEENS6_IJNS7_ILi64EEENS7_ILi80EEENS7_ILi256EEEEEENS_10bfloat16_tEfNS_4arch4Sm90ELb1ELb0ELb0ELb1ELb0ELb0ELb1ELb1ELi2ELi1ELi1ELi1ELb0EEENS1_21CollectiveEpilogueBwdISD_SE_SG_Li256ELb1ELb1ELi2EEENS1_25SingleTileBwdLPTSchedulerILb1ELi80ELb0EEEEEEEEEvNT_6ParamsE,@"STO_CUDA_ENTRY STV_DEFAULT"
_ZN7cutlass13device_kernelIN5flash11enable_sm90INS1_16FlashAttnBwdSm90INS1_25CollectiveMainloopBwdSm90ILi2ELi1ELi1EN4cute5tupleIJNS5_1CILi1EEES8_S8_EEENS6_IJNS7_ILi64EEENS7_ILi80EEENS7_ILi256EEEEEENS_10bfloat16_tEfNS_4arch4Sm90ELb1ELb0ELb0ELb1ELb0ELb0ELb1ELb1ELi2ELi1ELi1ELi1ELb0EEENS1_21CollectiveEpilogueBwdISD_SE_SG_Li256ELb1ELb1ELi2EEENS1_25SingleTileBwdLPTSchedulerILb1ELi80ELb0EEEEEEEEEvNT_6ParamsE:
        /* <DEDUP_REMOVED lines=24> */
.L_x_867:
[----:B------:R-:W-:Y:S05]  /*0180*/  BSYNC B0 ;  /* 0x0000000000007941 */ /* 0x000fea0003800000 */
.L_x_866:
        /* <DEDUP_REMOVED lines=19> */
[----:B------:R0:W-:Y:S01]  /*02c0*/  STL [R1+0x8], R2 ;  /* 0x0000080201007387 */ /* 0x0001e20000100800 */
        /* <DEDUP_REMOVED lines=19> */
.L_x_868:
        /* <DEDUP_REMOVED lines=20> */
.L_x_869:
[----:B------:R-:W-:Y:S01]  /*0540*/  PLOP3.LUT P0, PT, PT, PT, UP0, 0x80, 0x0 ;  /* 0x000000000000781c */ /* 0x000fe20003f0f008 */
[----:B------:R-:W-:Y:S01]  /*0550*/  NOP ;  /* 0x0000000000007918 */ /* 0x000fe20000000000 */
[----:B------:R-:W-:Y:S01]  /*0560*/  BSSY B0, `(.L_x_870) ;  /* 0x0000efd000007945 */ /* 0x000fe20003800000 */
[----:B------:R-:W-:Y:S01]  /*0570*/  LOP3.LUT R11, R21, 0x7f, RZ, 0xc0, !PT ;  /* 0x0000007f150b7812 */ /* 0x000fe200078ec0ff */
[----:B01234-:R-:W-:Y:S09]  /*0580*/  BAR.SYNC.DEFER_BLOCKING 0x0 ;  /* 0x0000000000007b1d */ /* 0x01fff20000010000 */
[----:B------:R-:W-:Y:S05]  /*0590*/  @!P0 BRA `(.L_x_871) ;  /* 0x000000c8009c8947 */ /* 0x000fea0003800000 */
.L_x_872:
[----:B------:R-:W-:-:S08]  /*05a0*/  NOP ;  /* 0x0000000000007918 */ /* 0x000fd00000000000 */
[----:B------:R-:W0:Y:S02]  /*05b0*/  USETMAXREG.TRY_ALLOC.CTAPOOL UP0, 0xf0 ;  /* 0x000000f0000079c8 */ /* 0x000e240008000600 */
[----:B0-----:R-:W-:-:S13]  /*05c0*/  PLOP3.LUT P0, PT, PT, PT, UP0, 0x80, 0x0 ;  /* 0x000000000000781c */ /* 0x001fda0003f0f008 */
[----:B------:R-:W-:Y:S05]  /*05d0*/  @!P0 BRA `(.L_x_872) ;  /* 0xfffffffc00f08947 */ /* 0x000fea000383ffff */
[----:B------:R-:W0:Y:S01]  /*05e0*/  S2UR UR7, SR_CTAID.X ;  /* 0x00000000000779c3 */ /* 0x000e220000002500 */
[----:B------:R-:W-:Y:S02]  /*05f0*/  ULDC UR8, c[0x0][0x8d0] ;  /* 0x0002340000087ab9 */ /* 0x000fe40000000800 */
[----:B------:R-:W-:-:S05]  /*0600*/  UISETP.NE.AND UP0, UPT, UR8, 0x1, UPT ;  /* 0x000000010800788c */ /* 0x000fca000bf05270 */
[----:B------:R-:W1:Y:S06]  /*0610*/  LDC R0, c[0x0][0x8e8] ;  /* 0x00023a00ff007b82 */ /* 0x000e6c0000000800 */
[----:B------:R-:W-:Y:S01]  /*0620*/  @UP0 ULDC UR4, c[0x0][0x8d4] ;  /* 0x0002350000040ab9 */ /* 0x000fe20000000800 */
[----:B------:R-:W-:Y:S01]  /*0630*/  @UP0 ULDC UR9, c[0x0][0x8d8] ;  /* 0x0002360000090ab9 */ /* 0x000fe20000000800 */
[----:B0-----:R-:W-:Y:S02]  /*0640*/  UIMAD.WIDE.U32 UR4, UR7, UR4, URZ ;  /* 0x00000004070472a5 */ /* 0x001fe4000f8e003f */
[----:B------:R-:W-:-:S02]  /*0650*/  UMOV UR6, UR7 ;  /* 0x0000000700067c82 */ /* 0x000fc40008000000 */
[----:B------:R-:W-:-:S04]  /*0660*/  @UP0 USHF.R.U32.HI UR6, URZ, UR9, UR5 ;  /* 0x000000093f060299 */ /* 0x000fc80008011605 */
[----:B------:R-:W-:Y:S02]  /*0670*/  UIADD3 UR4, -UR6, URZ, URZ ;  /* 0x0000003f06047290 */ /* 0x000fe4000fffe13f */
[----:B-1----:R-:W-:Y:S02]  /*0680*/  ISETP.LE.AND P0, PT, R0, UR6, PT ;  /* 0x0000000600007c0c */ /* 0x002fe4000bf03270 */
        /* <DEDUP_REMOVED lines=9> */
[----:B------:R-:W-:-:S04]  /*0720*/  IMAD.U32 R2, RZ, RZ, UR11 ;  /* 0x0000000bff027e24 */ /* 0x000fc8000f8e00ff */
[----:B------:R-:W-:Y:S01]  /*0730*/  IMAD.U32 R0, RZ, RZ, UR4 ;  /* 0x00000004ff007e24 */ /* 0x000fe2000f8e00ff */
[----:B------:R0:W-:Y:S01]  /*0740*/  STL [R1], R2 ;  /* 0x0000000201007387 */ /* 0x0001e20000100800 */
[----:B------:R-:W-:Y:S05]  /*0750*/  BRA `(.L_x_874) ;  /* 0x0000000000287947 */ /* 0x000fea0003800000 */
.L_x_873:
        /* <DEDUP_REMOVED lines=9> */
[----:B------:R1:W-:Y:S06]  /*07f0*/  STL [R1], R2 ;  /* 0x0000000201007387 */ /* 0x0003ec0000100800 */
.L_x_874:
[----:B------:R-:W2:Y:S01]  /*0800*/  LDC R237, c[0x0][0x8b8] ;  /* 0x00022e00ffed7b82 */ /* 0x000ea20000000800 */
[----:B------:R-:W-:Y:S01]  /*0810*/  IADD3 R0, -R0, UR10, RZ ;  /* 0x0000000a00007c10 */ /* 0x000fe2000fffe1ff */
[----:B------:R-:W-:Y:S02]  /*0820*/  ULDC.64 UR4, c[0x0][0x8f8] ;  /* 0x00023e0000047ab9 */ /* 0x000fe40000000a00 */
[----:B------:R-:W-:-:S04]  /*0830*/  ISETP.NE.U32.AND P0, PT, RZ, UR4, PT ;  /* 0x00000004ff007c0c */ /* 0x000fc8000bf05070 */
[----:B------:R-:W3:Y:S01]  /*0840*/  LDC R5, c[0x0][0x8c4] ;  /* 0x00023100ff057b82 */ /* 0x000ee20000000800 */
[----:B------:R-:W-:Y:S02]  /*0850*/  ISETP.NE.AND.EX P0, PT, RZ, UR5, PT, P0 ;  /* 0x00000005ff007c0c */ /* 0x000fe4000bf05300 */
[----:B--2---:R-:W-:Y:S01]  /*0860*/  ISETP.NE.AND P1, PT, R237, 0x1, PT ;  /* 0x00000001ed00780c */ /* 0x004fe20003f25270 */
[----:B---3--:R-:W-:-:S04]  /*0870*/  IMAD R5, R5, UR6, R0 ;  /* 0x0000000605057c24 */ /* 0x008fc8000f8e0200 */
[----:B------:R-:W-:-:S08]  /*0880*/  IMAD.MOV.U32 R231, RZ, RZ, R5 ;  /* 0x000000ffffe77224 */ /* 0x000fd000078e0005 */
[----:B01----:R-:W0:Y:S08]  /*0890*/  @P1 LDC R2, c[0x0][0x8bc] ;  /* 0x00022f00ff021b82 */ /* 0x003e300000000800 */
[----:B------:R-:W1:Y:S01]  /*08a0*/  @P1 LDC R3, c[0x0][0x8c0] ;  /* 0x00023000ff031b82 */ /* 0x000e620000000800 */
[----:B0-----:R-:W-:-:S05]  /*08b0*/  @P1 IMAD.HI.U32 R0, R5, R2, RZ ;  /* 0x0000000205001227 */ /* 0x001fca00078e00ff */
[----:B-1----:R-:W-:-:S05]  /*08c0*/  @P1 SHF.R.U32.HI R231, RZ, R3, R0 ;  /* 0x00000003ffe71219 */ /* 0x002fca0000011600 */
[----:B------:R-:W-:-:S04]  /*08d0*/  IMAD.MOV R0, RZ, RZ, -R231 ;  /* 0x000000ffff007224 */ /* 0x000fc800078e0ae7 */
[----:B------:R-:W-:Y:S01]  /*08e0*/  IMAD R237, R237, R0, R5 ;  /* 0x00000000eded7224 */ /* 0x000fe200078e0205 */
[----:B------:R-:W-:Y:S06]  /*08f0*/  @!P0 BRA `(.L_x_875) ;  /* 0x0000000000148947 */ /* 0x000fec0003800000 */
[----:B------:R-:W0:Y:S01]  /*0900*/  LDC.64 R2, c[0x0][0x8f8] ;  /* 0x00023e00ff027b82 */ /* 0x000e220000000a00 */
[----:B------:R-:W-:Y:S01]  /*0910*/  ULDC.64 UR4, c[0x0][0x208] ;  /* 0x0000820000047ab9 */ /* 0x000fe20000000a00 */
[----:B0-----:R-:W-:-:S05]  /*0920*/  IMAD.WIDE R2, R231, 0x4, R2 ;  /* 0x00000004e7027825 */ /* 0x001fca00078e0202 */
[----:B------:R1:W5:Y:S01]  /*0930*/  LDG.E R0, desc[UR4][R2.64] ;  /* 0x0000000402007981 */ /* 0x000362000c1e1900 */
[----:B------:R-:W-:Y:S05]  /*0940*/  BRA `(.L_x_876) ;  /* 0x0000000000307947 */ /* 0x000fea0003800000 */
.L_x_875:
        /* <DEDUP_REMOVED lines=11> */
.L_x_877:
[----:B------:R-:W0:Y:S02]  /*0a00*/  LDC R0, c[0x0][0x8ec] ;  /* 0x00023b00ff007b82 */ /* 0x000e240000000800 */
.L_x_876:
[----:B------:R-:W2:Y:S01]  /*0a10*/  LDL R8, [R1] ;  /* 0x0000000001087983 */ /* 0x000ea20000100800 */
[----:B0----5:R-:W-:-:S04]  /*0a20*/  VIADD R0, R0, 0x4f ;  /* 0x0000004f00007836 */ /* 0x021fc80000000000 */
[----:B------:R-:W-:-:S05]  /*0a30*/  IMAD.HI R0, R0, 0x66666667, RZ ;  /* 0x6666666700007827 */ /* 0x000fca00078e02ff */
[----:B-1----:R-:W-:-:S04]  /*0a40*/  SHF.R.U32.HI R3, RZ, 0x1f, R0 ;  /* 0x0000001fff037819 */ /* 0x002fc80000011600 */
[----:B------:R-:W-:Y:S02]  /*0a50*/  LEA.HI.SX32 R3, R0, R3, 0x1b ;  /* 0x0000000300037211 */ /* 0x000fe400078fdaff */
[----:B--2---:R-:W-:-:S13]  /*0a60*/  R2UR UR4, R8 ;  /* 0x00000000080472ca */ /* 0x004fda00000e0000 */
[----:B------:R-:W-:-:S04]  /*0a70*/  ISETP.LE.AND P0, PT, R3, UR4, PT ;  /* 0x0000000403007c0c */ /* 0x000fc8000bf03270 */
        /* <DEDUP_REMOVED lines=12> */
[----:B------:R-:W0:Y:S06]  /*0b40*/  @P0 LDC.64 R4, c[0x0][0x780] ;  /* 0x0001e000ff040b82 */ /* 0x000e2c0000000a00 */
[----:B------:R-:W2:Y:S01]  /*0b50*/  @P1 LDG.E R0, desc[UR4][R6.64] ;  /* 0x0000000406001981 */ /* 0x000ea2000c1e1900 */
[----:B0-----:R-:W-:-:S06]  /*0b60*/  @P0 IMAD.WIDE R2, R231, 0x4, R4 ;  /* 0x00000004e7020825 */ /* 0x001fcc00078e0204 */
[----:B------:R-:W3:Y:S01]  /*0b70*/  @P0 LDG.E R2, desc[UR4][R2.64] ;  /* 0x0000000402020981 */ /* 0x000ee2000c1e1900 */
[----:B------:R-:W-:Y:S02]  /*0b80*/  ULDC.64 UR4, c[0x0][0x788] ;  /* 0x0001e20000047ab9 */ /* 0x000fe40000000a00 */
[----:B------:R-:W-:Y:S01]  /*0b90*/  ISETP.NE.U32.AND P2, PT, RZ, UR4, PT ;  /* 0x00000004ff007c0c */ /* 0x000fe2000bf45070 */
[----:B------:R-:W-:-:S03]  /*0ba0*/  ULDC UR4, c[0x0][0x280] ;  /* 0x0000a00000047ab9 */ /* 0x000fc60000000800 */
[----:B------:R-:W-:Y:S01]  /*0bb0*/  ISETP.NE.AND.EX P2, PT, RZ, UR5, PT, P2 ;  /* 0x00000005ff007c0c */ /* 0x000fe2000bf45320 */
[----:B--2---:R-:W-:-:S05]  /*0bc0*/  @P1 IMAD R0, R231, 0x40, R0 ;  /* 0x00000040e7001824 */ /* 0x004fca00078e0200 */
[----:B------:R-:W-:-:S04]  /*0bd0*/  @P1 SHF.R.S32.HI R5, RZ, 0x1f, R0 ;  /* 0x0000001fff051819 */ /* 0x000fc80000011400 */
[----:B------:R-:W-:Y:S01]  /*0be0*/  @P1 LEA.HI R5, R5, R0, RZ, 0x6 ;  /* 0x0000000005051211 */ /* 0x000fe200078f30ff */
[----:B------:R-:W-:-:S04]  /*0bf0*/  IMAD.MOV.U32 R0, RZ, RZ, RZ ;  /* 0x000000ffff007224 */ /* 0x000fc800078e00ff */
[----:B------:R-:W-:Y:S01]  /*0c00*/  @P1 IMAD.SHL.U32 R5, R5, 0x100, RZ ;  /* 0x0000010005051824 */ /* 0x000fe200078e00ff */
[----:B---3--:R-:W-:Y:S01]  /*0c10*/  @P0 R2UR UR4, R2 ;  /* 0x00000000020402ca */ /* 0x008fe200000e0000 */
[----:B------:R-:W-:-:S14]  /*0c20*/  @P0 BRA `(.L_x_879) ;  /* 0x00000000001c0947 */ /* 0x000fdc0003800000 */
[----:B------:R-:W-:Y:S05]  /*0c30*/  @!P1 BRA `(.L_x_879) ;  /* 0x0000000000189947 */ /* 0x000fea0003800000 */
[----:B------:R-:W-:Y:S02]  /*0c40*/  ULDC.64 UR4, c[0x0][0x208] ;  /* 0x0000820000047ab9 */ /* 0x000fe40000000a00 */
[----:B------:R-:W2:Y:S04]  /*0c50*/  LDG.E R3, desc[UR4][R6.64] ;  /* 0x0000000406037981 */ /* 0x000ea8000c1e1900 */
[----:B------:R-:W3:Y:S01]  /*0c60*/  LDG.E R2, desc[UR4][R6.64+0x4] ;  /* 0x0000040406027981 */ /* 0x000ee2000c1e1900 */
[----:B--2---:R-:W-:Y:S02]  /*0c70*/  R2UR UR5, R3 ;  /* 0x00000000030572ca */ /* 0x004fe400000e0000 */
[----:B---3--:R-:W-:-:S13]  /*0c80*/  R2UR UR4, R2 ;  /* 0x00000000020472ca */ /* 0x008fda00000e0000 */
[----:B------:R-:W-:-:S12]  /*0c90*/  UIADD3 UR4, -UR5, UR4, URZ ;  /* 0x0000000405047290 */ /* 0x000fd8000fffe13f */
.L_x_879:
[----:B------:R-:W-:Y:S01]  /*0ca0*/  SHF.R.S32.HI R2, RZ, 0x1f, R237 ;  /* 0x0000001fff027819 */ /* 0x000fe200000114ed */
[----:B------:R-:W-:Y:S01]  /*0cb0*/  ULDC UR5, c[0x0][0x290] ;  /* 0x0000a40000057ab9 */ /* 0x000fe20000000800 */
[----:B------:R-:W-:-:S03]  /*0cc0*/  @P1 LOP3.LUT R0, R5, 0xffffc000, RZ, 0xc0, !PT ;  /* 0xffffc00005001812 */ /* 0x000fc600078ec0ff */
[----:B------:R0:W-:Y:S01]  /*0cd0*/  STL [R1+0x4], R2 ;  /* 0x0000040201007387 */ /* 0x0001e20000100800 */
[----:B------:R-:W-:Y:S05]  /*0ce0*/  @!P2 BRA `(.L_x_880) ;  /* 0x000000000018a947 */ /* 0x000fea0003800000 */
[----:B0-----:R-:W0:Y:S01]  /*0cf0*/  LDC.64 R2, c[0x0][0x788] ;  /* 0x0001e200ff027b82 */ /* 0x001e220000000a00 */
[----:B------:R-:W-:Y:S01]  /*0d00*/  ULDC.64 UR6, c[0x0][0x208] ;  /* 0x0000820000067ab9 */ /* 0x000fe20000000a00 */
[----:B0-----:R-:W-:-:S06]  /*0d10*/  IMAD.WIDE R2, R231, 0x4, R2 ;  /* 0x00000004e7027825 */ /* 0x001fcc00078e0202 */
[----:B------:R-:W2:Y:S02]  /*0d20*/  LDG.E R2, desc[UR6][R2.64] ;  /* 0x0000000602027981 */ /* 0x000ea4000c1e1900 */
[----:B--2---:R-:W-:Y:S01]  /*0d30*/  R2UR UR5, R2 ;  /* 0x00000000020572ca */ /* 0x004fe200000e0000 */
[----:B------:R-:W-:-:S14]  /*0d40*/  BRA `(.L_x_881) ;  /* 0x0000000000307947 */ /* 0x000fdc0003800000 */
.L_x_880:
[----:B------:R-:W-:Y:S02]  /*0d50*/  ULDC.64 UR6, c[0x0][0x778] ;  /* 0x0001de0000067ab9 */ /* 0x000fe40000000a00 */
[----:B------:R-:W-:-:S04]  /*0d60*/  ISETP.NE.U32.AND P0, PT, RZ, UR6, PT ;  /* 0x00000006ff007c0c */ /* 0x000fc8000bf05070 */
[----:B------:R-:W-:-:S13]  /*0d70*/  ISETP.NE.AND.EX P0, PT, RZ, UR7, PT, P0 ;  /* 0x00000007ff007c0c */ /* 0x000fda000bf05300 */
[----:B------:R-:W-:Y:S05]  /*0d80*/  @!P0 BRA `(.L_x_881) ;  /* 0x0000000000208947 */ /* 0x000fea0003800000 */
[----:B0-----:R-:W0:Y:S01]  /*0d90*/  LDC.64 R2, c[0x0][0x778] ;  /* 0x0001de00ff027b82 */ /* 0x001e220000000a00 */
[----:B------:R-:W-:Y:S01]  /*0da0*/  ULDC.64 UR6, c[0x0][0x208] ;  /* 0x0000820000067ab9 */ /* 0x000fe20000000a00 */
[----:B0-----:R-:W-:-:S05]  /*0db0*/  IMAD.WIDE R2, R231, 0x4, R2 ;  /* 0x00000004e7027825 */ /* 0x001fca00078e0202 */
[----:B------:R-:W2:Y:S04]  /*0dc0*/  LDG.E R5, desc[UR6][R2.64] ;  /* 0x0000000602057981 */ /* 0x000ea8000c1e1900 */
[----:B------:R-:W3:Y:S01]  /*0dd0*/  LDG.E R4, desc[UR6][R2.64+0x4] ;  /* 0x0000040602047981 */ /* 0x000ee2000c1e1900 */
[----:B--2---:R-:W-:Y:S02]  /*0de0*/  R2UR UR5, R5 ;  /* 0x00000000050572ca */ /* 0x004fe400000e0000 */
[----:B---3--:R-:W-:-:S13]  /*0df0*/  R2UR UR6, R4 ;  /* 0x00000000040672ca */ /* 0x008fda00000e0000 */
[----:B------:R-:W-:-:S12]  /*0e00*/  UIADD3 UR5, -UR5, UR6, URZ ;  /* 0x0000000605057290 */ /* 0x000fd8000fffe13f */
.L_x_881:
[----:B------:R-:W-:Y:S01]  /*0e10*/  R2UR UR9, R8 ;  /* 0x00000000080972ca */ /* 0x000fe200000e0000 */
[----:B------:R-:W-:Y:S01]  /*0e20*/  UIADD3 UR7, -UR5, UR4, URZ ;  /* 0x0000000405077290 */ /* 0x000fe2000fffe13f */
[----:B------:R-:W-:Y:S01]  /*0e30*/  PLOP3.LUT P0, PT, PT, PT, PT, 0x80, 0x0 ;  /* 0x000000000000781c */ /* 0x000fe20003f0f070 */
[----:B------:R-:W-:Y:S01]  /*0e40*/  ULDC UR8, c[0x0][0x74c] ;  /* 0x0001d30000087ab9 */ /* 0x000fe20000000800 */
[----:B------:R-:W-:Y:S01]  /*0e50*/  UIADD3 UR6, UR4, 0x3f, URZ ;  /* 0x0000003f04067890 */ /* 0x000fe2000fffe03f */
        /* <DEDUP_REMOVED lines=8> */
[----:B------:R-:W-:Y:S01]  /*0ee0*/  UIMAD UR7, UR9, 0x50, UR7 ;  /* 0x00000050090778a4 */ /* 0x000fe2000f8e0207 */
[----:B------:R-:W-:Y:S02]  /*0ef0*/  CS2R R126, SRZ ;  /* 0x00000000007e7805 */ /* 0x000fe4000001ff00 */
[----:B------:R-:W-:-:S02]  /*0f00*/  CS2R R124, SRZ ;  /* 0x00000000007c7805 */ /* 0x000fc4000001ff00 */
[----:B------:R-:W-:Y:S01]  /*0f10*/  CS2R R122, SRZ ;  /* 0x00000000007a7805 */ /* 0x000fe2000001ff00 */
[----:B------:R-:W-:Y:S01]  /*0f20*/  UIADD3 UR7, UR7, -UR8, URZ ;  /* 0x8000000807077290 */ /* 0x000fe2000fffe03f */
[----:B------:R-:W-:Y:S02]  /*0f30*/  CS2R R120, SRZ ;  /* 0x0000000000787805 */ /* 0x000fe4000001ff00 */
[----:B------:R-:W-:Y:S02]  /*0f40*/  CS2R R86, SRZ ;  /* 0x0000000000567805 */ /* 0x000fe4000001ff00 */
[----:B------:R-:W-:Y:S01]  /*0f50*/  CS2R R84, SRZ ;  /* 0x0000000000547805 */ /* 0x000fe2000001ff00 */
[----:B------:R-:W-:Y:S01]  /*0f60*/  USHF.R.S32.HI UR8, URZ, 0x1f, UR7 ;  /* 0x0000001f3f087899 */ /* 0x000fe20008011407 */
[----:B------:R-:W-:Y:S02]  /*0f70*/  CS2R R82, SRZ ;  /* 0x0000000000527805 */ /* 0x000fe4000001ff00 */
[----:B------:R-:W-:-:S02]  /*0f80*/  CS2R R80, SRZ ;  /* 0x0000000000507805 */ /* 0x000fc4000001ff00 */
[----:B------:R-:W-:Y:S01]  /*0f90*/  CS2R R118, SRZ ;  /* 0x0000000000767805 */ /* 0x000fe2000001ff00 */
[----:B------:R-:W-:Y:S01]  /*0fa0*/  ULEA.HI UR8, UR8, UR7, URZ, 0x6 ;  /* 0x0000000708087291 */ /* 0x000fe2000f8f303f */
[----:B------:R-:W-:Y:S01]  /*0fb0*/  CS2R R116, SRZ ;  /* 0x0000000000747805 */ /* 0x000fe2000001ff00 */
[----:B------:R-:W-:Y:S01]  /*0fc0*/  USHF.R.S32.HI UR7, URZ, 0x1f, UR6 ;  /* 0x0000001f3f077899 */ /* 0x000fe20008011406 */
[----:B------:R-:W-:Y:S01]  /*0fd0*/  CS2R R114, SRZ ;  /* 0x0000000000727805 */ /* 0x000fe2000001ff00 */
[----:B------:R-:W-:Y:S01]  /*0fe0*/  USHF.R.S32.HI UR8, URZ, 0x6, UR8 ;  /* 0x000000063f087899 */ /* 0x000fe20008011408 */
[----:B------:R-:W-:Y:S01]  /*0ff0*/  CS2R R112, SRZ ;  /* 0x0000000000707805 */ /* 0x000fe2000001ff00 */
[----:B------:R-:W-:Y:S01]  /*1000*/  ULEA.HI UR7, UR7, UR6, URZ, 0x6 ;  /* 0x0000000607077291 */ /* 0x000fe2000f8f303f */
[----:B------:R-:W-:Y:S01]  /*1010*/  CS2R R78, SRZ ;  /* 0x00000000004e7805 */ /* 0x000fe2000001ff00 */
[----:B------:R-:W-:Y:S01]  /*1020*/  UISETP.LT.AND UP0, UPT, URZ, UR8, UPT ;  /* 0x000000083f00728c */ /* 0x000fe2000bf01270 */
[----:B------:R-:W-:Y:S01]  /*1030*/  CS2R R76, SRZ ;  /* 0x00000000004c7805 */ /* 0x000fe2000001ff00 */
[----:B------:R-:W-:Y:S01]  /*1040*/  USHF.R.S32.HI UR61, URZ, 0x6, UR7 ;  /* 0x000000063f3d7899 */ /* 0x000fe20008011407 */
[----:B------:R-:W-:Y:S01]  /*1050*/  CS2R R74, SRZ ;  /* 0x00000000004a7805 */ /* 0x000fe2000001ff00 */
[----:B------:R-:W-:Y:S01]  /*1060*/  USEL UR60, URZ, UR8, !UP0 ;  /* 0x000000083f3c7287 */ /* 0x000fe2000c000000 */
[----:B------:R-:W-:-:S02]  /*1070*/  CS2R R72, SRZ ;  /* 0x0000000000487805 */ /* 0x000fc4000001ff00 */
[----:B------:R-:W-:Y:S02]  /*1080*/  CS2R R110, SRZ ;  /* 0x00000000006e7805 */ /* 0x000fe4000001ff00 */
[----:B------:R-:W-:Y:S01]  /*1090*/  CS2R R108, SRZ ;  /* 0x00000000006c7805 */ /* 0x000fe2000001ff00 */
[----:B------:R-:W-:Y:S01]  /*10a0*/  UISETP.GT.AND UP0, UPT, UR61, UR60, UPT ;  /* 0x0000003c3d00728c */ /* 0x000fe2000bf04270 */
[----:B------:R-:W-:Y:S02]  /*10b0*/  CS2R R106, SRZ ;  /* 0x00000000006a7805 */ /* 0x000fe4000001ff00 */
[----:B------:R-:W-:Y:S02]  /*10c0*/  CS2R R104, SRZ ;  /* 0x0000000000687805 */ /* 0x000fe4000001ff00 */
[----:B------:R-:W-:Y:S02]  /*10d0*/  CS2R R70, SRZ ;  /* 0x0000000000467805 */ /* 0x000fe4000001ff00 */
[----:B------:R-:W-:-:S02]  /*10e0*/  CS2R R68, SRZ ;  /* 0x0000000000447805 */ /* 0x000fc4000001ff00 */
[----:B------:R-:W-:Y:S02]  /*10f0*/  CS2R R66, SRZ ;  /* 0x0000000000427805 */ /* 0x000fe4000001ff00 */
[----:B------:R-:W-:Y:S02]  /*1100*/  PLOP3.LUT P2, PT, PT, PT, UP0, 0x80, 0x0 ;  /* 0x000000000000781c */ /* 0x000fe40003f4f008 */
        /* <DEDUP_REMOVED lines=49> */
[----:B------:R-:W-:Y:S06]  /*1420*/  @!P2 BRA `(.L_x_882) ;  /* 0x000000780028a947 */ /* 0x000fec0003800000 */
[----:B------:R-:W1:Y:S01]  /*1430*/  S2R R4, SR_CgaCtaId ;  /* 0x0000000000047919 */ /* 0x000e620000008800 */
[----:B------:R-:W-:Y:S01]  /*1440*/  VIADD R21, R21, 0xffffff80 ;  /* 0xffffff8015157836 */ /* 0x000fe20000000000 */
[----:B------:R-:W-:Y:S02]  /*1450*/  MOV R225, 0x400 ;  /* 0x0000040000e17802 */ /* 0x000fe40000000f00 */
[----:B------:R-:W-:Y:S02]  /*1460*/  SHF.L.U32 R10, RZ, 0x1f, RZ ;  /* 0x0000001fff0a7819 */ /* 0x000fe400000006ff */
[----:B0-----:R-:W-:-:S04]  /*1470*/  SHF.R.S32.HI R2, RZ, 0x1f, R21 ;  /* 0x0000001fff027819 */ /* 0x001fc80000011415 */
[CC--:B------:R-:W-:Y:S02]  /*1480*/  LEA.HI R3, R2.reuse, R21.reuse, RZ, 0x7 ;  /* 0x0000001502037211 */ /* 0x0c0fe400078f38ff */
[CC--:B------:R-:W-:Y:S02]  /*1490*/  LEA.HI R6, R2.reuse, R21.reuse, RZ, 0x5 ;  /* 0x0000001502067211 */ /* 0x0c0fe400078f28ff */
[----:B------:R-:W-:Y:S02]  /*14a0*/  LEA.HI R7, R2, R21, RZ, 0x4 ;  /* 0x0000001502077211 */ /* 0x000fe400078f20ff */
[----:B------:R-:W-:Y:S02]  /*14b0*/  LOP3.LUT R2, R3, 0xffffff80, RZ, 0xc0, !PT ;  /* 0xffffff8003027812 */ /* 0x000fe400078ec0ff */
[----:B------:R-:W-:-:S03]  /*14c0*/  LOP3.LUT R8, R7, 0xffffff0, RZ, 0xc0, !PT ;  /* 0x0ffffff007087812 */ /* 0x000fc600078ec0ff */
[C---:B------:R-:W-:Y:S02]  /*14d0*/  IMAD.IADD R7, R21.reuse, 0x1, -R2 ;  /* 0x0000000115077824 */ /* 0x040fe400078e0a02 */
[----:B------:R-:W-:Y:S01]  /*14e0*/  IMAD.IADD R21, R21, 0x1, -R8 ;  /* 0x0000000115157824 */ /* 0x000fe200078e0a08 */
[----:B-1----:R-:W-:Y:S02]  /*14f0*/  LEA R225, R4, R225, 0x18 ;  /* 0x000000e104e17211 */ /* 0x002fe400078ec0ff */
[----:B------:R-:W-:Y:S02]  /*1500*/  SHF.R.S32.HI R4, RZ, 0x7, R3 ;  /* 0x00000007ff047819 */ /* 0x000fe40000011403 */
[----:B------:R-:W0:Y:S01]  /*1510*/  SYNCS.PHASECHK.TRANS64.TRYWAIT P0, [R225+URZ+0x31600], R10 ;  /* 0x0316000ae10075a7 */ /* 0x000e22000800017f */
[--C-:B------:R-:W-:Y:S02]  /*1520*/  SHF.R.S32.HI R3, RZ, 0x5, R6.reuse ;  /* 0x00000005ff037819 */ /* 0x100fe40000011406 */
[----:B------:R-:W1:Y:S01]  /*1530*/  SHFL.IDX PT, R5, R4, RZ, 0x1f ;  /* 0x00001fff04057589 */ /* 0x000e6200000e0000 */
[----:B------:R-:W-:Y:S01]  /*1540*/  SHF.R.S32.HI R6, RZ, 0x1f, R6 ;  /* 0x0000001fff067819 */ /* 0x000fe20000011406 */
[C---:B------:R-:W-:Y:S01]  /*1550*/  IMAD R21, R4.reuse, 0x40, R21 ;  /* 0x0000004004157824 */ /* 0x040fe200078e0215 */
[----:B------:R-:W-:-:S02]  /*1560*/  LEA.HI R9, R4, R4, RZ, 0x1 ;  /* 0x0000000404097211 */ /* 0x000fc400078f08ff */
[----:B------:R-:W-:Y:S02]  /*1570*/  LEA.HI R6, R6, R3, RZ, 0x2 ;  /* 0x0000000306067211 */ /* 0x000fe400078f10ff */
[----:B------:R-:W-:Y:S02]  /*1580*/  LOP3.LUT R9, R9, 0x1ffffffe, RZ, 0xc0, !PT ;  /* 0x1ffffffe09097812 */ /* 0x000fe400078ec0ff */
[----:B------:R-:W-:-:S03]  /*1590*/  LOP3.LUT R6, R6, 0xfffffc, RZ, 0xc0, !PT ;  /* 0x00fffffc06067812 */ /* 0x000fc600078ec0ff */
[C---:B------:R-:W-:Y:S02]  /*15a0*/  IMAD.IADD R11, R4.reuse, 0x1, -R9 ;  /* 0x00000001040b7824 */ /* 0x040fe400078e0a09 */
[----:B------:R-:W-:Y:S02]  /*15b0*/  IMAD R9, R4, 0x800, R7 ;  /* 0x0000080004097824 */ /* 0x000fe400078e0207 */
[----:B------:R-:W-:Y:S02]  /*15c0*/  IMAD.IADD R6, R3, 0x1, -R6 ;  /* 0x0000000103067824 */ /* 0x000fe400078e0a06 */
[----:B------:R-:W-:Y:S01]  /*15d0*/  IMAD.SHL.U32 R9, R9, 0x4, RZ ;  /* 0x0000000409097824 */ /* 0x000fe200078e00ff */
[----:B-1----:R-:W-:-:S04]  /*15e0*/  LEA.HI R2, R5, R5, RZ, 0x1 ;  /* 0x0000000505027211 */ /* 0x002fc800078f08ff */
[----:B------:R-:W-:-:S05]  /*15f0*/  LOP3.LUT R2, R2, 0xfffffffe, RZ, 0xc0, !PT ;  /* 0xfffffffe02027812 */ /* 0x000fca00078ec0ff */
[----:B------:R-:W-:Y:S01]  /*1600*/  IMAD.IADD R3, R5, 0x1, -R2 ;  /* 0x0000000105037824 */ /* 0x000fe200078e0a02 */
[----:B------:R-:W-:Y:S01]  /*1610*/  SHF.R.S32.HI R2, RZ, 0x1f, R7 ;  /* 0x0000001fff027819 */ /* 0x000fe20000011407 */
[----:B0-----:R-:W-:Y:S06]  /*1620*/  @P0 BRA `(.L_x_883) ;  /* 0x0000000000080947 */ /* 0x001fec0003800000 */
[----:B------:R-:W0:Y:S02]  /*1630*/  SYNCS.PHASECHK.TRANS64.TRYWAIT P0, [R225+URZ+0x31600], R10 ;  /* 0x0316000ae10075a7 */ /* 0x000e24000800017f */
[----:B0-----:R-:W-:Y:S05]  /*1640*/  @!P0 BRA `(.L_x_884) ;  /* 0x000000dc00c08947 */ /* 0x001fea0003800000 */
.L_x_883:
[----:B------:R-:W2:Y:S04]  /*1650*/  LDL R4, [R1+0x8] ;  /* 0x0000080001047983 */ /* 0x000ea80000100800 */
[----:B------:R-:W0:Y:S04]  /*1660*/  LDL R14, [R1+0x4] ;  /* 0x00000400010e7983 */ /* 0x000e280000100800 */
[----:B------:R-:W3:Y:S01]  /*1670*/  LDL R12, [R1] ;  /* 0x00000000010c7983 */ /* 0x000ee20000100800 */
[----:B------:R-:W-:Y:S01]  /*1680*/  LEA.HI R5, R2, R7, RZ, 0x2 ;  /* 0x0000000702057211 */ /* 0x000fe200078f10ff */
[----:B------:R-:W-:Y:S01]  /*1690*/  IMAD R21, R6, 0x10, R21 ;  /* 0x0000001006157824 */ /* 0x000fe200078e0215 */
[----:B------:R-:W-:Y:S01]  /*16a0*/  SHF.R.S32.HI R13, RZ, 0x1f, R9 ;  /* 0x0000001fff0d7819 */ /* 0x000fe20000011409 */
[----:B------:R-:W-:Y:S01]  /*16b0*/  ULDC.64 UR6, c[0x0][0x2d8] ;  /* 0x0000b60000067ab9 */ /* 0x000fe20000000a00 */
[----:B------:R-:W-:-:S02]  /*16c0*/  LOP3.LUT R8, R5, 0x7ffffffc, RZ, 0xc0, !PT ;  /* 0x7ffffffc05087812 */ /* 0x000fc400078ec0ff */
[----:B------:R-:W-:Y:S02]  /*16d0*/  SHF.R.S32.HI R6, RZ, 0x2, R5 ;  /* 0x00000002ff067819 */ /* 0x000fe40000011405 */
[----:B------:R-:W-:Y:S01]  /*16e0*/  LEA.HI R2, R2, R7, RZ, 0x5 ;  /* 0x0000000702027211 */ /* 0x000fe200078f28ff */
[----:B------:R-:W-:Y:S01]  /*16f0*/  IMAD.IADD R8, R7, 0x1, -R8 ;  /* 0x0000000107087824 */ /* 0x000fe200078e0a08 */
[----:B------:R-:W-:-:S03]  /*1700*/  SEL R233, R231, RZ, !P1 ;  /* 0x000000ffe7e97207 */ /* 0x000fc60004800000 */
[----:B------:R-:W-:Y:S01]  /*1710*/  IMAD R8, R11, 0x4, R8 ;  /* 0x000000040b087824 */ /* 0x000fe200078e0208 */
[----:B------:R-:W-:-:S03]  /*1720*/  SHF.R.S32.HI R2, RZ, 0x5, R2 ;  /* 0x00000005ff027819 */ /* 0x000fc60000011402 */
[----:B------:R-:W-:Y:S01]  /*1730*/  IMAD.SHL.U32 R229, R8, 0x2, RZ ;  /* 0x0000000208e57824 */ /* 0x000fe200078e00ff */
[----:B------:R-:W-:Y:S01]  /*1740*/  CS2R R134, SRZ ;  /* 0x0000000000867805 */ /* 0x000fe2000001ff00 */
[----:B------:R-:W-:Y:S01]  /*1750*/  IMAD.MOV.U32 R228, RZ, RZ, RZ ;  /* 0x000000ffffe47224 */ /* 0x000fe200078e00ff */
[----:B------:R-:W-:Y:S01]  /*1760*/  CS2R R132, SRZ ;  /* 0x0000000000847805 */ /* 0x000fe2000001ff00 */
[----:B------:R-:W-:Y:S01]  /*1770*/  IMAD.MOV.U32 R226, RZ, RZ, RZ ;  /* 0x000000ffffe27224 */ /* 0x000fe200078e00ff */
        /* <DEDUP_REMOVED lines=78> */
[----:B--2---:R-:W-:Y:S02]  /*1c60*/  R2UR UR8, R4 ;  /* 0x00000000040872ca */ /* 0x004fe400000e0000 */
[----:B------:R-:W-:Y:S02]  /*1c70*/  IADD3 R4, P0, R9, R0, RZ ;  /* 0x0000000009047210 */ /* 0x000fe40007f1e0ff */
[----:B------:R-:W-:Y:S02]  /*1c80*/  SHF.R.S32.HI R9, RZ, 0x1f, R5 ;  /* 0x0000001fff097819 */ /* 0x000fe40000011405 */
[----:B------:R-:W-:-:S02]  /*1c90*/  LEA.HI.X.SX32 R5, R0, R13, 0x1, P0 ;  /* 0x0000000d00057211 */ /* 0x000fc400000f0eff */
[----:B------:R-:W-:Y:S01]  /*1ca0*/  SHF.R.S32.HI R0, RZ, 0x1f, R231 ;  /* 0x0000001fff007819 */ /* 0x000fe200000114e7 */
[----:B0-----:R-:W-:-:S03]  /*1cb0*/  IMAD R10, R14, UR6, RZ ;  /* 0x000000060e0a7c24 */ /* 0x001fc6000f8e02ff */
[----:B------:R-:W-:Y:S01]  /*1cc0*/  SEL R0, R0, RZ, !P1 ;  /* 0x000000ff00007207 */ /* 0x000fe20004800000 */
[----:B------:R-:W-:-:S04]  /*1cd0*/  IMAD.WIDE.U32 R4, R237, UR6, R4 ;  /* 0x00000006ed047c25 */ /* 0x000fc8000f8e0004 */
[----:B------:R-:W-:Y:S01]  /*1ce0*/  IMAD R7, R237, UR7, R10 ;  /* 0x00000007ed077c24 */ /* 0x000fe2000f8e020a */
[----:B------:R-:W-:Y:S02]  /*1cf0*/  ULDC.64 UR6, c[0x0][0x2e0] ;  /* 0x0000b80000067ab9 */ /* 0x000fe40000000a00 */
[----:B------:R-:W-:Y:S02]  /*1d00*/  IMAD R0, R0, UR6, RZ ;  /* 0x0000000600007c24 */ /* 0x000fe4000f8e02ff */
[----:B------:R-:W-:Y:S02]  /*1d10*/  IMAD.IADD R5, R5, 0x1, R7 ;  /* 0x0000000105057824 */ /* 0x000fe400078e0207 */
[C---:B------:R-:W-:Y:S02]  /*1d20*/  IMAD R7, R233.reuse, UR7, R0 ;  /* 0x00000007e9077c24 */ /* 0x040fe4000f8e0200 */
[----:B------:R-:W-:Y:S01]  /*1d30*/  IMAD.WIDE.U32 R232, R233, UR6, R4 ;  /* 0x00000006e9e87c25 */ /* 0x000fe2000f8e0004 */
[----:B---3--:R-:W-:-:S02]  /*1d40*/  R2UR UR6, R12 ;  /* 0x000000000c0672ca */ /* 0x008fc400000e0000 */
[----:B------:R-:W-:-:S04]  /*1d50*/  LEA.HI R9, R9, R6, RZ, 0x3 ;  /* 0x0000000609097211 */ /* 0x000fc800078f18ff */
[----:B------:R-:W-:Y:S01]  /*1d60*/  LOP3.LUT R9, R9, 0xfffffff8, RZ, 0xc0, !PT ;  /* 0xfffffff809097812 */ /* 0x000fe200078ec0ff */
[----:B------:R-:W-:-:S06]  /*1d70*/  ULOP3.LUT UR7, UR8, 0x1, URZ, 0xfc, !UPT ;  /* 0x0000000108077892 */ /* 0x000fcc000f8efc3f */
[----:B------:R-:W-:Y:S01]  /*1d80*/  UIMAD UR5, UR6, -0x50, UR5 ;  /* 0xffffffb0060578a4 */ /* 0x000fe2000f8e0205 */
[----:B------:R-:W-:-:S03]  /*1d90*/  IMAD.IADD R9, R6, 0x1, -R9 ;  /* 0x0000000106097824 */ /* 0x000fc600078e0a09 */
[----:B------:R-:W-:Y:S01]  /*1da0*/  UIADD3 UR4, -UR4, 0x1, UR5 ;  /* 0x0000000104047890 */ /* 0x000fe2000fffe105 */
[----:B------:R-:W-:Y:S01]  /*1db0*/  IMAD.SHL.U32 R0, R21, 0x8, RZ ;  /* 0x0000000815007824 */ /* 0x000fe200078e00ff */
[C---:B------:R-:W-:Y:S01]  /*1dc0*/  IADD3 R230, -R229.reuse, UR5, RZ ;  /* 0x00000005e5e67c10 */ /* 0x040fe2000fffe1ff */
[----:B------:R-:W-:Y:S02]  /*1dd0*/  IMAD R227, R2, 0x10, R9 ;  /* 0x0000001002e37824 */ /* 0x000fe400078e0209 */
[----:B------:R-:W-:Y:S01]  /*1de0*/  IMAD.U32 R235, RZ, RZ, UR7 ;  /* 0x00000007ffeb7e24 */ /* 0x000fe2000f8e00ff */
[----:B------:R-:W-:Y:S01]  /*1df0*/  IADD3 R229, -R229, UR4, RZ ;  /* 0x00000004e5e57c10 */ /* 0x000fe2000fffe1ff */
[----:B------:R-:W-:Y:S02]  /*1e00*/  IMAD.MOV.U32 R2, RZ, RZ, RZ ;  /* 0x000000ffff027224 */ /* 0x000fe400078e00ff */
[----:B------:R-:W-:Y:S02]  /*1e10*/  IMAD R0, R0, 0x2, R225 ;  /* 0x0000000200007824 */ /* 0x000fe400078e02e1 */
[----:B------:R-:W-:-:S07]  /*1e20*/  IMAD.IADD R234, R233, 0x1, R7 ;  /* 0x00000001e9ea7824 */ /* 0x000fce00078e0207 */
.L_x_895:
[----:B------:R-:W-:-:S13]  /*1e30*/  R2UR UR4, R235 ;  /* 0x00000000eb0472ca */ /* 0x000fda00000e0000 */
[----:B------:R-:W-:-:S06]  /*1e40*/  UISETP.NE.AND UP0, UPT, UR4, 0x3, UPT ;  /* 0x000000030400788c */ /* 0x000fcc000bf05270 */
[----:B------:R-:W-:-:S13]  /*1e50*/  PLOP3.LUT P0, PT, PT, PT, UP0, 0x80, 0x0 ;  /* 0x000000000000781c */ /* 0x000fda0003f0f008 */
[----:B------:R-:W-:Y:S05]  /*1e60*/  @!P0 BRA `(.L_x_885) ;  /* 0x0000000000048947 */ /* 0x000fea0003800000 */
[----:B------:R-:W-:Y:S01]  /*1e70*/  BPT.TRAP 0x1 ;  /* 0x000000040000795c */ /* 0x000fe20000300000 */
.L_x_885:
[----:B------:R-:W-:Y:S01]  /*1e80*/  IMAD R224, R2, 0x8, R225 ;  /* 0x0000000802e07824 */ /* 0x000fe200078e02e1 */
[----:B------:R-:W-:-:S04]  /*1e90*/  SHF.L.U32 R7, R228, 0x1f, RZ ;  /* 0x0000001fe4077819 */ /* 0x000fc800000006ff */
[----:B------:R0:W1:Y:S01]  /*1ea0*/  SYNCS.PHASECHK.TRANS64.TRYWAIT P1, [R224+URZ+0x31610], R7 ;  /* 0x03161007e00075a7 */ /* 0x000062000802017f */
[----:B------:R-:W-:Y:S05]  /*1eb0*/  @!P0 BRA `(.L_x_886) ;  /* 0x0000000000048947 */ /* 0x000fea0003800000 */
[----:B------:R-:W-:Y:S01]  /*1ec0*/  BPT.TRAP 0x1 ;  /* 0x000000040000795c */ /* 0x000fe20000300000 */
.L_x_886:
        /* <DEDUP_REMOVED lines=11> */
.L_x_887:
        /* <DEDUP_REMOVED lines=438> */
.L_x_889:
[----:B------:R-:W-:-:S04]  /*3ae0*/  SHF.L.U32 R8, R226, 0x1f, RZ ;  /* 0x0000001fe2087819 */ /* 0x000fc800000006ff */
[----:B------:R0:W3:Y:S01]  /*3af0*/  SYNCS.PHASECHK.TRANS64.TRYWAIT P1, [R225+URZ+0x31630], R8 ;  /* 0x03163008e10075a7 */ /* 0x0000e2000802017f */
[----:B------:R-:W-:Y:S05]  /*3b00*/  @!P0 BRA `(.L_x_890) ;  /* 0x0000000000048947 */ /* 0x000fea0003800000 */
[----:B------:R-:W-:Y:S01]  /*3b10*/  BPT.TRAP 0x1 ;  /* 0x000000040000795c */ /* 0x000fe20000300000 */
.L_x_890:
        /* <DEDUP_REMOVED lines=11> */
.L_x_891:
[C---:B------:R-:W-:Y:S01]  /*3bd0*/  VIADD R7, R5.reuse, 0x80 ;  /* 0x0000008005077836 */ /* 0x040fe20000000000 */
[----:B------:R-:W-:Y:S01]  /*3be0*/  R2UR UR4, R6 ;  /* 0x00000000060472ca */ /* 0x000fe200000e0000 */
[C---:B0--3--:R-:W-:Y:S01]  /*3bf0*/  VIADD R8, R5.reuse, 0x180 ;  /* 0x0000018005087836 */ /* 0x049fe20000000000 */
        /* <DEDUP_REMOVED lines=12> */
[----:B------:R-:W-:Y:S01]  /*3cc0*/  IMAD.U32 R14, RZ, RZ, UR60 ;  /* 0x0000003cff0e7e24 */ /* 0x000fe2000f8e00ff */
[----:B------:R-:W-:Y:S01]  /*3cd0*/  HGMMA.64x8x16.F32.BF16 R44, gdesc[UR4], RZ, !UPT ;  /* 0x00000000042c79f0 */ /* 0x000fe2000c7018ff */
[----:B------:R-:W-:Y:S01]  /*3ce0*/  UMOV UR7, 0x40000000 ;  /* 0x4000000000077882 */ /* 0x000fe20000000000 */
[----:B------:R-:W-:Y:S01]  /*3cf0*/  UMOV UR6, UR8 ;  /* 0x0000000800067c82 */ /* 0x000fe20008000000 */
[----:B------:R-:W-:Y:S01]  /*3d00*/  IMAD R14, R14, 0x40, R227 ;  /* 0x000000400e0e7824 */ /* 0x000fe200078e02e3 */
[----:B------:R-:W-:Y:S01]  /*3d10*/  HGMMA.64x8x16.F32.BF16 R48, gdesc[UR4], RZ, !UPT ;  /* 0x00000000043079f0 */ /* 0x000fe2000c7018ff */
[----:B------:R-:W-:Y:S01]  /*3d20*/  UMOV UR7, 0x40000000 ;  /* 0x4000000000077882 */ /* 0x000fe20000000000 */
[----:B------:R-:W-:Y:S01]  /*3d30*/  VIADD R20, R225, 0x2c500 ;  /* 0x0002c500e1147836 */ /* 0x000fe20000000000 */
[----:B------:R-:W-:Y:S01]  /*3d40*/  UMOV UR59, 0x40 ;  /* 0x00000040003b7882 */ /* 0x000fe20000000000 */
[----:B------:R-:W-:Y:S01]  /*3d50*/  UMOV UR6, UR9 ;  /* 0x0000000900067c82 */ /* 0x000fe20008000000 */
[----:B------:R-:W-:Y:S01]  /*3d60*/  VIADDMNMX R11, R14, R229, R230, PT ;  /* 0x000000e50e0b7246 */ /* 0x000fe200038001e6 */
[----:B------:R-:W-:Y:S01]  /*3d70*/  HGMMA.64x8x16.F32.BF16 R52, gdesc[UR4], RZ, !UPT ;  /* 0x00000000043479f0 */ /* 0x000fe2000c7018ff */
[----:B------:R-:W-:Y:S01]  /*3d80*/  UMOV UR6, UR10 ;  /* 0x0000000a00067c82 */ /* 0x000fe20008000000 */
[----:B------:R-:W-:Y:S01]  /*3d90*/  UMOV UR7, 0x40000000 ;  /* 0x4000000000077882 */ /* 0x000fe20000000000 */
[C---:B------:R-:W-:Y:S01]  /*3da0*/  ISETP.GT.AND P1, PT, R11.reuse, RZ, PT ;  /* 0x000000ff0b00720c */ /* 0x040fe20003f24270 */
[----:B------:R-:W-:Y:S01]  /*3db0*/  HGMMA.64x8x16.F32.BF16 R216, gdesc[UR4], RZ, !UPT ;  /* 0x0000000004d879f0 */ /* 0x000fe2000c7018ff */
[----:B------:R-:W-:Y:S01]  /*3dc0*/  UMOV UR6, UR11 ;  /* 0x0000000b00067c82 */ /* 0x000fe20008000000 */
[----:B------:R-:W-:Y:S01]  /*3dd0*/  UMOV UR7, 0x40000000 ;  /* 0x4000000000077882 */ /* 0x000fe20000000000 */
[----:B------:R-:W-:Y:S01]  /*3de0*/  ISETP.GT.AND P3, PT, R11, 0x41, PT ;  /* 0x000000410b00780c */ /* 0x000fe20003f64270 */
[----:B------:R-:W-:Y:S01]  /*3df0*/  HGMMA.64x8x16.F32.BF16 R220, gdesc[UR4], RZ, !UPT ;  /* 0x0000000004dc79f0 */ /* 0x000fe2000c7018ff */
[----:B------:R-:W-:Y:S01]  /*3e00*/  R2UR UR6, R7 ;  /* 0x00000000070672ca */ /* 0x000fe200000e0000 */
[----:B------:R-:W-:Y:S01]  /*3e10*/  VIADD R7, R6, 0x2 ;  /* 0x0000000206077836 */ /* 0x000fe20000000000 */
[----:B------:R-:W-:Y:S01]  /*3e20*/  UMOV UR7, 0x40000000 ;  /* 0x4000000000077882 */ /* 0x000fe20000000000 */
[----:B------:R-:W-:Y:S01]  /*3e30*/  UMOV UR5, 0x40000040 ;  /* 0x4000004000057882 */ /* 0x000fe20000000000 */
[----:B------:R-:W-:Y:S01]  /*3e40*/  IADD3 R15, R229, 0x8, R14 ;  /* 0x00000008e50f7810 */ /* 0x000fe20007ffe00e */
[----:B------:R-:W-:Y:S01]  /*3e50*/  IMAD R4, R3, 0x2000, R4 ;  /* 0x0000200003047824 */ /* 0x000fe200078e0204 */
[----:B------:R-:W-:Y:S01]  /*3e60*/  R2UR UR4, R7 ;  /* 0x00000000070472ca */ /* 0x000fe200000e0000 */
[----:B------:R-:W-:Y:S01]  /*3e70*/  VIADD R7, R5, 0x82 ;  /* 0x0000008205077836 */ /* 0x000fe20000000000 */
[----:B------:R-:W-:Y:S01]  /*3e80*/  VIMNMX R19, R230, R15, PT ;  /* 0x0000000fe6137248 */ /* 0x000fe20003fe0100 */
[----:B------:R-:W-:Y:S01]  /*3e90*/  UMOV UR17, UR57 ;  /* 0x0000003900117c82 */ /* 0x000fe20008000000 */
[----:B------:R-:W-:Y:S01]  /*3ea0*/  ISETP.GT.AND P2, PT, R11, 0x40, PT ;  /* 0x000000400b00780c */ /* 0x000fe20003f44270 */
[----:B------:R-:W-:Y:S01]  /*3eb0*/  UMOV UR19, 0x40 ;  /* 0x0000004000137882 */ /* 0x000fe20000000000 */
[----:B------:R-:W-:Y:S01]  /*3ec0*/  R2UR UR8, R7 ;  /* 0x00000000070872ca */ /* 0x000fe200000e0000 */
[----:B------:R-:W-:Y:S01]  /*3ed0*/  VIADD R7, R5, 0x102 ;  /* 0x0000010205077836 */ /* 0x000fe20000000000 */
[C---:B------:R-:W-:Y:S01]  /*3ee0*/  ISETP.GT.AND P4, PT, R19.reuse, 0x11, PT ;  /* 0x000000111300780c */ /* 0x040fe20003f84270 */
[----:B------:R-:W-:Y:S01]  /*3ef0*/  UMOV UR13, UR57 ;  /* 0x00000039000d7c82 */ /* 0x000fe20008000000 */
[----:B------:R-:W-:Y:S01]  /*3f00*/  ISETP.GT.AND P5, PT, R19, 0x40, PT ;  /* 0x000000401300780c */ /* 0x000fe20003fa4270 */
[----:B------:R-:W-:Y:S01]  /*3f10*/  UMOV UR15, 0x40 ;  /* 0x00000040000f7882 */ /* 0x000fe20000000000 */
[----:B------:R-:W-:Y:S01]  /*3f20*/  R2UR UR9, R7 ;  /* 0x00000000070972ca */ /* 0x000fe200000e0000 */
[----:B------:R-:W-:Y:S01]  /*3f30*/  VIADD R7, R5, 0x182 ;  /* 0x0000018205077836 */ /* 0x000fe20000000000 */
[----:B------:R-:W-:Y:S01]  /*3f40*/  ISETP.GT.AND P6, PT, R19, 0x41, PT ;  /* 0x000000411300780c */ /* 0x000fe20003fc4270 */
[----:B------:R-:W-:Y:S01]  /*3f50*/  UMOV UR45, 0x40000040 ;  /* 0x40000040002d7882 */ /* 0x000fe20000000000 */
[----:B------:R-:W-:Y:S01]  /*3f60*/  SHF.R.U32.HI R20, RZ, 0x4, R20 ;  /* 0x00000004ff147819 */ /* 0x000fe20000011614 */
[----:B------:R-:W-:Y:S01]  /*3f70*/  UMOV UR47, 0x40 ;  /* 0x00000040002f7882 */ /* 0x000fe20000000000 */
[----:B------:R-:W-:Y:S01]  /*3f80*/  R2UR UR10, R7 ;  /* 0x00000000070a72ca */ /* 0x000fe200000e0000 */
[----:B------:R-:W-:Y:S01]  /*3f90*/  VIADD R7, R5, 0x202 ;  /* 0x0000020205077836 */ /* 0x000fe20000000000 */
[----:B------:R-:W-:Y:S01]  /*3fa0*/  UMOV UR53, UR45 ;  /* 0x0000002d00357c82 */ /* 0x000fe20008000000 */
        /* <DEDUP_REMOVED lines=36> */
[----:B------:R-:W-:Y:S01]  /*41f0*/  UMOV UR21, UR25 ;  /* 0x0000001900157c82 */ /* 0x000fe20008000000 */
[----:B------:R-:W-:-:S02]  /*4200*/  UMOV UR23, 0x40 ;  /* 0x0000004000177882 */ /* 0x000fc40000000000 */
        /* <DEDUP_REMOVED lines=359> */
[----:B------:R-:W-:Y:S01]  /*5880*/  UMOV UR7, 0x40000000 ;  /* 0x4000000000077882 */ /* 0x000fe20000000000 */
[----:B------:R-:W-:Y:S01]  /*5890*/  UMOV UR8, UR4 ;  /* 0x0000000400087c82 */ /* 0x000fe20008000000 */
[----:B------:R-:W-:Y:S01]  /*58a0*/  HGMMA.64x8x16.F32.BF16 R48, gdesc[UR4], R48 ;  /* 0x00000000043079f0 */ /* 0x000fe20008701830 */
[----:B------:R-:W-:Y:S01]  /*58b0*/  UMOV UR6, UR9 ;  /* 0x0000000900067c82 */ /* 0x000fe20008000000 */
[----:B------:R-:W-:Y:S01]  /*58c0*/  UMOV UR7, 0x40000000 ;  /* 0x4000000000077882 */ /* 0x000fe20000000000 */
[----:B------:R-:W-:Y:S01]  /*58d0*/  UMOV UR9, UR5 ;  /* 0x0000000500097c82 */ /* 0x000fe20008000000 */
[----:B------:R-:W-:Y:S04]  /*58e0*/  HGMMA.64x8x16.F32.BF16 R52, gdesc[UR4], R52 ;  /* 0x00000000043479f0 */ /* 0x000fe80008701834 */
[----:B------:R-:W-:Y:S01]  /*58f0*/  UMOV UR6, UR12 ;  /* 0x0000000c00067c82 */ /* 0x000fe20008000000 */
[----:B------:R-:W-:Y:S01]  /*5900*/  UMOV UR7, 0x40000000 ;  /* 0x4000000000077882 */ /* 0x000fe20000000000 */
[----:B------:R-:W-:Y:S01]  /*5910*/  HGMMA.64x8x16.F32.BF16 R216, gdesc[UR8], R216 ;  /* 0x0000000008d879f0 */ /* 0x000fe200087018d8 */
[----:B------:R-:W-:-:S03]  /*5920*/  UMOV UR11, UR19 ;  /* 0x00000013000b7c82 */ /* 0x000fc60008000000 */
[----:B------:R-:W-:Y:S01]  /*5930*/  HGMMA.64x8x16.F32.BF16 R220, gdesc[UR4], R220, gsb0 ;  /* 0x0000000004dc79f0 */ /* 0x000fe200080018dc */
[----:B------:R-:W-:Y:S02]  /*5940*/  ULDC UR4, c[0x0][0x744] ;  /* 0x0001d10000047ab9 */ /* 0x000fe40000000800 */
[----:B------:R-:W-:Y:S02]  /*5950*/  WARPGROUP.DEPBAR.LE gsb0, 0x1 ;  /* 0x00008000000079c5 */ /* 0x000fe40000010100 */
[----:B------:R-:W-:Y:S02]  /*5960*/  FSEL R24, R24, -INF , P1 ;  /* 0xff80000018187808 */ /* 0x000fe40000800000 */
[----:B------:R-:W-:Y:S02]  /*5970*/  ISETP.GT.AND P1, PT, R11, 0x1, PT ;  /* 0x000000010b00780c */ /* 0x000fe40003f24270 */
[----:B------:R-:W-:Y:S01]  /*5980*/  FSEL R40, R40, -INF , P2 ;  /* 0xff80000028287808 */ /* 0x000fe20001000000 */
[----:B-1----:R-:W-:Y:S01]  /*5990*/  FFMA.FTZ R7, R24, UR4, -R13 ;  /* 0x0000000418077c23 */ /* 0x002fe2000801080d */
[----:B------:R-:W-:-:S02]  /*59a0*/  FSEL R6, R25, -INF , P1 ;  /* 0xff80000019067808 */ /* 0x000fc40000800000 */
[----:B------:R-:W-:Y:S01]  /*59b0*/  ISETP.GT.AND P1, PT, R11, 0x10, PT ;  /* 0x000000100b00780c */ /* 0x000fe20003f24270 */
[--C-:B------:R-:W-:Y:S01]  /*59c0*/  FFMA.FTZ R40, R40, UR4, -R13.reuse ;  /* 0x0000000428287c23 */ /* 0x100fe2000801080d */
[----:B------:R-:W-:Y:S01]  /*59d0*/  ISETP.GT.AND P2, PT, R19, 0x1, PT ;  /* 0x000000011300780c */ /* 0x000fe20003f44270 */
[--C-:B------:R-:W-:Y:S01]  /*59e0*/  FFMA.FTZ R12, R6, UR4, -R13.reuse ;  /* 0x00000004060c7c23 */ /* 0x100fe2000801080d */
[----:B------:R-:W-:Y:S01]  /*59f0*/  FSEL R28, R28, -INF , P1 ;  /* 0xff8000001c1c7808 */ /* 0x000fe20000800000 */
[----:B------:R-:W-:Y:S01]  /*5a00*/  MUFU.EX2 R7, R7 ;  /* 0x0000000700077308 */ /* 0x000fe20000000800 */
[----:B------:R-:W-:Y:S02]  /*5a10*/  ISETP.GT.AND P1, PT, R11, 0x11, PT ;  /* 0x000000110b00780c */ /* 0x000fe40003f24270 */
[----:B------:R-:W-:Y:S01]  /*5a20*/  FSEL R27, R27, -INF , P2 ;  /* 0xff8000001b1b7808 */ /* 0x000fe20001000000 */
[----:B------:R-:W-:Y:S01]  /*5a30*/  FFMA.FTZ R6, R28, UR4, -R13 ;  /* 0x000000041c067c23 */ /* 0x000fe2000801080d */
[----:B------:R-:W-:-:S02]  /*5a40*/  FSEL R8, R29, -INF , P1 ;  /* 0xff8000001d087808 */ /* 0x000fc40000800000 */
[----:B------:R-:W-:Y:S01]  /*5a50*/  ISETP.GT.AND P1, PT, R11, 0x20, PT ;  /* 0x000000200b00780c */ /* 0x000fe20003f24270 */
[--C-:B--2---:R-:W-:Y:S01]  /*5a60*/  FFMA.FTZ R22, R27, UR4, -R10.reuse ;  /* 0x000000041b167c23 */ /* 0x104fe2000801080a */
[----:B------:R-:W-:Y:S01]  /*5a70*/  FSEL R31, R31, -INF , P4 ;  /* 0xff8000001f1f7808 */ /* 0x000fe20002000000 */
[--C-:B------:R-:W-:Y:S01]  /*5a80*/  FFMA.FTZ R9, R8, UR4, -R13.reuse ;  /* 0x0000000408097c23 */ /* 0x100fe2000801080d */
[----:B------:R-:W-:Y:S01]  /*5a90*/  FSEL R32, R32, -INF , P1 ;  /* 0xff80000020207808 */ /* 0x000fe20000800000 */
[----:B------:R-:W0:Y:S01]  /*5aa0*/  MUFU.EX2 R12, R12 ;  /* 0x0000000c000c7308 */ /* 0x000e220000000800 */
[----:B------:R-:W-:Y:S01]  /*5ab0*/  ISETP.GT.AND P1, PT, R11, 0x21, PT ;  /* 0x000000210b00780c */ /* 0x000fe20003f24270 */
[----:B------:R-:W-:Y:S01]  /*5ac0*/  FFMA.FTZ R24, R31, UR4, -R10 ;  /* 0x000000041f187c23 */ /* 0x000fe2000801080a */
[----:B------:R-:W-:Y:S01]  /*5ad0*/  ISETP.GT.AND P2, PT, R19, 0x21, PT ;  /* 0x000000211300780c */ /* 0x000fe20003f44270 */
[----:B------:R-:W-:Y:S01]  /*5ae0*/  FFMA.FTZ R5, R32, UR4, -R13 ;  /* 0x0000000420057c23 */ /* 0x000fe2000801080d */
[----:B------:R-:W-:-:S02]  /*5af0*/  FSEL R8, R33, -INF , P1 ;  /* 0xff80000021087808 */ /* 0x000fc40000800000 */
[----:B------:R-:W-:Y:S01]  /*5b00*/  ISETP.GT.AND P1, PT, R11, 0x30, PT ;  /* 0x000000300b00780c */ /* 0x000fe20003f24270 */
[----:B------:R-:W-:Y:S01]  /*5b10*/  MUFU.EX2 R22, R22 ;  /* 0x0000001600167308 */ /* 0x000fe20000000800 */
[----:B------:R-:W-:Y:S01]  /*5b20*/  ISETP.GT.AND P4, PT, R19, 0x31, PT ;  /* 0x000000311300780c */ /* 0x000fe20003f84270 */
[--C-:B------:R-:W-:Y:S01]  /*5b30*/  FFMA.FTZ R8, R8, UR4, -R13.reuse ;  /* 0x0000000408087c23 */ /* 0x100fe2000801080d */
[----:B------:R-:W-:Y:S02]  /*5b40*/  FSEL R36, R36, -INF , P1 ;  /* 0xff80000024247808 */ /* 0x000fe40000800000 */
[----:B------:R-:W-:Y:S02]  /*5b50*/  ISETP.GT.AND P1, PT, R11, 0x31, PT ;  /* 0x000000310b00780c */ /* 0x000fe40003f24270 */
[----:B------:R-:W-:Y:S01]  /*5b60*/  FSEL R29, R35, -INF , P2 ;  /* 0xff800000231d7808 */ /* 0x000fe20001000000 */
[--C-:B------:R-:W-:Y:S01]  /*5b70*/  FFMA.FTZ R11, R36, UR4, -R13.reuse ;  /* 0x00000004240b7c23 */ /* 0x100fe2000801080d */
[----:B------:R-:W-:Y:S01]  /*5b80*/  FSEL R16, R37, -INF , P1 ;  /* 0xff80000025107808 */ /* 0x000fe20000800000 */
[----:B------:R-:W-:Y:S01]  /*5b90*/  MUFU.EX2 R6, R6 ;  /* 0x0000000600067308 */ /* 0x000fe20000000800 */
[----:B------:R-:W-:Y:S01]  /*5ba0*/  ISETP.GT.AND P1, PT, R19, RZ, PT ;  /* 0x000000ff1300720c */ /* 0x000fe20003f24270 */
[----:B------:R-:W-:Y:S01]  /*5bb0*/  FFMA.FTZ R29, R29, UR4, -R10 ;  /* 0x000000041d1d7c23 */ /* 0x000fe2000801080a */
[----:B------:R-:W-:Y:S01]  /*5bc0*/  FSEL R25, R39, -INF , P4 ;  /* 0xff80000027197808 */ /* 0x000fe20002000000 */
[----:B------:R-:W-:Y:S01]  /*5bd0*/  FFMA.FTZ R14, R16, UR4, -R13 ;  /* 0x00000004100e7c23 */ /* 0x000fe2000801080d */
[----:B------:R-:W-:-:S02]  /*5be0*/  FSEL R16, R41, -INF , P3 ;  /* 0xff80000029107808 */ /* 0x000fc40001800000 */
[----:B------:R-:W-:Y:S01]  /*5bf0*/  ISETP.GT.AND P3, PT, R19, 0x10, PT ;  /* 0x000000101300780c */ /* 0x000fe20003f64270 */
[--C-:B------:R-:W-:Y:S01]  /*5c00*/  FFMA.FTZ R25, R25, UR4, -R10.reuse ;  /* 0x0000000419197c23 */ /* 0x100fe2000801080a */
[----:B------:R-:W-:Y:S01]  /*5c10*/  FSEL R21, R26, -INF , P1 ;  /* 0xff8000001a157808 */ /* 0x000fe20000800000 */
[----:B------:R-:W-:Y:S01]  /*5c20*/  FFMA.FTZ R18, R16, UR4, -R13 ;  /* 0x0000000410127c23 */ /* 0x000fe2000801080d */
[----:B------:R-:W-:Y:S01]  /*5c30*/  IMAD R16, R227, 0x4, R225 ;  /* 0x00000004e3107824 */ /* 0x000fe200078e02e1 */
[----:B------:R-:W-:Y:S01]  /*5c40*/  FSEL R17, R30, -INF , P3 ;  /* 0xff8000001e117808 */ /* 0x000fe20001800000 */
[----:B------:R-:W-:Y:S01]  /*5c50*/  MUFU.EX2 R9, R9 ;  /* 0x0000000900097308 */ /* 0x000fe20000000800 */
[C---:B------:R-:W-:Y:S02]  /*5c60*/  ISETP.GT.AND P3, PT, R19.reuse, 0x30, PT ;  /* 0x000000301300780c */ /* 0x040fe40003f64270 */
[----:B------:R-:W1:Y:S01]  /*5c70*/  LDS R15, [R16+0x2c300] ;  /* 0x02c30000100f7984 */ /* 0x000e620000000800 */
[----:B------:R-:W-:Y:S01]  /*5c80*/  ISETP.GT.AND P1, PT, R19, 0x20, PT ;  /* 0x000000201300780c */ /* 0x000fe20003f24270 */
[----:B------:R-:W-:Y:S01]  /*5c90*/  FFMA.FTZ R19, R21, UR4, -R10 ;  /* 0x0000000415137c23 */ /* 0x000fe2000801080a */
[----:B------:R-:W-:Y:S01]  /*5ca0*/  FSEL R23, R38, -INF , P3 ;  /* 0xff80000026177808 */ /* 0x000fe20001800000 */
[----:B------:R-:W2:Y:S01]  /*5cb0*/  LDS R16, [R16+0x2c320] ;  /* 0x02c3200010107984 */ /* 0x000ea20000000800 */
[----:B------:R-:W-:Y:S01]  /*5cc0*/  FSEL R21, R34, -INF , P1 ;  /* 0xff80000022157808 */ /* 0x000fe20000800000 */
[----:B------:R-:W-:-:S02]  /*5cd0*/  WARPGROUP.DEPBAR.LE gsb0, 0x0 ;  /* 0x00008000000079c5 */ /* 0x000fc40000010000 */
[----:B------:R-:W-:Y:S01]  /*5ce0*/  FSEL R27, R42, -INF , P5 ;  /* 0xff8000002a1b7808 */ /* 0x000fe20002800000 */
[--C-:B------:R-:W-:Y:S01]  /*5cf0*/  FFMA.FTZ R30, R23, UR4, -R10.reuse ;  /* 0x00000004171e7c23 */ /* 0x100fe2000801080a */
[----:B------:R-:W-:Y:S01]  /*5d00*/  FSEL R43, R43, -INF , P6 ;  /* 0xff8000002b2b7808 */ /* 0x000fe20003000000 */
[--C-:B------:R-:W-:Y:S01]  /*5d10*/  FFMA.FTZ R17, R17, UR4, -R10.reuse ;  /* 0x0000000411117c23 */ /* 0x100fe2000801080a */
[----:B------:R-:W-:Y:S01]  /*5d20*/  LOP3.LUT R26, R20, 0x3fff, RZ, 0xc0, !PT ;  /* 0x00003fff141a7812 */ /* 0x000fe200078ec0ff */
[--C-:B------:R-:W-:Y:S01]  /*5d30*/  FFMA.FTZ R28, R21, UR4, -R10.reuse ;  /* 0x00000004151c7c23 */ /* 0x100fe2000801080a */
[--C-:B------:R-:W-:Y:S01]  /*5d40*/  FFMA.FTZ R23, R27, UR4, -R10.reuse ;  /* 0x000000041b177c23 */ /* 0x100fe2000801080a */
[----:B------:R-:W-:Y:S01]  /*5d50*/  FFMA.FTZ R20, R43, UR4, -R10 ;  /* 0x000000042b147c23 */ /* 0x000fe2000801080a */
[----:B------:R-:W3:Y:S01]  /*5d60*/  MUFU.EX2 R19, R19 ;  /* 0x0000001300137308 */ /* 0x000ee20000000800 */
[----:B------:R-:W-:-:S04]  /*5d70*/  LOP3.LUT R10, R26, 0x80000, RZ, 0xfc, !PT ;  /* 0x000800001a0a7812 */ /* 0x000fc800078efcff */
[C---:B------:R-:W-:Y:S01]  /*5d80*/  R2UR UR58, R10.reuse ;  /* 0x000000000a3a72ca */ /* 0x040fe200000e0000 */
[----:B------:R-:W-:Y:S02]  /*5d90*/  VIADD R31, R10, 0x180 ;  /* 0x000001800a1f7836 */ /* 0x000fe40000000000 */
[----:B------:R-:W-:Y:S03]  /*5da0*/  MUFU.EX2 R8, R8 ;  /* 0x0000000800087308 */ /* 0x000fe60000000800 */
[----:B------:R-:W-:-:S05]  /*5db0*/  R2UR UR6, R31 ;  /* 0x000000001f0672ca */ /* 0x000fca00000e0000 */
[----:B------:R4:W-:Y:S08]  /*5dc0*/  MUFU.EX2 R21, R17 ;  /* 0x0000001100157308 */ /* 0x0009f00000000800 */
[----:B------:R-:W5:Y:S01]  /*5dd0*/  MUFU.EX2 R24, R24 ;  /* 0x0000001800187308 */ /* 0x000f620000000800 */
[----:B----4-:R-:W-:Y:S02]  /*5de0*/  VIADD R17, R10, 0x80 ;  /* 0x000000800a117836 */ /* 0x010fe40000000000 */
[--C-:B-1----:R-:W-:Y:S01]  /*5df0*/  FADD.FTZ R44, R44, -R15.reuse ;  /* 0x8000000f2c2c7221 */ /* 0x102fe20000010000 */
[--C-:B------:R-:W-:Y:S01]  /*5e00*/  FADD.FTZ R27, R48, -R15.reuse ;  /* 0x8000000f301b7221 */ /* 0x100fe20000010000 */
[--C-:B--2---:R-:W-:Y:S01]  /*5e10*/  FADD.FTZ R46, R46, -R16.reuse ;  /* 0x800000102e2e7221 */ /* 0x104fe20000010000 */
[--C-:B------:R-:W-:Y:S01]  /*5e20*/  FADD.FTZ R47, R47, -R16.reuse ;  /* 0x800000102f2f7221 */ /* 0x100fe20000010000 */
[----:B------:R-:W-:Y:S01]  /*5e30*/  R2UR UR4, R17 ;  /* 0x00000000110472ca */ /* 0x000fe200000e0000 */
[----:B------:R-:W-:Y:S01]  /*5e40*/  VIADD R17, R10, 0x100 ;  /* 0x000001000a117836 */ /* 0x000fe20000000000 */
[----:B------:R-:W1:Y:S01]  /*5e50*/  MUFU.EX2 R5, R5 ;  /* 0x0000000500057308 */ /* 0x000e620000000800 */
[--C-:B------:R-:W-:Y:S01]  /*5e60*/  FADD.FTZ R50, R50, -R16.reuse ;  /* 0x8000001032327221 */ /* 0x100fe20000010000 */
[--C-:B------:R-:W-:Y:S01]  /*5e70*/  FADD.FTZ R51, R51, -R16.reuse ;  /* 0x8000001033337221 */ /* 0x100fe20000010000 */
[--C-:B------:R-:W-:Y:S01]  /*5e80*/  FADD.FTZ R33, R54, -R16.reuse ;  /* 0x8000001036217221 */ /* 0x100fe20000010000 */
[----:B------:R-:W-:Y:S01]  /*5e90*/  R2UR UR5, R17 ;  /* 0x00000000110572ca */ /* 0x000fe200000e0000 */
[--C-:B------:R-:W-:Y:S01]  /*5ea0*/  FADD.FTZ R32, R55, -R16.reuse ;  /* 0x8000001037207221 */ /* 0x100fe20000010000 */
[--C-:B------:R-:W-:Y:S01]  /*5eb0*/  FADD.FTZ R31, R218, -R16.reuse ;  /* 0x80000010da1f7221 */ /* 0x100fe20000010000 */
[--C-:B------:R-:W-:Y:S01]  /*5ec0*/  FADD.FTZ R219, R219, -R16.reuse ;  /* 0x80000010dbdb7221 */ /* 0x100fe20000010000 */
[----:B------:R-:W-:Y:S01]  /*5ed0*/  MUFU.EX2 R28, R28 ;  /* 0x0000001c001c7308 */ /* 0x000fe20000000800 */
[--C-:B------:R-:W-:Y:S01]  /*5ee0*/  FADD.FTZ R222, R222, -R16.reuse ;  /* 0x80000010dede7221 */ /* 0x100fe20000010000 */
[----:B------:R-:W-:Y:S01]  /*5ef0*/  FADD.FTZ R223, R223, -R16 ;  /* 0x80000010dfdf7221 */ /* 0x000fe20000010000 */
[--C-:B------:R-:W-:Y:S01]  /*5f00*/  FADD.FTZ R26, R49, -R15.reuse ;  /* 0x8000000f311a7221 */ /* 0x100fe20000010000 */
[--C-:B------:R-:W-:Y:S01]  /*5f10*/  FADD.FTZ R53, R53, -R15.reuse ;  /* 0x8000000f35357221 */ /* 0x100fe20000010000 */
[----:B0-----:R-:W-:Y:S01]  /*5f20*/  F2FP.BF16.F32.PACK_AB R16, R12, R7 ;  /* 0x000000070c10723e */ /* 0x001fe200000010ff */
[--C-:B------:R-:W-:Y:S01]  /*5f30*/  FADD.FTZ R45, R45, -R15.reuse ;  /* 0x8000000f2d2d7221 */ /* 0x100fe20000010000 */
[----:B---3--:R-:W-:Y:S01]  /*5f40*/  F2FP.BF16.F32.PACK_AB R17, R22, R19 ;  /* 0x000000131611723e */ /* 0x008fe200000010ff */
[----:B------:R-:W-:Y:S01]  /*5f50*/  BAR.SYNC.DEFER_BLOCKING 0x9, 0x100 ;  /* 0x0244000000007b1d */ /* 0x000fe20000010000 */
[--C-:B------:R-:W-:Y:S01]  /*5f60*/  FADD.FTZ R220, R220, -R15.reuse ;  /* 0x8000000fdcdc7221 */ /* 0x100fe20000010000 */
[----:B------:R-:W-:Y:S01]  /*5f70*/  FMUL.FTZ R44, R7, R44 ;  /* 0x0000002c072c7220 */ /* 0x000fe20000410000 */
[----:B------:R-:W-:Y:S01]  /*5f80*/  FMUL.FTZ R27, R6, R27 ;  /* 0x0000001b061b7220 */ /* 0x000fe20000410000 */
[C---:B------:R-:W-:Y:S01]  /*5f90*/  FMUL.FTZ R26, R9.reuse, R26 ;  /* 0x0000001a091a7220 */ /* 0x040fe20000410000 */
[----:B------:R-:W-:Y:S01]  /*5fa0*/  F2FP.BF16.F32.PACK_AB R6, R9, R6 ;  /* 0x000000060906723e */ /* 0x000fe200000010ff */
[----:B------:R-:W0:Y:S01]  /*5fb0*/  MUFU.EX2 R29, R29 ;  /* 0x0000001d001d7308 */ /* 0x000e220000000800 */
[----:B-----5:R-:W-:Y:S01]  /*5fc0*/  F2FP.BF16.F32.PACK_AB R7, R24, R21 ;  /* 0x000000151807723e */ /* 0x020fe200000010ff */
[----:B------:R-:W-:Y:S01]  /*5fd0*/  FMUL.FTZ R53, R8, R53 ;  /* 0x0000003508357220 */ /* 0x000fe20000410000 */
[----:B------:R-:W-:Y:S01]  /*5fe0*/  FMUL.FTZ R45, R12, R45 ;  /* 0x0000002d0c2d7220 */ /* 0x000fe20000410000 */
[----:B-1----:R-:W-:Y:S01]  /*5ff0*/  F2FP.BF16.F32.PACK_AB R8, R8, R5 ;  /* 0x000000050808723e */ /* 0x002fe200000010ff */
[--C-:B------:R-:W-:Y:S01]  /*6000*/  FADD.FTZ R52, R52, -R15.reuse ;  /* 0x8000000f34347221 */ /* 0x100fe20000010000 */
[--C-:B------:R-:W-:Y:S01]  /*6010*/  FADD.FTZ R217, R217, -R15.reuse ;  /* 0x8000000fd9d97221 */ /* 0x100fe20000010000 */
[--C-:B------:R-:W-:Y:S01]  /*6020*/  FADD.FTZ R216, R216, -R15.reuse ;  /* 0x8000000fd8d87221 */ /* 0x100fe20000010000 */
[----:B------:R-:W1:Y:S01]  /*6030*/  MUFU.EX2 R11, R11 ;  /* 0x0000000b000b7308 */ /* 0x000e620000000800 */
[----:B------:R-:W-:Y:S01]  /*6040*/  FMUL.FTZ R52, R5, R52 ;  /* 0x0000003405347220 */ /* 0x000fe20000410000 */
[----:B------:R-:W-:Y:S01]  /*6050*/  SHF.R.U32.HI R5, RZ, 0x4, R4 ;  /* 0x00000004ff057819 */ /* 0x000fe20000011604 */
[----:B------:R-:W-:Y:S01]  /*6060*/  FADD.FTZ R15, R221, -R15 ;  /* 0x8000000fdd0f7221 */ /* 0x000fe20000010000 */
[----:B------:R-:W-:Y:S01]  /*6070*/  FMUL.FTZ R19, R19, R46 ;  /* 0x0000002e13137220 */ /* 0x000fe20000410000 */
[----:B------:R-:W-:Y:S01]  /*6080*/  FMUL.FTZ R22, R22, R47 ;  /* 0x0000002f16167220 */ /* 0x000fe20000410000 */
[----:B------:R-:W-:Y:S01]  /*6090*/  FMUL.FTZ R50, R21, R50 ;  /* 0x0000003215327220 */ /* 0x000fe20000410000 */
[----:B------:R-:W-:Y:S01]  /*60a0*/  FMUL.FTZ R51, R24, R51 ;  /* 0x0000003318337220 */ /* 0x000fe20000410000 */
[----:B------:R-:W2:Y:S01]  /*60b0*/  MUFU.EX2 R14, R14 ;  /* 0x0000000e000e7308 */ /* 0x000ea20000000800 */
[C---:B0-----:R-:W-:Y:S01]  /*60c0*/  F2FP.BF16.F32.PACK_AB R9, R29.reuse, R28 ;  /* 0x0000001c1d09723e */ /* 0x041fe200000010ff */
[----:B------:R2:W-:Y:S01]  /*60d0*/  STSM.16.M88.2 [R0+0x2c500], R16 ;  /* 0x02c5001000007844 */ /* 0x0005e20000000100 */
[----:B------:R-:W-:Y:S01]  /*60e0*/  FMUL.FTZ R33, R28, R33 ;  /* 0x000000211c217220 */ /* 0x000fe20000410000 */
[----:B------:R-:W-:Y:S01]  /*60f0*/  FMUL.FTZ R32, R29, R32 ;  /* 0x000000201d207220 */ /* 0x000fe20000410000 */
[----:B------:R-:W-:Y:S01]  /*6100*/  LOP3.LUT R5, R5, 0x3fff, RZ, 0xc0, !PT ;  /* 0x00003fff05057812 */ /* 0x000fe200078ec0ff */
[----:B------:R0:W-:Y:S01]  /*6110*/  STSM.16.M88.2 [R0+0x2cd00], R6 ;  /* 0x02cd000600007844 */ /* 0x0001e20000000100 */
[----:B------:R-:W-:Y:S01]  /*6120*/  F2FP.BF16.F32.PACK_AB R19, R22, R19 ;  /* 0x000000131613723e */ /* 0x000fe200000010ff */
[----:B------:R-:W3:Y:S01]  /*6130*/  MUFU.EX2 R13, R40 ;  /* 0x00000028000d7308 */ /* 0x000ee20000000800 */
[----:B-1----:R-:W-:Y:S01]  /*6140*/  FMUL.FTZ R216, R11, R216 ;  /* 0x000000d80bd87220 */ /* 0x002fe20000410000 */
[----:B------:R1:W-:Y:S01]  /*6150*/  STSM.16.M88.2 [R0+0x2d500], R8 ;  /* 0x02d5000800007844 */ /* 0x0003e20000000100 */
[----:B------:R-:W-:Y:S01]  /*6160*/  F2FP.BF16.F32.PACK_AB R26, R26, R27 ;  /* 0x0000001b1a1a723e */ /* 0x000fe200000010ff */
[----:B------:R-:W-:Y:S01]  /*6170*/  UMOV UR18, UR4 ;  /* 0x0000000400127c82 */ /* 0x000fe20008000000 */
[----:B------:R-:W-:Y:S01]  /*6180*/  F2FP.BF16.F32.PACK_AB R27, R51, R50 ;  /* 0x00000032331b723e */ /* 0x000fe200000010ff */
[----:B------:R-:W-:Y:S01]  /*6190*/  UMOV UR10, UR18 ;  /* 0x00000012000a7c82 */ /* 0x000fe20008000000 */
[----:B------:R-:W-:Y:S01]  /*61a0*/  F2FP.BF16.F32.PACK_AB R52, R53, R52 ;  /* 0x000000343534723e */ /* 0x000fe200000010ff */
[----:B------:R-:W4:Y:S01]  /*61b0*/  MUFU.EX2 R18, R18 ;  /* 0x0000001200127308 */ /* 0x000f220000000800 */
[C---:B--2---:R-:W-:Y:S01]  /*61c0*/  F2FP.BF16.F32.PACK_AB R16, R14.reuse, R11 ;  /* 0x0000000b0e10723e */ /* 0x044fe200000010ff */
[----:B------:R-:W-:Y:S01]  /*61d0*/  FMUL.FTZ R217, R14, R217 ;  /* 0x000000d90ed97220 */ /* 0x000fe20000410000 */
[----:B------:R-:W-:Y:S01]  /*61e0*/  F2FP.BF16.F32.PACK_AB R53, R32, R33 ;  /* 0x000000212035723e */ /* 0x000fe200000010ff */
[C---:B0-----:R-:W-:Y:S01]  /*61f0*/  VIADD R6, R10.reuse, 0x200 ;  /* 0x000002000a067836 */ /* 0x041fe20000000000 */
[----:B------:R-:W-:Y:S01]  /*6200*/  R2UR UR56, R5 ;  /* 0x00000000053872ca */ /* 0x000fe200000e0000 */
[----:B------:R-:W-:Y:S01]  /*6210*/  UMOV UR14, UR5 ;  /* 0x00000005000e7c82 */ /* 0x000fe20008000000 */
[----:B------:R-:W-:Y:S01]  /*6220*/  VIADD R7, R10, 0x10 ;  /* 0x000000100a077836 */ /* 0x000fe20000000000 */
[----:B------:R-:W0:Y:S01]  /*6230*/  MUFU.EX2 R30, R30 ;  /* 0x0000001e001e7308 */ /* 0x000e220000000800 */
[----:B---3--:R-:W-:Y:S01]  /*6240*/  FMUL.FTZ R220, R13, R220 ;  /* 0x000000dc0ddc7220 */ /* 0x008fe20000410000 */
[----:B------:R-:W-:Y:S01]  /*6250*/  R2UR UR7, R6 ;  /* 0x00000000060772ca */ /* 0x000fe200000e0000 */
[----:B------:R-:W-:Y:S01]  /*6260*/  VIADD R6, R5, 0x80 ;  /* 0x0000008005067836 */ /* 0x000fe20000000000 */
[----:B------:R-:W-:Y:S01]  /*6270*/  R2UR UR46, R7 ;  /* 0x00000000072e72ca */ /* 0x000fe200000e0000 */
[----:B------:R-:W-:Y:S01]  /*6280*/  VIADD R7, R10, 0x110 ;  /* 0x000001100a077836 */ /* 0x000fe20000000000 */
[----:B------:R-:W-:Y:S01]  /*6290*/  MOV R11, UR59 ;  /* 0x0000003b000b7c02 */ /* 0x000fe20008000f00 */
[----:B-1----:R-:W-:Y:S01]  /*62a0*/  VIADD R8, R5, 0x180 ;  /* 0x0000018005087836 */ /* 0x002fe20000000000 */
[----:B------:R-:W1:Y:S01]  /*62b0*/  MUFU.EX2 R25, R25 ;  /* 0x0000001900197308 */ /* 0x000e620000000800 */
[C---:B----4-:R-:W-:Y:S01]  /*62c0*/  F2FP.BF16.F32.PACK_AB R12, R18.reuse, R13 ;  /* 0x0000000d120c723e */ /* 0x050fe200000010ff */
[----:B------:R-:W-:Y:S01]  /*62d0*/  FMUL.FTZ R15, R18, R15 ;  /* 0x0000000f120f7220 */ /* 0x000fe20000410000 */
[----:B------:R-:W-:Y:S01]  /*62e0*/  F2FP.BF16.F32.PACK_AB R18, R45, R44 ;  /* 0x0000002c2d12723e */ /* 0x000fe200000010ff */
[----:B------:R-:W-:Y:S01]  /*62f0*/  UMOV UR16, UR56 ;  /* 0x0000003800107c82 */ /* 0x000fe20008000000 */
[----:B------:R-:W-:Y:S01]  /*6300*/  UMOV UR12, UR56 ;  /* 0x00000038000c7c82 */ /* 0x000fe20008000000 */
[----:B------:R-:W-:Y:S01]  /*6310*/  R2UR UR44, R6 ;  /* 0x00000000062c72ca */ /* 0x000fe200000e0000 */
[----:B------:R-:W-:Y:S01]  /*6320*/  VIADD R6, R10, 0x90 ;  /* 0x000000900a067836 */ /* 0x000fe20000000000 */
[----:B------:R-:W2:Y:S01]  /*6330*/  MUFU.EX2 R23, R23 ;  /* 0x0000001700177308 */ /* 0x000ea20000000800 */
[----:B0-----:R-:W-:Y:S01]  /*6340*/  FMUL.FTZ R31, R30, R31 ;  /* 0x0000001f1e1f7220 */ /* 0x001fe20000410000 */
[----:B------:R-:W-:Y:S01]  /*6350*/  F2FP.BF16.F32.PACK_AB R220, R15, R220 ;  /* 0x000000dc0fdc723e */ /* 0x000fe200000010ff */
[----:B------:R-:W-:Y:S01]  /*6360*/  VIADD R4, R4, 0xffff0000 ;  /* 0xffff000004047836 */ /* 0x000fe20000000000 */
[----:B------:R-:W-:Y:S01]  /*6370*/  R2UR UR4, R6 ;  /* 0x00000000060472ca */ /* 0x000fe200000e0000 */
[C---:B------:R-:W-:Y:S01]  /*6380*/  VIADD R6, R10.reuse, 0x190 ;  /* 0x000001900a067836 */ /* 0x040fe20000000000 */
[----:B------:R-:W-:Y:S01]  /*6390*/  R2UR UR54, R7 ;  /* 0x00000000073672ca */ /* 0x000fe200000e0000 */
[----:B------:R-:W-:Y:S01]  /*63a0*/  VIADD R7, R10, 0x20 ;  /* 0x000000200a077836 */ /* 0x000fe20000000000 */
[----:B------:R-:W0:Y:S01]  /*63b0*/  MUFU.EX2 R20, R20 ;  /* 0x0000001400147308 */ /* 0x000e220000000800 */
[C---:B-1----:R-:W-:Y:S01]  /*63c0*/  F2FP.BF16.F32.PACK_AB R17, R25.reuse, R30 ;  /* 0x0000001e1911723e */ /* 0x042fe200000010ff */
[----:B------:R-:W-:Y:S01]  /*63d0*/  FMUL.FTZ R14, R25, R219 ;  /* 0x000000db190e7220 */ /* 0x000fe20000410000 */
[----:B------:R-:W-:Y:S01]  /*63e0*/  F2FP.BF16.F32.PACK_AB R30, R217, R216 ;  /* 0x000000d8d91e723e */ /* 0x000fe200000010ff */
[----:B------:R-:W-:Y:S01]  /*63f0*/  UMOV UR52, UR44 ;  /* 0x0000002c00347c82 */ /* 0x000fe20008000000 */
[----:B------:R-:W-:Y:S01]  /*6400*/  R2UR UR50, R6 ;  /* 0x00000000063272ca */ /* 0x000fe200000e0000 */
[----:B------:R-:W-:Y:S01]  /*6410*/  STSM.16.M88.2 [R0+0x2dd00], R16 ;  /* 0x02dd001000007844 */ /* 0x000fe20000000100 */
[----:B------:R-:W-:Y:S01]  /*6420*/  F2FP.BF16.F32.PACK_AB R31, R14, R31 ;  /* 0x0000001f0e1f723e */ /* 0x000fe200000010ff */
[----:B------:R-:W-:-:S02]  /*6430*/  VIADD R6, R10, 0x210 ;  /* 0x000002100a067836 */ /* 0x000fc40000000000 */
[----:B--2---:R-:W-:Y:S01]  /*6440*/  FMUL.FTZ R222, R23, R222 ;  /* 0x000000de17de7220 */ /* 0x004fe20000410000 */
[----:B------:R-:W-:Y:S01]  /*6450*/  MOV R9, UR58 ;  /* 0x0000003a00097c02 */ /* 0x000fe20008000f00 */
[----:B------:R-:W-:Y:S01]  /*6460*/  UMOV UR48, UR44 ;  /* 0x0000002c00307c82 */ /* 0x000fe20008000000 */
[----:B------:R-:W-:Y:S01]  /*6470*/  UMOV UR40, UR44 ;  /* 0x0000002c00287c82 */ /* 0x000fe20008000000 */
[----:B------:R-:W-:Y:S01]  /*6480*/  R2UR UR42, R6 ;  /* 0x00000000062a72ca */ /* 0x000fe200000e0000 */
[----:B------:R-:W-:Y:S01]  /*6490*/  VIADD R6, R5, 0x100 ;  /* 0x0000010005067836 */ /* 0x000fe20000000000 */
[----:B------:R-:W-:Y:S01]  /*64a0*/  R2UR UR26, R7 ;  /* 0x00000000071a72ca */ /* 0x000fe200000e0000 */
[----:B------:R-:W-:Y:S01]  /*64b0*/  VIADD R7, R10, 0x120 ;  /* 0x000001200a077836 */ /* 0x000fe20000000000 */
[C---:B0-----:R-:W-:Y:S01]  /*64c0*/  F2FP.BF16.F32.PACK_AB R13, R20.reuse, R23 ;  /* 0x00000017140d723e */ /* 0x041fe200000010ff */
[----:B------:R-:W-:Y:S01]  /*64d0*/  FMUL.FTZ R223, R20, R223 ;  /* 0x000000df14df7220 */ /* 0x000fe20000410000 */
[----:B------:R-:W-:Y:S01]  /*64e0*/  R2UR UR24, R6 ;  /* 0x00000000061872ca */ /* 0x000fe200000e0000 */
[----:B------:R-:W-:Y:S01]  /*64f0*/  VIADD R6, R10, 0xa0 ;  /* 0x000000a00a067836 */ /* 0x000fe20000000000 */
[----:B------:R-:W-:Y:S01]  /*6500*/  R2UR UR34, R7 ;  /* 0x00000000072272ca */ /* 0x000fe200000e0000 */
[----:B------:R0:W-:Y:S01]  /*6510*/  STSM.16.M88.2 [R0+0x2e500], R12 ;  /* 0x02e5000c00007844 */ /* 0x0001e20000000100 */
[----:B------:R-:W-:Y:S01]  /*6520*/  F2FP.BF16.F32.PACK_AB R221, R223, R222 ;  /* 0x000000dedfdd723e */ /* 0x000fe200000010ff */
[----:B------:R-:W-:Y:S01]  /*6530*/  VIADD R7, R225, 0x2ed00 ;  /* 0x0002ed00e1077836 */ /* 0x000fe20000000000 */
[----:B------:R-:W-:Y:S01]  /*6540*/  R2UR UR38, R6 ;  /* 0x00000000062672ca */ /* 0x000fe200000e0000 */
[----:B------:R1:W-:Y:S06]  /*6550*/  MEMBAR.ALL.CTA ;  /* 0x0000000000007992 */ /* 0x0003ec0000008000 */
[----:B-1----:R-:W1:Y:S01]  /*6560*/  FENCE.VIEW.ASYNC.S ;  /* 0x00000000000073c6 */ /* 0x002e620000000000 */
[C---:B------:R-:W-:Y:S01]  /*6570*/  VIADD R6, R10.reuse, 0x1a0 ;  /* 0x000001a00a067836 */ /* 0x040fe20000000000 */
[----:B------:R-:W-:Y:S01]  /*6580*/  MOV R21, UR55 ;  /* 0x0000003700157c02 */ /* 0x000fe20008000f00 */
[----:B------:R-:W-:Y:S01]  /*6590*/  VIADD R25, R10, 0xb0 ;  /* 0x000000b00a197836 */ /* 0x000fe20000000000 */
[----:B------:R-:W-:-:S02]  /*65a0*/  SHF.R.U32.HI R7, RZ, 0x4, R7 ;  /* 0x00000004ff077819 */ /* 0x000fc40000011607 */
        /* <DEDUP_REMOVED lines=8> */
[----:B------:R-:W-:Y:S01]  /*6630*/  MOV R22, UR54 ;  /* 0x0000003600167c02 */ /* 0x000fe20008000f00 */
[----:B0-----:R-:W-:Y:S01]  /*6640*/  VIADD R13, R10, 0x30 ;  /* 0x000000300a0d7836 */ /* 0x001fe20000000000 */
[----:B------:R-:W-:-:S02]  /*6650*/  SHF.R.U32.HI R4, RZ, 0x4, R4 ;  /* 0x00000004ff047819 */ /* 0x000fc40000011604 */
[----:B------:R-:W-:Y:S01]  /*6660*/  SHF.R.U32.HI R6, RZ, 0x4, R6 ;  /* 0x00000004ff067819 */ /* 0x000fe20000011606 */
[----:B-1----:R-:W-:Y:S06]  /*6670*/  BAR.SYNC.DEFER_BLOCKING 0x9, 0x100 ;  /* 0x0244000000007b1d */ /* 0x002fec0000010000 */
[----:B------:R0:W-:Y:S04]  /*6680*/  STSM.16.M88.2 [R0+0x2ed00], R18 ;  /* 0x02ed001200007844 */ /* 0x0001e80000000100 */
        /* <DEDUP_REMOVED lines=28> */
[----:B------:R-:W-:Y:S01]  /*6850*/  VIADD R25, R10, 0x130 ;  /* 0x000001300a197836 */ /* 0x000fe20000000000 */
[----:B------:R-:W-:Y:S01]  /*6860*/  UMOV UR12, UR14 ;  /* 0x0000000e000c7c82 */ /* 0x000fe20008000000 */
[----:B------:R-:W-:Y:S01]  /*6870*/  MOV R12, UR56 ;  /* 0x00000038000c7c02 */ /* 0x000fe20008000f00 */
[----:B------:R-:W-:Y:S01]  /*6880*/  UMOV UR56, UR12 ;  /* 0x0000000c00387c82 */ /* 0x000fe20008000000 */
[----:B------:R-:W-:Y:S01]  /*6890*/  MOV R15, UR58 ;  /* 0x0000003a000f7c02 */ /* 0x000fe20008000f00 */
[----:B------:R-:W-:Y:S01]  /*68a0*/  UMOV UR58, UR10 ;  /* 0x0000000a003a7c82 */ /* 0x000fe20008000000 */
[----:B------:R-:W-:Y:S01]  /*68b0*/  R2UR UR10, R25 ;  /* 0x00000000190a72ca */ /* 0x000fe200000e0000 */
[----:B------:R-:W-:Y:S01]  /*68c0*/  UMOV UR57, UR19 ;  /* 0x0000001300397c82 */ /* 0x000fe20008000000 */
[----:B------:R-:W-:Y:S01]  /*68d0*/  UMOV UR13, UR15 ;  /* 0x0000000f000d7c82 */ /* 0x000fe20008000000 */
[----:B------:R-:W-:Y:S01]  /*68e0*/  MOV R16, UR59 ;  /* 0x0000003b00107c02 */ /* 0x000fe20008000f00 */
[----:B------:R-:W-:Y:S01]  /*68f0*/  UMOV UR59, UR11 ;  /* 0x0000000b003b7c82 */ /* 0x000fe20008000000 */
[----:B------:R-:W-:Y:S01]  /*6900*/  MOV R14, UR57 ;  /* 0x00000039000e7c02 */ /* 0x000fe20008000f00 */
[----:B------:R-:W-:Y:S01]  /*6910*/  UMOV UR7, 0x40 ;  /* 0x0000004000077882 */ /* 0x000fe20000000000 */
[----:B------:R-:W-:Y:S01]  /*6920*/  MOV R17, UR56 ;  /* 0x0000003800117c02 */ /* 0x000fe20008000f00 */
[----:B------:R-:W-:Y:S01]  /*6930*/  UMOV UR57, UR13 ;  /* 0x0000000d00397c82 */ /* 0x000fe20008000000 */
[----:B------:R-:W-:Y:S01]  /*6940*/  UMOV UR11, 0x40 ;  /* 0x00000040000b7882 */ /* 0x000fe20000000000 */
[----:B------:R-:W-:Y:S01]  /*6950*/  UMOV UR15, 0x40 ;  /* 0x00000040000f7882 */ /* 0x000fe20000000000 */
[----:B0-----:R-:W-:Y:S01]  /*6960*/  MOV R19, UR59 ;  /* 0x0000003b00137c02 */ /* 0x001fe20008000f00 */
[----:B------:R-:W-:Y:S01]  /*6970*/  UMOV UR59, 0x8 ;  /* 0x00000008003b7882 */ /* 0x000fe20000000000 */
[----:B------:R-:W-:Y:S01]  /*6980*/  MOV R20, UR58 ;  /* 0x0000003a00147c02 */ /* 0x000fe20008000f00 */
[----:B------:R-:W-:Y:S01]  /*6990*/  IMAD.U32 R223, RZ, RZ, UR59 ;  /* 0x0000003bffdf7e24 */ /* 0x000fe2000f8e00ff */
[----:B------:R-:W-:Y:S01]  /*69a0*/  MOV R18, UR57 ;  /* 0x0000003900127c02 */ /* 0x000fe20008000f00 */
[----:B------:R-:W-:Y:S01]  /*69b0*/  UMOV UR57, 0x40000040 ;  /* 0x4000004000397882 */ /* 0x000fe20000000000 */
[----:B------:R-:W-:Y:S04]  /*69c0*/  HGMMA.64x16x16.F32.BF16 R136, gdesc[UR44].tnspA.tnspB, R136 ;  /* 0x602000002c8879f0 */ /* 0x000fe80008701888 */
[----:B------:R-:W-:Y:S01]  /*69d0*/  HGMMA.64x16x16.F32.BF16 R152, gdesc[UR16].tnspA.tnspB, R152 ;  /* 0x60200000109879f0 */ /* 0x000fe20008701898 */
[----:B------:R-:W-:Y:S01]  /*69e0*/  R2UR UR16, R8 ;  /* 0x00000000081072ca */ /* 0x000fe200000e0000 */
[----:B------:R-:W-:Y:S01]  /*69f0*/  UMOV UR17, 0x40000040 ;  /* 0x4000004000117882 */ /* 0x000fe20000000000 */
[----:B------:R-:W-:Y:S01]  /*6a00*/  R2UR UR18, R13 ;  /* 0x000000000d1272ca */ /* 0x000fe200000e0000 */
[----:B------:R-:W-:Y:S01]  /*6a10*/  UMOV UR19, 0x40 ;  /* 0x0000004000137882 */ /* 0x000fe20000000000 */
[----:B------:R-:W-:Y:S01]  /*6a20*/  HGMMA.64x16x16.F32.BF16 R168, gdesc[UR52].tnspA.tnspB, R168 ;  /* 0x6020000034a879f0 */ /* 0x000fe200087018a8 */
[----:B------:R-:W-:Y:S01]  /*6a30*/  LOP3.LUT R8, R7, 0x3fff, RZ, 0xc0, !PT ;  /* 0x00003fff07087812 */ /* 0x000fe200078ec0ff */
[----:B------:R-:W-:Y:S01]  /*6a40*/  VIADD R7, R10, 0x1b0 ;  /* 0x000001b00a077836 */ /* 0x000fe20000000000 */
[----:B------:R-:W-:Y:S01]  /*6a50*/  LOP3.LUT R13, R6, 0x3fff, RZ, 0xc0, !PT ;  /* 0x00003fff060d7812 */ /* 0x000fe200078ec0ff */
[----:B------:R-:W-:Y:S01]  /*6a60*/  HGMMA.64x16x16.F32.BF16 R184, gdesc[UR48].tnspA.tnspB, R184 ;  /* 0x6020000030b879f0 */ /* 0x000fe200087018b8 */
[----:B------:R-:W-:Y:S01]  /*6a70*/  VIADD R10, R10, 0x230 ;  /* 0x000002300a0a7836 */ /* 0x000fe20000000000 */
[----:B------:R-:W-:Y:S01]  /*6a80*/  UMOV UR52, UR8 ;  /* 0x0000000800347c82 */ /* 0x000fe20008000000 */
[----:B------:R-:W-:Y:S01]  /*6a90*/  R2UR UR12, R13 ;  /* 0x000000000d0c72ca */ /* 0x000fe200000e0000 */
[----:B------:R-:W-:Y:S01]  /*6aa0*/  UMOV UR53, UR9 ;  /* 0x0000000900357c82 */ /* 0x000fe20008000000 */
[----:B------:R-:W-:Y:S01]  /*6ab0*/  R2UR UR14, R7 ;  /* 0x00000000070e72ca */ /* 0x000fe200000e0000 */
[----:B------:R-:W-:Y:S01]  /*6ac0*/  HGMMA.64x16x16.F32.BF16 R200, gdesc[UR40].tnspA.tnspB, R200 ;  /* 0x6020000028c879f0 */ /* 0x000fe200087018c8 */
[----:B------:R-:W-:Y:S01]  /*6ad0*/  UMOV UR4, UR16 ;  /* 0x0000001000047c82 */ /* 0x000fe20008000000 */
        /* <DEDUP_REMOVED lines=9> */
[----:B------:R-:W-:Y:S01]  /*6b70*/  UMOV UR12, UR16 ;  /* 0x00000010000c7c82 */ /* 0x000fe20008000000 */
[----:B------:R-:W-:Y:S01]  /*6b80*/  UMOV UR55, 0x40 ;  /* 0x0000004000377882 */ /* 0x000fe20000000000 */
[C---:B------:R-:W-:Y:S01]  /*6b90*/  LOP3.LUT R6, R8.reuse, 0x400000, RZ, 0xfc, !PT ;  /* 0x0040000008067812 */ /* 0x040fe200078efcff */
[----:B------:R-:W-:Y:S01]  /*6ba0*/  VIADD R7, R13, 0x80 ;  /* 0x000000800d077836 */ /* 0x000fe20000000000 */
[----:B------:R-:W-:Y:S01]  /*6bb0*/  LOP3.LUT R8, R8, 0x80000, RZ, 0xfc, !PT ;  /* 0x0008000008087812 */ /* 0x000fe200078efcff */
[----:B------:R-:W-:Y:S01]  /*6bc0*/  HGMMA.64x16x16.F32.BF16 R136, gdesc[UR24].tnspA.tnspB, R136 ;  /* 0x60200000188879f0 */ /* 0x000fe20008701888 */
[----:B------:R-:W-:-:S03]  /*6bd0*/  UMOV UR25, 0x40000040 ;  /* 0x4000004000197882 */ /* 0x000fc60000000000 */
[----:B------:R-:W-:Y:S04]  /*6be0*/  HGMMA.64x16x16.F32.BF16 R152, gdesc[UR36].tnspA.tnspB, R152 ;  /* 0x60200000249879f0 */ /* 0x000fe80008701898 */
[----:B------:R-:W-:Y:S01]  /*6bf0*/  HGMMA.64x16x16.F32.BF16 R168, gdesc[UR32].tnspA.tnspB, R168 ;  /* 0x6020000020a879f0 */ /* 0x000fe200087018a8 */
[----:B------:R-:W-:-:S03]  /*6c00*/  UMOV UR33, UR25 ;  /* 0x0000001900217c82 */ /* 0x000fc60008000000 */
[----:B------:R-:W-:Y:S01]  /*6c10*/  HGMMA.64x16x16.F32.BF16 R184, gdesc[UR28].tnspA.tnspB, R184 ;  /* 0x602000001cb879f0 */ /* 0x000fe200087018b8 */
[----:B------:R-:W-:-:S03]  /*6c20*/  UMOV UR29, UR25 ;  /* 0x00000019001d7c82 */ /* 0x000fc60008000000 */
[----:B------:R-:W-:Y:S01]  /*6c30*/  HGMMA.64x16x16.F32.BF16 R200, gdesc[UR20].tnspA.tnspB, R200 ;  /* 0x6020000014c879f0 */ /* 0x000fe200087018c8 */
[----:B------:R-:W-:Y:S01]  /*6c40*/  R2UR UR20, R10 ;  /* 0x000000000a1472ca */ /* 0x000fe200000e0000 */
[C---:B------:R-:W-:Y:S01]  /*6c50*/  VIADD R10, R6.reuse, 0x80 ;  /* 0x00000080060a7836 */ /* 0x040fe20000000000 */
[----:B------:R-:W-:-:S11]  /*6c60*/  R2UR UR21, R6 ;  /* 0x00000000061572ca */ /* 0x000fd600000e0000 */
[----:B------:R-:W-:Y:S02]  /*6c70*/  UMOV UR54, UR20 ;  /* 0x0000001400367c82 */ /* 0x000fe40008000000 */
[----:B------:R-:W-:Y:S01]  /*6c80*/  UMOV UR58, UR21 ;  /* 0x00000015003a7c82 */ /* 0x000fe20008000000 */
[----:B------:R-:W-:Y:S01]  /*6c90*/  UMOV UR21, UR25 ;  /* 0x0000001900157c82 */ /* 0x000fe20008000000 */
[----:B------:R-:W-:Y:S01]  /*6ca0*/  IMAD.U32 R222, RZ, RZ, UR58 ;  /* 0x0000003affde7e24 */ /* 0x000fe2000f8e00ff */
[----:B------:R-:W-:Y:S01]  /*6cb0*/  HGMMA.64x16x16.F32.BF16 R136, gdesc[UR16].tnspA.tnspB, R136 ;  /* 0x60200000108879f0 */ /* 0x000fe20008701888 */
[----:B------:R-:W-:-:S03]  /*6cc0*/  UMOV UR17, 0x40000040 ;  /* 0x4000004000117882 */ /* 0x000fc60000000000 */
[----:B------:R-:W-:Y:S01]  /*6cd0*/  HGMMA.64x16x16.F32.BF16 R152, gdesc[UR4].tnspA.tnspB, R152 ;  /* 0x60200000049879f0 */ /* 0x000fe20008701898 */
[----:B------:R-:W-:Y:S01]  /*6ce0*/  R2UR UR4, R7 ;  /* 0x00000000070472ca */ /* 0x000fe200000e0000 */
[----:B------:R-:W-:Y:S01]  /*6cf0*/  VIADD R7, R13, 0x100 ;  /* 0x000001000d077836 */ /* 0x000fe20000000000 */
[----:B------:R-:W-:Y:S01]  /*6d00*/  R2UR UR5, R10 ;  /* 0x000000000a0572ca */ /* 0x000fe200000e0000 */
[----:B------:R-:W-:Y:S01]  /*6d10*/  VIADD R10, R6, 0x100 ;  /* 0x00000100060a7836 */ /* 0x000fe20000000000 */
[----:B------:R-:W-:Y:S01]  /*6d20*/  HGMMA.64x16x16.F32.BF16 R168, gdesc[UR8].tnspA.tnspB, R168 ;  /* 0x6020000008a879f0 */ /* 0x000fe200087018a8 */
[----:B------:R-:W-:Y:S01]  /*6d30*/  UMOV UR8, UR54 ;  /* 0x0000003600087c82 */ /* 0x000fe20008000000 */
[----:B------:R-:W-:Y:S02]  /*6d40*/  UMOV UR9, UR55 ;  /* 0x0000003700097c82 */ /* 0x000fe40008000000 */
[----:B------:R-:W-:Y:S01]  /*6d50*/  HGMMA.64x16x16.F32.BF16 R184, gdesc[UR12].tnspA.tnspB, R184 ;  /* 0x602000000cb879f0 */ /* 0x000fe200087018b8 */
[----:B------:R-:W-:-:S03]  /*6d60*/  UMOV UR13, UR17 ;  /* 0x00000011000d7c82 */ /* 0x000fc60008000000 */
[----:B------:R-:W-:Y:S01]  /*6d70*/  HGMMA.64x16x16.F32.BF16 R200, gdesc[UR52].tnspA.tnspB, R200, gsb0 ;  /* 0x6020000034c879f0 */ /* 0x000fe200080018c8 */
[----:B------:R0:W-:Y:S06]  /*6d80*/  MEMBAR.ALL.CTA ;  /* 0x0000000000007992 */ /* 0x0001ec0000008000 */
[----:B0-----:R-:W0:Y:S01]  /*6d90*/  FENCE.VIEW.ASYNC.S ;  /* 0x00000000000073c6 */ /* 0x001e220000000000 */
[----:B------:R-:W-:Y:S02]  /*6da0*/  R2UR UR52, R24 ;  /* 0x00000000183472ca */ /* 0x000fe400000e0000 */
[----:B------:R-:W-:-:S02]  /*6db0*/  R2UR UR53, R23 ;  /* 0x00000000173572ca */ /* 0x000fc400000e0000 */
[----:B------:R-:W-:Y:S02]  /*6dc0*/  R2UR UR54, R22 ;  /* 0x00000000163672ca */ /* 0x000fe400000e0000 */
[----:B------:R-:W-:-:S07]  /*6dd0*/  R2UR UR55, R21 ;  /* 0x00000000153772ca */ /* 0x000fce00000e0000 */
[----:B------:R-:W-:Y:S02]  /*6de0*/  UMOV UR44, UR52 ;  /* 0x00000034002c7c82 */ /* 0x000fe40008000000 */
[----:B------:R-:W-:Y:S01]  /*6df0*/  UMOV UR45, UR53 ;  /* 0x00000035002d7c82 */ /* 0x000fe20008000000 */
[----:B0-----:R-:W-:Y:S06]  /*6e00*/  BAR.SYNC.DEFER_BLOCKING 0x9, 0x100 ;  /* 0x0244000000007b1d */ /* 0x001fec0000010000 */
[----:B-1----:R-:W-:-:S06]  /*6e10*/  WARPGROUP.ARRIVE ;  /* 0x00000000000079c5 */ /* 0x002fcc0000000000 */
[----:B------:R-:W-:Y:S01]  /*6e20*/  HGMMA.64x64x16.F32.BF16 R24, gdesc[UR56].tnspA, RZ, !UPT ;  /* 0x20e00000381879f0 */ /* 0x000fe2000c7018ff */
[----:B------:R-:W-:Y:S01]  /*6e30*/  UMOV UR56, UR4 ;  /* 0x0000000400387c82 */ /* 0x000fe20008000000 */
[----:B------:R-:W-:Y:S01]  /*6e40*/  UMOV UR57, 0x40000040 ;  /* 0x4000004000397882 */ /* 0x000fe20000000000 */
[----:B------:R-:W-:Y:S01]  /*6e50*/  UMOV UR58, UR5 ;  /* 0x00000005003a7c82 */ /* 0x000fe20008000000 */
[----:B------:R-:W-:Y:S01]  /*6e60*/  UMOV UR59, 0x8 ;  /* 0x00000008003b7882 */ /* 0x000fe20000000000 */
[----:B--2---:R-:W-:Y:S01]  /*6e70*/  IMAD.U32 R220, RZ, RZ, UR58 ;  /* 0x0000003affdc7e24 */ /* 0x004fe2000f8e00ff */
[----:B------:R-:W-:Y:S01]  /*6e80*/  R2UR UR4, R7 ;  /* 0x00000000070472ca */ /* 0x000fe200000e0000 */
[----:B------:R-:W-:Y:S01]  /*6e90*/  IMAD.U32 R221, RZ, RZ, UR59 ;  /* 0x0000003bffdd7e24 */ /* 0x000fe2000f8e00ff */
[----:B------:R-:W-:Y:S01]  /*6ea0*/  R2UR UR5, R10 ;  /* 0x000000000a0572ca */ /* 0x000fe200000e0000 */
[----:B------:R-:W-:Y:S02]  /*6eb0*/  VIADD R7, R13, 0x180 ;  /* 0x000001800d077836 */ /* 0x000fe40000000000 */
[----:B------:R-:W-:-:S02]  /*6ec0*/  VIADD R10, R6, 0x180 ;  /* 0x00000180060a7836 */ /* 0x000fc40000000000 */
[----:B------:R-:W-:Y:S01]  /*6ed0*/  VIADD R6, R6, 0x200 ;  /* 0x0000020006067836 */ /* 0x000fe20000000000 */
[----:B------:R-:W-:Y:S01]  /*6ee0*/  HGMMA.64x64x16.F32.BF16 R24, gdesc[UR56].tnspA, R24 ;  /* 0x20e00000381879f0 */ /* 0x000fe20008701818 */
[----:B------:R-:W-:Y:S02]  /*6ef0*/  R2UR UR59, R19 ;  /* 0x00000000133b72ca */ /* 0x000fe400000e0000 */
[----:B------:R-:W-:Y:S02]  /*6f00*/  R2UR UR58, R20 ;  /* 0x00000000143a72ca */ /* 0x000fe400000e0000 */
[----:B------:R-:W-:Y:S02]  /*6f10*/  R2UR UR57, R18 ;  /* 0x00000000123972ca */ /* 0x000fe400000e0000 */
[----:B------:R-:W-:-:S07]  /*6f20*/  R2UR UR56, R17 ;  /* 0x00000000113872ca */ /* 0x000fce00000e0000 */
        /* <DEDUP_REMOVED lines=9> */
[----:B------:R-:W-:Y:S01]  /*6fc0*/  R2UR UR4, R7 ;  /* 0x00000000070472ca */ /* 0x000fe200000e0000 */
[----:B------:R-:W-:Y:S01]  /*6fd0*/  IMAD.U32 R219, RZ, RZ, UR59 ;  /* 0x0000003bffdb7e24 */ /* 0x000fe2000f8e00ff */
[----:B------:R-:W-:Y:S01]  /*6fe0*/  R2UR UR5, R10 ;  /* 0x000000000a0572ca */ /* 0x000fe200000e0000 */
[----:B------:R-:W-:Y:S01]  /*6ff0*/  VIADD R7, R13, 0x200 ;  /* 0x000002000d077836 */ /* 0x000fe20000000000 */
[----:B------:R-:W-:Y:S01]  /*7000*/  HGMMA.64x64x16.F32.BF16 R24, gdesc[UR56].tnspA, R24 ;  /* 0x20e00000381879f0 */ /* 0x000fe20008701818 */
[----:B------:R-:W-:-:S08]  /*7010*/  R2UR UR59, R16 ;  /* 0x00000000103b72ca */ /* 0x000fd000000e0000 */
        /* <DEDUP_REMOVED lines=9> */
[----:B------:R-:W-:Y:S01]  /*70b0*/  R2UR UR5, R7 ;  /* 0x00000000070572ca */ /* 0x000fe200000e0000 */
[----:B------:R-:W-:Y:S02]  /*70c0*/  IMAD.U32 R216, RZ, RZ, UR58 ;  /* 0x0000003affd87e24 */ /* 0x000fe4000f8e00ff */
[----:B------:R-:W-:Y:S01]  /*70d0*/  IMAD.U32 R217, RZ, RZ, UR59 ;  /* 0x0000003bffd97e24 */ /* 0x000fe2000f8e00ff */
[----:B------:R-:W-:Y:S01]  /*70e0*/  HGMMA.64x64x16.F32.BF16 R24, gdesc[UR56].tnspA, R24 ;  /* 0x20e00000381879f0 */ /* 0x000fe20008701818 */
[----:B------:R-:W-:Y:S01]  /*70f0*/  R2UR UR57, R14 ;  /* 0x000000000e3972ca */ /* 0x000fe200000e0000 */
[----:B------:R-:W-:Y:S01]  /*7100*/  UMOV UR58, UR4 ;  /* 0x00000004003a7c82 */ /* 0x000fe20008000000 */
[----:B------:R-:W-:Y:S01]  /*7110*/  R2UR UR56, R12 ;  /* 0x000000000c3872ca */ /* 0x000fe200000e0000 */
[----:B------:R-:W-:Y:S01]  /*7120*/  UMOV UR59, 0x8 ;  /* 0x00000008003b7882 */ /* 0x000fe20000000000 */
[----:B------:R-:W-:-:S02]  /*7130*/  IMAD.U32 R22, RZ, RZ, UR58 ;  /* 0x0000003aff167e24 */ /* 0x000fc4000f8e00ff */
[----:B------:R-:W-:-:S07]  /*7140*/  IMAD.U32 R23, RZ, RZ, UR59 ;  /* 0x0000003bff177e24 */ /* 0x000fce000f8e00ff */
[----:B------:R-:W-:Y:S01]  /*7150*/  UMOV UR53, UR57 ;  /* 0x0000003900357c82 */ /* 0x000fe20008000000 */
[----:B------:R-:W-:Y:S01]  /*7160*/  UMOV UR57, 0x40000040 ;  /* 0x4000004000397882 */ /* 0x000fe20000000000 */
[----:B------:R-:W-:Y:S01]  /*7170*/  UMOV UR52, UR56 ;  /* 0x0000003800347c82 */ /* 0x000fe20008000000 */
[----:B------:R-:W-:Y:S01]  /*7180*/  UMOV UR56, UR5 ;  /* 0x0000000500387c82 */ /* 0x000fe20008000000 */
[----:B------:R-:W-:Y:S01]  /*7190*/  UMOV UR5, UR17 ;  /* 0x0000001100057c82 */ /* 0x000fe20008000000 */
[----:B------:R-:W-:Y:S01]  /*71a0*/  HGMMA.64x64x16.F32.BF16 R24, gdesc[UR56].tnspA, R24, gsb0 ;  /* 0x20e00000381879f0 */ /* 0x000fe20008001818 */
[----:B------:R-:W-:Y:S01]  /*71b0*/  R2UR UR59, R11 ;  /* 0x000000000b3b72ca */ /* 0x000fe200000e0000 */
[----:B------:R-:W-:Y:S01]  /*71c0*/  WARPGROUP.ARRIVE ;  /* 0x00000000000079c5 */ /* 0x000fe20000000000 */
[----:B------:R-:W-:Y:S01]  /*71d0*/  R2UR UR58, R9 ;  /* 0x00000000093a72ca */ /* 0x000fe200000e0000 */
[----:B------:R-:W-:Y:S01]  /*71e0*/  UMOV UR57, 0x40000040 ;  /* 0x4000004000397882 */ /* 0x000fe20000000000 */
[----:B------:R-:W-:Y:S01]  /*71f0*/  R2UR UR56, R6 ;  /* 0x00000000063872ca */ /* 0x000fe200000e0000 */
[----:B------:R-:W-:-:S02]  /*7200*/  VIADD R6, R5, 0x480 ;  /* 0x0000048005067836 */ /* 0x000fc40000000000 */
[----:B------:R-:W-:-:S10]  /*7210*/  VIADD R9, R8, 0x210 ;  /* 0x0000021008097836 */ /* 0x000fd40000000000 */
[----:B------:R-:W-:Y:S01]  /*7220*/  HGMMA.64x16x16.F32.BF16 R144, gdesc[UR56].tnspA.tnspB, R144 ;  /* 0x60200000389079f0 */ /* 0x000fe20008701890 */
[----:B------:R-:W-:Y:S01]  /*7230*/  UMOV UR58, UR36 ;  /* 0x00000024003a7c82 */ /* 0x000fe20008000000 */
[----:B------:R-:W-:Y:S01]  /*7240*/  UMOV UR59, UR37 ;  /* 0x00000025003b7c82 */ /* 0x000fe20008000000 */
[----:B------:R-:W-:Y:S01]  /*7250*/  UMOV UR37, UR25 ;  /* 0x0000001900257c82 */ /* 0x000fe20008000000 */
[----:B------:R-:W-:Y:S01]  /*7260*/  HGMMA.64x16x16.F32.BF16 R160, gdesc[UR56].tnspA.tnspB, R160 ;  /* 0x6020000038a079f0 */ /* 0x000fe200087018a0 */
[----:B------:R-:W-:Y:S01]  /*7270*/  UMOV UR58, UR40 ;  /* 0x00000028003a7c82 */ /* 0x000fe20008000000 */
[----:B------:R-:W-:Y:S02]  /*7280*/  UMOV UR59, UR41 ;  /* 0x00000029003b7c82 */ /* 0x000fe40008000000 */
[----:B------:R-:W-:Y:S01]  /*7290*/  HGMMA.64x16x16.F32.BF16 R176, gdesc[UR56].tnspA.tnspB, R176 ;  /* 0x6020000038b079f0 */ /* 0x000fe200087018b0 */
[----:B------:R-:W-:Y:S01]  /*72a0*/  UMOV UR58, UR44 ;  /* 0x0000002c003a7c82 */ /* 0x000fe20008000000 */
[----:B------:R-:W-:Y:S01]  /*72b0*/  UMOV UR59, UR45 ;  /* 0x0000002d003b7c82 */ /* 0x000fe20008000000 */
[----:B------:R-:W-:Y:S01]  /*72c0*/  R2UR UR44, R6 ;  /* 0x00000000062c72ca */ /* 0x000fe200000e0000 */
[----:B------:R-:W-:Y:S01]  /*72d0*/  HGMMA.64x16x16.F32.BF16 R192, gdesc[UR56].tnspA.tnspB, R192 ;  /* 0x6020000038c079f0 */ /* 0x000fe200087018c0 */
[----:B------:R-:W-:Y:S01]  /*72e0*/  UMOV UR58, UR48 ;  /* 0x00000030003a7c82 */ /* 0x000fe20008000000 */
[----:B------:R-:W-:Y:S01]  /*72f0*/  UMOV UR59, UR49 ;  /* 0x00000031003b7c82 */ /* 0x000fe20008000000 */
[----:B------:R-:W-:Y:S01]  /*7300*/  UMOV UR45, 0x40000040 ;  /* 0x40000040002d7882 */ /* 0x000fe20000000000 */
[----:B------:R-:W-:Y:S01]  /*7310*/  HGMMA.64x16x16.F32.BF16 R208, gdesc[UR56].tnspA.tnspB, R208 ;  /* 0x6020000038d079f0 */ /* 0x000fe200087018d0 */
[----:B------:R-:W-:Y:S01]  /*7320*/  UMOV UR49, UR45 ;  /* 0x0000002d00317c82 */ /* 0x000fe20008000000 */
[----:B------:R-:W-:Y:S01]  /*7330*/  UMOV UR41, UR45 ;  /* 0x0000002d00297c82 */ /* 0x000fe20008000000 */
[C---:B------:R-:W-:Y:S01]  /*7340*/  VIADD R6, R5.reuse, 0x500 ;  /* 0x0000050005067836 */ /* 0x040fe20000000000 */
[----:B------:R-:W-:Y:S01]  /*7350*/  UMOV UR58, UR8 ;  /* 0x00000008003a7c82 */ /* 0x000fe20008000000 */
[----:B------:R-:W-:Y:S01]  /*7360*/  VIADD R5, R5, 0x580 ;  /* 0x0000058005057836 */ /* 0x000fe20000000000 */
[----:B------:R-:W-:Y:S01]  /*7370*/  UMOV UR59, UR9 ;  /* 0x00000009003b7c82 */ /* 0x000fe20008000000 */
[----:B------:R-:W-:Y:S01]  /*7380*/  UMOV UR9, UR17 ;  /* 0x0000001100097c82 */ /* 0x000fe20008000000 */
[----:B------:R-:W-:Y:S01]  /*7390*/  UMOV UR48, UR44 ;  /* 0x0000002c00307c82 */ /* 0x000fe20008000000 */
[----:B------:R-:W-:Y:S01]  /*73a0*/  UMOV UR40, UR44 ;  /* 0x0000002c00287c82 */ /* 0x000fe20008000000 */
[----:B------:R-:W-:Y:S01]  /*73b0*/  R2UR UR24, R6 ;  /* 0x00000000061872ca */ /* 0x000fe200000e0000 */
[----:B------:R-:W-:Y:S01]  /*73c0*/  VIADD R6, R8, 0x100 ;  /* 0x0000010008067836 */ /* 0x000fe20000000000 */
[----:B------:R-:W-:-:S02]  /*73d0*/  R2UR UR16, R5 ;  /* 0x00000000051072ca */ /* 0x000fc400000e0000 */
[----:B------:R-:W-:Y:S01]  /*73e0*/  LOP3.LUT R5, R4, 0x3fff, RZ, 0xc0, !PT ;  /* 0x00003fff04057812 */ /* 0x000fe200078ec0ff */
[----:B------:R-:W-:-:S04]  /*73f0*/  VIADD R4, R8, 0x80 ;  /* 0x0000008008047836 */ /* 0x000fc80000000000 */
[----:B------:R-:W-:Y:S02]  /*7400*/  IMAD R12, R2, 0x800, R5 ;  /* 0x00000800020c7824 */ /* 0x000fe400078e0205 */
[----:B------:R-:W-:Y:S02]  /*7410*/  VIADD R5, R8, 0x10 ;  /* 0x0000001008057836 */ /* 0x000fe40000000000 */
        /* <DEDUP_REMOVED lines=8> */
[----:B------:R-:W-:Y:S01]  /*74a0*/  HGMMA.64x16x16.F32.BF16 R144, gdesc[UR44].tnspA.tnspB, R144 ;  /* 0x602000002c9079f0 */ /* 0x000fe20008701890 */
[----:B------:R-:W-:Y:S01]  /*74b0*/  UMOV UR46, UR52 ;  /* 0x00000034002e7c82 */ /* 0x000fe20008000000 */
[----:B------:R-:W-:Y:S01]  /*74c0*/  UMOV UR47, UR53 ;  /* 0x00000035002f7c82 */ /* 0x000fe20008000000 */
[----:B------:R-:W-:Y:S01]  /*74d0*/  UMOV UR52, UR44 ;  /* 0x0000002c00347c82 */ /* 0x000fe20008000000 */
[----:B------:R-:W-:Y:S01]  /*74e0*/  UMOV UR53, UR45 ;  /* 0x0000002d00357c82 */ /* 0x000fe20008000000 */
[----:B------:R-:W-:Y:S01]  /*74f0*/  HGMMA.64x16x16.F32.BF16 R160, gdesc[UR44].tnspA.tnspB, R160 ;  /* 0x602000002ca079f0 */ /* 0x000fe200087018a0 */
[----:B------:R-:W-:Y:S01]  /*7500*/  R2UR UR46, R5 ;  /* 0x00000000052e72ca */ /* 0x000fe200000e0000 */
[C---:B------:R-:W-:Y:S01]  /*7510*/  VIADD R5, R8.reuse, 0x90 ;  /* 0x0000009008057836 */ /* 0x040fe20000000000 */
[----:B------:R-:W-:Y:S01]  /*7520*/  UMOV UR47, 0x40 ;  /* 0x00000040002f7882 */ /* 0x000fe20000000000 */
[----:B------:R-:W-:Y:S01]  /*7530*/  HGMMA.64x16x16.F32.BF16 R176, gdesc[UR52].tnspA.tnspB, R176 ;  /* 0x6020000034b079f0 */ /* 0x000fe200087018b0 */
[----:B------:R-:W-:Y:S01]  /*7540*/  R2UR UR54, R8 ;  /* 0x00000000083672ca */ /* 0x000fe200000e0000 */
[----:B------:R-:W-:Y:S01]  /*7550*/  UMOV UR55, 0x40 ;  /* 0x0000004000377882 */ /* 0x000fe20000000000 */
[----:B------:R-:W-:Y:S01]  /*7560*/  R2UR UR52, R12 ;  /* 0x000000000c3472ca */ /* 0x000fe200000e0000 */
[----:B------:R-:W-:Y:S01]  /*7570*/  HGMMA.64x16x16.F32.BF16 R192, gdesc[UR48].tnspA.tnspB, R192 ;  /* 0x6020000030c079f0 */ /* 0x000fe200087018c0 */
[----:B------:R-:W-:Y:S01]  /*7580*/  UMOV UR53, 0x40000040 ;  /* 0x4000004000357882 */ /* 0x000fe20000000000 */
[----:B------:R-:W-:Y:S01]  /*7590*/  UMOV UR45, 0x40000040 ;  /* 0x40000040002d7882 */ /* 0x000fe20000000000 */
[----:B------:R-:W-:Y:S01]  /*75a0*/  R2UR UR50, R9 ;  /* 0x00000000093272ca */ /* 0x000fe200000e0000 */
[----:B------:R-:W-:Y:S01]  /*75b0*/  HGMMA.64x16x16.F32.BF16 R208, gdesc[UR40].tnspA.tnspB, R208 ;  /* 0x6020000028d079f0 */ /* 0x000fe200087018d0 */
[----:B------:R-:W-:Y:S01]  /*75c0*/  UMOV UR49, UR45 ;  /* 0x0000002d00317c82 */ /* 0x000fe20008000000 */
[----:B------:R-:W-:Y:S01]  /*75d0*/  UMOV UR51, 0x40 ;  /* 0x0000004000337882 */ /* 0x000fe20000000000 */
[C---:B------:R-:W-:Y:S01]  /*75e0*/  VIADD R9, R8.reuse, 0x20 ;  /* 0x0000002008097836 */ /* 0x040fe20000000000 */
[----:B------:R-:W-:Y:S01]  /*75f0*/  UMOV UR43, 0x40 ;  /* 0x00000040002b7882 */ /* 0x000fe20000000000 */
[----:B------:R-:W-:Y:S03]  /*7600*/  HGMMA.64x16x16.F32.BF16 R144, gdesc[UR24].tnspA.tnspB, R144 ;  /* 0x60200000189079f0 */ /* 0x000fe60008701890 */
[----:B------:R-:W-:Y:S01]  /*7610*/  R2UR UR26, R9 ;  /* 0x00000000091a72ca */ /* 0x000fe200000e0000 */
[----:B------:R-:W-:Y:S01]  /*7620*/  VIADD R9, R8, 0xa0 ;  /* 0x000000a008097836 */ /* 0x000fe20000000000 */
[----:B------:R-:W-:Y:S01]  /*7630*/  R2UR UR24, R236 ;  /* 0x00000000ec1872ca */ /* 0x000fe200000e0000 */
[----:B------:R-:W-:Y:S01]  /*7640*/  UMOV UR27, 0x40 ;  /* 0x00000040001b7882 */ /* 0x000fe20000000000 */
[----:B------:R-:W-:Y:S01]  /*7650*/  HGMMA.64x16x16.F32.BF16 R160, gdesc[UR36].tnspA.tnspB, R160 ;  /* 0x6020000024a079f0 */ /* 0x000fe200087018a0 */
[----:B------:R-:W-:Y:S01]  /*7660*/  UMOV UR25, 0x40000040 ;  /* 0x4000004000197882 */ /* 0x000fe20000000000 */
[----:B------:R-:W-:Y:S01]  /*7670*/  R2UR UR42, R9 ;  /* 0x00000000092a72ca */ /* 0x000fe200000e0000 */
[C---:B------:R-:W-:Y:S01]  /*7680*/  VIADD R9, R8.reuse, 0x1a0 ;  /* 0x000001a008097836 */ /* 0x040fe20000000000 */
[----:B------:R-:W-:Y:S01]  /*7690*/  HGMMA.64x16x16.F32.BF16 R176, gdesc[UR32].tnspA.tnspB, R176 ;  /* 0x6020000020b079f0 */ /* 0x000fe200087018b0 */
[C---:B------:R-:W-:Y:S01]  /*76a0*/  VIADD R236, R8.reuse, 0x120 ;  /* 0x0000012008ec7836 */ /* 0x040fe20000000000 */
[----:B------:R-:W-:Y:S01]  /*76b0*/  UMOV UR41, UR25 ;  /* 0x0000001900297c82 */ /* 0x000fe20008000000 */
[----:B------:R-:W-:Y:S01]  /*76c0*/  UMOV UR37, UR25 ;  /* 0x0000001900257c82 */ /* 0x000fe20008000000 */
[----:B------:R-:W-:Y:S01]  /*76d0*/  HGMMA.64x16x16.F32.BF16 R192, gdesc[UR28].tnspA.tnspB, R192 ;  /* 0x602000001cc079f0 */ /* 0x000fe200087018c0 */
[----:B------:R-:W-:Y:S01]  /*76e0*/  R2UR UR34, R9 ;  /* 0x00000000092272ca */ /* 0x000fe200000e0000 */
[----:B------:R-:W-:Y:S01]  /*76f0*/  VIADD R9, R8, 0x220 ;  /* 0x0000022008097836 */ /* 0x000fe20000000000 */
[----:B------:R-:W-:Y:S01]  /*7700*/  R2UR UR38, R236 ;  /* 0x00000000ec2672ca */ /* 0x000fe200000e0000 */
[----:B------:R-:W-:Y:S01]  /*7710*/  HGMMA.64x16x16.F32.BF16 R208, gdesc[UR20].tnspA.tnspB, R208 ;  /* 0x6020000014d079f0 */ /* 0x000fe200087018d0 */
[----:B------:R-:W-:Y:S01]  /*7720*/  R2UR UR21, R4 ;  /* 0x00000000041572ca */ /* 0x000fe200000e0000 */
[----:B------:R-:W-:Y:S01]  /*7730*/  VIADD R4, R8, 0x180 ;  /* 0x0000018008047836 */ /* 0x000fe20000000000 */
[----:B------:R-:W-:Y:S01]  /*7740*/  R2UR UR20, R6 ;  /* 0x00000000061472ca */ /* 0x000fe200000e0000 */
[----:B------:R-:W-:Y:S01]  /*7750*/  UMOV UR40, UR24 ;  /* 0x0000001800287c82 */ /* 0x000fe20008000000 */
[----:B------:R-:W-:Y:S01]  /*7760*/  R2UR UR30, R9 ;  /* 0x00000000091e72ca */ /* 0x000fe200000e0000 */
        /* <DEDUP_REMOVED lines=9> */
[----:B------:R-:W-:Y:S01]  /*7800*/  UMOV UR23, 0x40 ;  /* 0x0000004000177882 */ /* 0x000fe20000000000 */
[----:B------:R-:W-:Y:S01]  /*7810*/  VIADD R236, R12, 0x180 ;  /* 0x000001800cec7836 */ /* 0x000fe20000000000 */
[----:B------:R-:W-:Y:S01]  /*7820*/  HGMMA.64x16x16.F32.BF16 R144, gdesc[UR16].tnspA.tnspB, R144 ;  /* 0x60200000109079f0 */ /* 0x000fe20008701890 */
[----:B------:R-:W-:Y:S01]  /*7830*/  UMOV UR18, UR58 ;  /* 0x0000003a00127c82 */ /* 0x000fe20008000000 */
[----:B------:R-:W-:-:S02]  /*7840*/  UMOV UR19, UR59 ;  /* 0x0000003b00137c82 */ /* 0x000fc40008000000 */
[----:B------:R-:W-:Y:S01]  /*7850*/  HGMMA.64x16x16.F32.BF16 R160, gdesc[UR4].tnspA.tnspB, R160 ;  /* 0x6020000004a079f0 */ /* 0x000fe200087018a0 */
[----:B------:R-:W-:Y:S01]  /*7860*/  R2UR UR4, R4 ;  /* 0x00000000040472ca */ /* 0x000fe200000e0000 */
[----:B------:R-:W-:Y:S01]  /*7870*/  VIADD R4, R8, 0x200 ;  /* 0x0000020008047836 */ /* 0x000fe20000000000 */
[----:B------:R-:W-:Y:S01]  /*7880*/  UMOV UR7, 0x40 ;  /* 0x0000004000077882 */ /* 0x000fe20000000000 */
[----:B------:R-:W-:Y:S01]  /*7890*/  HGMMA.64x16x16.F32.BF16 R176, gdesc[UR8].tnspA.tnspB, R176 ;  /* 0x6020000008b079f0 */ /* 0x000fe200087018b0 */
[----:B------:R-:W-:Y:S01]  /*78a0*/  UMOV UR8, UR52 ;  /* 0x0000003400087c82 */ /* 0x000fe20008000000 */
[----:B------:R-:W-:Y:S01]  /*78b0*/  UMOV UR9, UR53 ;  /* 0x0000003500097c82 */ /* 0x000fe20008000000 */
[----:B------:R-:W-:Y:S01]  /*78c0*/  UMOV UR10, UR21 ;  /* 0x00000015000a7c82 */ /* 0x000fe20008000000 */
[----:B------:R-:W-:Y:S01]  /*78d0*/  HGMMA.64x16x16.F32.BF16 R192, gdesc[UR12].tnspA.tnspB, R192 ;  /* 0x602000000cc079f0 */ /* 0x000fe200087018c0 */
[----:B------:R-:W-:Y:S01]  /*78e0*/  UMOV UR11, 0x40 ;  /* 0x00000040000b7882 */ /* 0x000fe20000000000 */
[----:B------:R-:W-:Y:S01]  /*78f0*/  IMAD.U32 R20, RZ, RZ, UR10 ;  /* 0x0000000aff147e24 */ /* 0x000fe2000f8e00ff */
[----:B------:R-:W-:Y:S01]  /*7900*/  UMOV UR15, 0x40 ;  /* 0x00000040000f7882 */ /* 0x000fe20000000000 */
[----:B------:R-:W-:Y:S01]  /*7910*/  HGMMA.64x16x16.F32.BF16 R208, gdesc[UR16].tnspA.tnspB, R208, gsb0 ;  /* 0x6020000010d079f0 */ /* 0x000fe200080018d0 */
[----:B------:R-:W-:Y:S01]  /*7920*/  IMAD.U32 R21, RZ, RZ, UR11 ;  /* 0x0000000bff157e24 */ /* 0x000fe2000f8e00ff */
[----:B------:R-:W-:Y:S01]  /*7930*/  UMOV UR19, 0x40 ;  /* 0x0000004000137882 */ /* 0x000fe20000000000 */
[----:B------:R-:W-:-:S02]  /*7940*/  WARPGROUP.DEPBAR.LE gsb0, 0x1 ;  /* 0x00008000000079c5 */ /* 0x000fc40000010100 */
[----:B------:R-:W-:-:S06]  /*7950*/  WARPGROUP.ARRIVE ;  /* 0x00000000000079c5 */ /* 0x000fcc0000000000 */
[----:B------:R-:W-:Y:S04]  /*7960*/  HGMMA.64x16x16.F32.BF16 R56, gdesc[UR52].tnspA.tnspB, R56 ;  /* 0x60200000343879f0 */ /* 0x000fe80008701838 */
[----:B------:R-:W-:Y:S01]  /*7970*/  HGMMA.64x16x16.F32.BF16 R64, gdesc[UR8].tnspA.tnspB, R64 ;  /* 0x60200000084079f0 */ /* 0x000fe20008701840 */
[----:B------:R-:W-:Y:S01]  /*7980*/  UMOV UR8, UR52 ;  /* 0x0000003400087c82 */ /* 0x000fe20008000000 */
[----:B------:R-:W-:Y:S01]  /*7990*/  UMOV UR9, UR53 ;  /* 0x0000003500097c82 */ /* 0x000fe20008000000 */
[----:B------:R-:W-:Y:S01]  /*79a0*/  UMOV UR10, UR20 ;  /* 0x00000014000a7c82 */ /* 0x000fe20008000000 */
[----:B------:R-:W-:Y:S01]  /*79b0*/  UMOV UR11, 0x40 ;  /* 0x00000040000b7882 */ /* 0x000fe20000000000 */
[----:B------:R-:W-:Y:S01]  /*79c0*/  IMAD.U32 R18, RZ, RZ, UR10 ;  /* 0x0000000aff127e24 */ /* 0x000fe2000f8e00ff */
[----:B------:R-:W-:Y:S01]  /*79d0*/  HGMMA.64x16x16.F32.BF16 R72, gdesc[UR8].tnspA.tnspB, R72 ;  /* 0x60200000084879f0 */ /* 0x000fe20008701848 */
[----:B------:R-:W-:Y:S01]  /*79e0*/  UMOV UR10, UR4 ;  /* 0x00000004000a7c82 */ /* 0x000fe20008000000 */
[----:B------:R-:W-:Y:S01]  /*79f0*/  R2UR UR4, R4 ;  /* 0x00000000040472ca */ /* 0x000fe200000e0000 */
[----:B------:R-:W-:Y:S01]  /*7a00*/  IMAD.U32 R19, RZ, RZ, UR11 ;  /* 0x0000000bff137e24 */ /* 0x000fe2000f8e00ff */
        /* <DEDUP_REMOVED lines=8> */
[----:B------:R-:W-:Y:S01]  /*7a90*/  UMOV UR11, 0x40 ;  /* 0x00000040000b7882 */ /* 0x000fe20000000000 */
[----:B------:R-:W-:Y:S01]  /*7aa0*/  VIADD R4, R12, 0x80 ;  /* 0x000000800c047836 */ /* 0x000fe20000000000 */
[----:B------:R-:W-:Y:S01]  /*7ab0*/  ULDC.64 UR52, c[0x0][0x208] ;  /* 0x0000820000347ab9 */ /* 0x000fe20000000a00 */
[----:B------:R-:W-:Y:S01]  /*7ac0*/  UMOV UR10, UR4 ;  /* 0x00000004000a7c82 */ /* 0x000fe20008000000 */
[----:B------:R-:W-:Y:S01]  /*7ad0*/  R2UR UR4, R5 ;  /* 0x00000000050472ca */ /* 0x000fe200000e0000 */
[----:B------:R-:W-:Y:S01]  /*7ae0*/  HGMMA.64x16x16.F32.BF16 R88, gdesc[UR8].tnspA.tnspB, R88 ;  /* 0x60200000085879f0 */ /* 0x000fe20008701858 */
[----:B------:R-:W-:Y:S01]  /*7af0*/  R2UR UR44, R4 ;  /* 0x00000000042c72ca */ /* 0x000fe200000e0000 */
[C---:B------:R-:W-:Y:S01]  /*7b00*/  VIADD R4, R8.reuse, 0x110 ;  /* 0x0000011008047836 */ /* 0x040fe20000000000 */
[----:B------:R-:W-:Y:S01]  /*7b10*/  UMOV UR9, UR45 ;  /* 0x0000002d00097c82 */ /* 0x000fe20008000000 */
[----:B------:R-:W-:-:S02]  /*7b20*/  VIADD R5, R8, 0x190 ;  /* 0x0000019008057836 */ /* 0x000fc40000000000 */
[----:B------:R-:W-:Y:S01]  /*7b30*/  IMAD.U32 R14, RZ, RZ, UR10 ;  /* 0x0000000aff0e7e24 */ /* 0x000fe2000f8e00ff */
[----:B------:R-:W-:Y:S01]  /*7b40*/  R2UR UR5, R4 ;  /* 0x00000000040572ca */ /* 0x000fe200000e0000 */
[----:B------:R-:W-:Y:S01]  /*7b50*/  IMAD.U32 R15, RZ, RZ, UR11 ;  /* 0x0000000bff0f7e24 */ /* 0x000fe2000f8e00ff */
[----:B------:R-:W-:Y:S01]  /*7b60*/  R2UR UR6, R5 ;  /* 0x00000000050672ca */ /* 0x000fe200000e0000 */
[----:B------:R-:W-:Y:S02]  /*7b70*/  UMOV UR11, 0x40 ;  /* 0x00000040000b7882 */ /* 0x000fe40000000000 */
[----:B------:R-:W-:Y:S01]  /*7b80*/  UMOV UR10, UR4 ;  /* 0x00000004000a7c82 */ /* 0x000fe20008000000 */
[----:B------:R-:W-:Y:S01]  /*7b90*/  IMAD.U32 R11, RZ, RZ, UR11 ;  /* 0x0000000bff0b7e24 */ /* 0x000fe2000f8e00ff */
[----:B------:R-:W-:Y:S01]  /*7ba0*/  UMOV UR8, UR44 ;  /* 0x0000002c00087c82 */ /* 0x000fe20008000000 */
[----:B------:R-:W-:Y:S01]  /*7bb0*/  IMAD.U32 R10, RZ, RZ, UR10 ;  /* 0x0000000aff0a7e24 */ /* 0x000fe2000f8e00ff */
[----:B------:R-:W-:Y:S01]  /*7bc0*/  UMOV UR48, UR44 ;  /* 0x0000002c00307c82 */ /* 0x000fe20008000000 */
[----:B------:R-:W-:Y:S01]  /*7bd0*/  R2UR UR4, R236 ;  /* 0x00000000ec0472ca */ /* 0x000fe200000e0000 */
[----:B------:R-:W-:-:S05]  /*7be0*/  VIADD R236, R8, 0x130 ;  /* 0x0000013008ec7836 */ /* 0x000fca0000000000 */
[----:B------:R-:W-:Y:S01]  /*7bf0*/  R2UR UR18, R236 ;  /* 0x00000000ec1272ca */ /* 0x000fe200000e0000 */
        /* <DEDUP_REMOVED lines=14> */
[C---:B------:R-:W-:Y:S01]  /*7ce0*/  VIADD R9, R8.reuse, 0xb0 ;  /* 0x000000b008097836 */ /* 0x040fe20000000000 */
[----:B------:R-:W-:Y:S01]  /*7cf0*/  HGMMA.64x16x16.F32.BF16 R80, gdesc[UR8].tnspA.tnspB, R80 ;  /* 0x60200000085079f0 */ /* 0x000fe20008701850 */
[----:B------:R-:W-:Y:S01]  /*7d00*/  UMOV UR5, 0x40000040 ;  /* 0x4000004000057882 */ /* 0x000fe20000000000 */
[----:B------:R-:W-:Y:S01]  /*7d10*/  UMOV UR20, UR4 ;  /* 0x0000000400147c82 */ /* 0x000fe20008000000 */
[----:B------:R-:W-:Y:S01]  /*7d20*/  UMOV UR16, UR4 ;  /* 0x0000000400107c82 */ /* 0x000fe20008000000 */
[----:B------:R-:W-:Y:S01]  /*7d30*/  UMOV UR12, UR4 ;  /* 0x00000004000c7c82 */ /* 0x000fe20008000000 */
[----:B------:R-:W-:Y:S01]  /*7d40*/  UMOV UR8, UR4 ;  /* 0x0000000400087c82 */ /* 0x000fe20008000000 */
[----:B------:R-:W-:Y:S01]  /*7d50*/  R2UR UR22, R9 ;  /* 0x00000000091672ca */ /* 0x000fe200000e0000 */
[C---:B------:R-:W-:Y:S01]  /*7d60*/  VIADD R9, R8.reuse, 0x1b0 ;  /* 0x000001b008097836 */ /* 0x040fe20000000000 */
[----:B------:R-:W-:Y:S01]  /*7d70*/  UMOV UR21, UR5 ;  /* 0x0000000500157c82 */ /* 0x000fe20008000000 */
[----:B------:R-:W-:Y:S01]  /*7d80*/  HGMMA.64x16x16.F32.BF16 R88, gdesc[UR48].tnspA.tnspB, R88 ;  /* 0x60200000305879f0 */ /* 0x000fe20008701858 */
[----:B------:R-:W-:Y:S01]  /*7d90*/  VIADD R8, R8, 0x230 ;  /* 0x0000023008087836 */ /* 0x000fe20000000000 */
[----:B------:R-:W-:Y:S01]  /*7da0*/  UMOV UR17, UR5 ;  /* 0x0000000500117c82 */ /* 0x000fe20008000000 */
[----:B------:R-:W-:Y:S01]  /*7db0*/  R2UR UR14, R9 ;  /* 0x00000000090e72ca */ /* 0x000fe200000e0000 */
[----:B------:R-:W-:Y:S01]  /*7dc0*/  UMOV UR13, UR5 ;  /* 0x00000005000d7c82 */ /* 0x000fe20008000000 */
[----:B------:R-:W-:Y:S01]  /*7dd0*/  UMOV UR9, UR5 ;  /* 0x0000000500097c82 */ /* 0x000fe20008000000 */
[----:B------:R-:W-:Y:S01]  /*7de0*/  IMAD.U32 R6, RZ, RZ, UR10 ;  /* 0x0000000aff067e24 */ /* 0x000fe2000f8e00ff */
[----:B------:R-:W-:Y:S01]  /*7df0*/  R2UR UR10, R8 ;  /* 0x00000000080a72ca */ /* 0x000fe200000e0000 */
[----:B------:R-:W-:Y:S01]  /*7e00*/  IMAD.U32 R7, RZ, RZ, UR11 ;  /* 0x0000000bff077e24 */ /* 0x000fe2000f8e00ff */
[----:B------:R-:W-:Y:S01]  /*7e10*/  UMOV UR11, 0x40 ;  /* 0x00000040000b7882 */ /* 0x000fe20000000000 */
[----:B------:R-:W-:Y:S04]  /*7e20*/  HGMMA.64x16x16.F32.BF16 R56, gdesc[UR24].tnspA.tnspB, R56 ;  /* 0x60200000183879f0 */ /* 0x000fe80008701838 */
[----:B------:R-:W-:Y:S04]  /*7e30*/  HGMMA.64x16x16.F32.BF16 R64, gdesc[UR40].tnspA.tnspB, R64 ;  /* 0x60200000284079f0 */ /* 0x000fe80008701840 */
[----:B------:R-:W-:Y:S04]  /*7e40*/  HGMMA.64x16x16.F32.BF16 R72, gdesc[UR36].tnspA.tnspB, R72 ;  /* 0x60200000244879f0 */ /* 0x000fe80008701848 */
[----:B------:R-:W-:Y:S04]  /*7e50*/  HGMMA.64x16x16.F32.BF16 R80, gdesc[UR32].tnspA.tnspB, R80 ;  /* 0x60200000205079f0 */ /* 0x000fe80008701850 */
[----:B------:R-:W-:Y:S04]  /*7e60*/  HGMMA.64x16x16.F32.BF16 R88, gdesc[UR28].tnspA.tnspB, R88 ;  /* 0x602000001c5879f0 */ /* 0x000fe80008701858 */
[----:B------:R-:W-:Y:S01]  /*7e70*/  HGMMA.64x16x16.F32.BF16 R56, gdesc[UR4].tnspA.tnspB, R56 ;  /* 0x60200000043879f0 */ /* 0x000fe20008701838 */
[----:B------:R-:W-:-:S03]  /*7e80*/  USHF.L.U32 UR4, UR60, 0xe, URZ ;  /* 0x0000000e3c047899 */ /* 0x000fc6000800063f */
[----:B------:R-:W-:Y:S03]  /*7e90*/  HGMMA.64x16x16.F32.BF16 R64, gdesc[UR20].tnspA.tnspB, R64 ;  /* 0x60200000144079f0 */ /* 0x000fe60008701840 */
[----:B------:R-:W-:Y:S01]  /*7ea0*/  IMAD.U32 R236, RZ, RZ, UR4 ;  /* 0x00000004ffec7e24 */ /* 0x000fe2000f8e00ff */
[----:B------:R-:W-:Y:S01]  /*7eb0*/  IADD3 R9, P1, R232, UR4, RZ ;  /* 0x00000004e8097c10 */ /* 0x000fe2000ff3e0ff */
[----:B------:R-:W-:Y:S01]  /*7ec0*/  ULDC.64 UR4, c[0x0][0x2c0] ;  /* 0x0000b00000047ab9 */ /* 0x000fe20000000a00 */
[----:B------:R-:W-:Y:S02]  /*7ed0*/  HGMMA.64x16x16.F32.BF16 R72, gdesc[UR16].tnspA.tnspB, R72 ;  /* 0x60200000104879f0 */ /* 0x000fe40008701848 */
[----:B------:R-:W-:Y:S02]  /*7ee0*/  LEA R8, P2, R9, UR4, 0x2 ;  /* 0x0000000409087c11 */ /* 0x000fe4000f8410ff */
[----:B------:R-:W-:-:S04]  /*7ef0*/  LEA.HI.X.SX32 R236, R236, R234, 0x1, P1 ;  /* 0x000000eaecec7211 */ /* 0x000fc800008f0eff */
[----:B------:R-:W-:Y:S01]  /*7f00*/  LEA.HI.X R9, R9, UR5, R236, 0x2, P2 ;  /* 0x0000000509097c11 */ /* 0x000fe200090f14ec */
[----:B------:R-:W-:Y:S04]  /*7f10*/  HGMMA.64x16x16.F32.BF16 R80, gdesc[UR12].tnspA.tnspB, R80 ;  /* 0x602000000c5079f0 */ /* 0x000fe80008701850 */
[----:B------:R0:W-:Y:S04]  /*7f20*/  REDG.E.ADD.F32x4.FTZ.RN.STRONG.GPU desc[UR52][R8.64], R24 ;  /* 0x00000018080079a6 */ /* 0x0001e8000c10f7b4 */
[----:B------:R0:W-:Y:S01]  /*7f30*/  REDG.E.ADD.F32x4.FTZ.RN.STRONG.GPU desc[UR52][R8.64+0x800], R28 ;  /* 0x0008001c080079a6 */ /* 0x0001e2000c10f7b4 */
[----:B------:R-:W-:Y:S03]  /*7f40*/  HGMMA.64x16x16.F32.BF16 R88, gdesc[UR8].tnspA.tnspB, R88, gsb0 ;  /* 0x60200000085879f0 */ /* 0x000fe60008001858 */
[----:B------:R0:W-:Y:S04]  /*7f50*/  REDG.E.ADD.F32x4.FTZ.RN.STRONG.GPU desc[UR52][R8.64+0x1000], R32 ;  /* 0x00100020080079a6 */ /* 0x0001e8000c10f7b4 */
[----:B------:R0:W-:Y:S01]  /*7f60*/  REDG.E.ADD.F32x4.FTZ.RN.STRONG.GPU desc[UR52][R8.64+0x1800], R36 ;  /* 0x00180024080079a6 */ /* 0x0001e2000c10f7b4 */
[----:B------:R-:W-:-:S03]  /*7f70*/  WARPGROUP.DEPBAR.LE gsb0, 0x1 ;  /* 0x00008000000079c5 */ /* 0x000fc60000010100 */
[----:B------:R0:W-:Y:S04]  /*7f80*/  REDG.E.ADD.F32x4.FTZ.RN.STRONG.GPU desc[UR52][R8.64+0x2000], R40 ;  /* 0x00200028080079a6 */ /* 0x0001e8000c10f7b4 */
[----:B------:R0:W-:Y:S04]  /*7f90*/  REDG.E.ADD.F32x4.FTZ.RN.STRONG.GPU desc[UR52][R8.64+0x2800], R44 ;  /* 0x0028002c080079a6 */ /* 0x0001e8000c10f7b4 */
[----:B------:R0:W-:Y:S04]  /*7fa0*/  REDG.E.ADD.F32x4.FTZ.RN.STRONG.GPU desc[UR52][R8.64+0x3000], R48 ;  /* 0x00300030080079a6 */ /* 0x0001e8000c10f7b4 */
[----:B------:R0:W-:Y:S01]  /*7fb0*/  REDG.E.ADD.F32x4.FTZ.RN.STRONG.GPU desc[UR52][R8.64+0x3800], R52 ;  /* 0x00380034080079a6 */ /* 0x0001e2000c10f7b4 */
[----:B------:R-:W-:Y:S05]  /*7fc0*/  @!P0 BRA `(.L_x_893) ;  /* 0x0000000000048947 */ /* 0x000fea0003800000 */
[----:B------:R-:W-:Y:S01]  /*7fd0*/  BPT.TRAP 0x1 ;  /* 0x000000040000795c */ /* 0x000fe20000300000 */
.L_x_893:
[----:B0-----:R-:W-:Y:S01]  /*7fe0*/  VIADD R24, R13, 0x500 ;  /* 0x000005000d187836 */ /* 0x001fe20000000000 */
        /* <DEDUP_REMOVED lines=37> */
[----:B------:R-:W-:Y:S01]  /*8240*/  UMOV UR45, 0x40000040 ;  /* 0x40000040002d7882 */ /* 0x000fe20000000000 */
[----:B------:R-:W-:Y:S02]  /*8250*/  WARPGROUP.DEPBAR.LE gsb0, 0x0 ;  /* 0x00008000000079c5 */ /* 0x000fe40000010000 */
[----:B------:R-:W-:Y:S01]  /*8260*/  WARPGROUP.ARRIVE ;  /* 0x00000000000079c5 */ /* 0x000fe20000000000 */
[----:B------:R-:W-:Y:S04]  /*8270*/  REDG.E.ADD.F32x4.FTZ.RN.STRONG.GPU desc[UR4][R8.64+0x4000], R24 ;  /* 0x00400018080079a6 */ /* 0x000fe8000c10f784 */
[----:B------:R-:W-:Y:S03]  /*8280*/  REDG.E.ADD.F32x4.FTZ.RN.STRONG.GPU desc[UR4][R8.64+0x4800], R28 ;  /* 0x0048001c080079a6 */ /* 0x000fe6000c10f784 */
[----:B------:R-:W-:Y:S01]  /*8290*/  HGMMA.64x16x16.F32.BF16 R96, gdesc[UR52].tnspA.tnspB, R96 ;  /* 0x60200000346079f0 */ /* 0x000fe20008701860 */
[----:B------:R-:W-:-:S02]  /*82a0*/  R2UR UR54, R20 ;  /* 0x00000000143672ca */ /* 0x000fc400000e0000 */
[----:B------:R-:W-:Y:S01]  /*82b0*/  R2UR UR55, R21 ;  /* 0x00000000153772ca */ /* 0x000fe200000e0000 */
[----:B------:R-:W-:Y:S04]  /*82c0*/  REDG.E.ADD.F32x4.FTZ.RN.STRONG.GPU desc[UR4][R8.64+0x5000], R32 ;  /* 0x00500020080079a6 */ /* 0x000fe8000c10f784 */
[----:B------:R-:W-:Y:S04]  /*82d0*/  REDG.E.ADD.F32x4.FTZ.RN.STRONG.GPU desc[UR4][R8.64+0x5800], R36 ;  /* 0x00580024080079a6 */ /* 0x000fe8000c10f784 */
[----:B------:R-:W-:Y:S04]  /*82e0*/  REDG.E.ADD.F32x4.FTZ.RN.STRONG.GPU desc[UR4][R8.64+0x6000], R40 ;  /* 0x00600028080079a6 */ /* 0x000fe8000c10f784 */
[----:B------:R-:W-:Y:S01]  /*82f0*/  HGMMA.64x16x16.F32.BF16 R104, gdesc[UR52].tnspA.tnspB, R104 ;  /* 0x60200000346879f0 */ /* 0x000fe20008701868 */
[----:B------:R-:W-:Y:S01]  /*8300*/  R2UR UR54, R18 ;  /* 0x00000000123672ca */ /* 0x000fe200000e0000 */
[----:B------:R-:W-:Y:S01]  /*8310*/  REDG.E.ADD.F32x4.FTZ.RN.STRONG.GPU desc[UR4][R8.64+0x6800], R44 ;  /* 0x0068002c080079a6 */ /* 0x000fe2000c10f784 */
[----:B------:R-:W-:-:S03]  /*8320*/  R2UR UR55, R19 ;  /* 0x00000000133772ca */ /* 0x000fc600000e0000 */
[----:B------:R-:W-:Y:S04]  /*8330*/  REDG.E.ADD.F32x4.FTZ.RN.STRONG.GPU desc[UR4][R8.64+0x7000], R48 ;  /* 0x00700030080079a6 */ /* 0x000fe8000c10f784 */
[----:B------:R0:W-:Y:S01]  /*8340*/  REDG.E.ADD.F32x4.FTZ.RN.STRONG.GPU desc[UR4][R8.64+0x7800], R52 ;  /* 0x00780034080079a6 */ /* 0x0001e2000c10f784 */
[----:B------:R-:W-:Y:S01]  /*8350*/  UMOV UR25, 0x40000040 ;  /* 0x4000004000197882 */ /* 0x000fe20000000000 */
[----:B------:R-:W-:Y:S01]  /*8360*/  UMOV UR5, 0x40000040 ;  /* 0x4000004000057882 */ /* 0x000fe20000000000 */
[----:B------:R-:W-:Y:S01]  /*8370*/  UMOV UR41, UR25 ;  /* 0x0000001900297c82 */ /* 0x000fe20008000000 */
[----:B------:R-:W-:Y:S01]  /*8380*/  UMOV UR37, UR25 ;  /* 0x0000001900257c82 */ /* 0x000fe20008000000 */
[----:B------:R-:W-:Y:S01]  /*8390*/  UMOV UR33, UR25 ;  /* 0x0000001900217c82 */ /* 0x000fe20008000000 */
[----:B------:R-:W-:Y:S01]  /*83a0*/  HGMMA.64x16x16.F32.BF16 R112, gdesc[UR52].tnspA.tnspB, R112 ;  /* 0x60200000347079f0 */ /* 0x000fe20008701870 */
[----:B------:R-:W-:Y:S01]  /*83b0*/  R2UR UR54, R16 ;  /* 0x00000000103672ca */ /* 0x000fe200000e0000 */
[----:B------:R-:W-:Y:S01]  /*83c0*/  UMOV UR21, UR5 ;  /* 0x0000000500157c82 */ /* 0x000fe20008000000 */
[----:B------:R-:W-:Y:S01]  /*83d0*/  R2UR UR55, R17 ;  /* 0x00000000113772ca */ /* 0x000fe200000e0000 */
[----:B------:R-:W-:Y:S01]  /*83e0*/  UMOV UR17, UR5 ;  /* 0x0000000500117c82 */ /* 0x000fe20008000000 */
[----:B------:R-:W-:Y:S01]  /*83f0*/  UMOV UR13, UR5 ;  /* 0x00000005000d7c82 */ /* 0x000fe20008000000 */
[----:B0-----:R-:W-:-:S10]  /*8400*/  VIADD R8, R12, 0x480 ;  /* 0x000004800c087836 */ /* 0x001fd40000000000 */
[----:B------:R-:W-:Y:S01]  /*8410*/  HGMMA.64x16x16.F32.BF16 R120, gdesc[UR52].tnspA.tnspB, R120 ;  /* 0x60200000347879f0 */ /* 0x000fe20008701878 */
[----:B------:R-:W-:Y:S02]  /*8420*/  R2UR UR54, R14 ;  /* 0x000000000e3672ca */ /* 0x000fe400000e0000 */
[----:B------:R-:W-:Y:S02]  /*8430*/  R2UR UR55, R15 ;  /* 0x000000000f3772ca */ /* 0x000fe400000e0000 */
[----:B------:R-:W-:-:S11]  /*8440*/  R2UR UR44, R8 ;  /* 0x00000000082c72ca */ /* 0x000fd600000e0000 */
[----:B------:R-:W-:Y:S04]  /*8450*/  HGMMA.64x16x16.F32.BF16 R128, gdesc[UR52].tnspA.tnspB, R128 ;  /* 0x60200000348079f0 */ /* 0x000fe80008701880 */
[----:B------:R-:W-:Y:S01]  /*8460*/  HGMMA.64x16x16.F32.BF16 R96, gdesc[UR44].tnspA.tnspB, R96 ;  /* 0x602000002c6079f0 */ /* 0x000fe20008701860 */
[----:B------:R-:W-:Y:S02]  /*8470*/  R2UR UR46, R10 ;  /* 0x000000000a2e72ca */ /* 0x000fe400000e0000 */
[----:B------:R-:W-:-:S13]  /*8480*/  R2UR UR47, R11 ;  /* 0x000000000b2f72ca */ /* 0x000fda00000e0000 */
[----:B------:R-:W-:Y:S01]  /*8490*/  HGMMA.64x16x16.F32.BF16 R104, gdesc[UR44].tnspA.tnspB, R104 ;  /* 0x602000002c6879f0 */ /* 0x000fe20008701868 */
[----:B------:R-:W-:Y:S01]  /*84a0*/  R2UR UR46, R4 ;  /* 0x00000000042e72ca */ /* 0x000fe200000e0000 */
[C---:B------:R-:W-:Y:S01]  /*84b0*/  VIADD R4, R12.reuse, 0x500 ;  /* 0x000005000c047836 */ /* 0x040fe20000000000 */
[----:B------:R-:W-:Y:S01]  /*84c0*/  R2UR UR47, R5 ;  /* 0x00000000052f72ca */ /* 0x000fe200000e0000 */
[----:B------:R-:W-:-:S03]  /*84d0*/  VIADD R12, R12, 0x580 ;  /* 0x000005800c0c7836 */ /* 0x000fc60000000000 */
[----:B------:R-:W-:Y:S02]  /*84e0*/  R2UR UR24, R4 ;  /* 0x00000000041872ca */ /* 0x000fe400000e0000 */
[----:B------:R-:W-:-:S07]  /*84f0*/  R2UR UR4, R12 ;  /* 0x000000000c0472ca */ /* 0x000fce00000e0000 */
[----:B------:R-:W-:Y:S01]  /*8500*/  HGMMA.64x16x16.F32.BF16 R112, gdesc[UR44].tnspA.tnspB, R112 ;  /* 0x602000002c7079f0 */ /* 0x000fe20008701870 */
[----:B------:R-:W-:Y:S02]  /*8510*/  R2UR UR46, R6 ;  /* 0x00000000062e72ca */ /* 0x000fe400000e0000 */
[----:B------:R-:W-:Y:S01]  /*8520*/  R2UR UR47, R7 ;  /* 0x00000000072f72ca */ /* 0x000fe200000e0000 */
[----:B------:R-:W-:Y:S01]  /*8530*/  UMOV UR40, UR24 ;  /* 0x0000001800287c82 */ /* 0x000fe20008000000 */
[----:B------:R-:W-:Y:S01]  /*8540*/  UMOV UR36, UR24 ;  /* 0x0000001800247c82 */ /* 0x000fe20008000000 */
[----:B------:R-:W-:Y:S01]  /*8550*/  UMOV UR32, UR24 ;  /* 0x0000001800207c82 */ /* 0x000fe20008000000 */
[----:B------:R-:W-:Y:S01]  /*8560*/  UMOV UR20, UR4 ;  /* 0x0000000400147c82 */ /* 0x000fe20008000000 */
[----:B------:R-:W-:Y:S01]  /*8570*/  UMOV UR16, UR4 ;  /* 0x0000000400107c82 */ /* 0x000fe20008000000 */
[----:B------:R-:W-:-:S07]  /*8580*/  UMOV UR12, UR4 ;  /* 0x00000004000c7c82 */ /* 0x000fce0008000000 */
        /* <DEDUP_REMOVED lines=19> */
[----:B------:R-:W-:Y:S05]  /*86c0*/  @!P0 BRA `(.L_x_894) ;  /* 0x0000000000048947 */ /* 0x000fea0003800000 */
[----:B------:R-:W-:Y:S01]  /*86d0*/  BPT.TRAP 0x1 ;  /* 0x000000040000795c */ /* 0x000fe20000300000 */
.L_x_894:
[----:B------:R-:W-:Y:S01]  /*86e0*/  UIADD3 UR60, UR60, 0x1, URZ ;  /* 0x000000013c3c7890 */ /* 0x000fe2000fffe03f */
[----:B------:R-:W-:Y:S01]  /*86f0*/  VIADD R2, R2, 0x1 ;  /* 0x0000000102027836 */ /* 0x000fe20000000000 */
[----:B------:R-:W-:Y:S01]  /*8700*/  LOP3.LUT R226, R226, 0x1, RZ, 0x3c, !PT ;  /* 0x00000001e2e27812 */ /* 0x000fe200078e3cff */
[----:B------:R-:W-:Y:S01]  /*8710*/  VIADD R224, R224, 0x31620 ;  /* 0x00031620e0e07836 */ /* 0x000fe20000000000 */
[----:B------:R-:W-:Y:S02]  /*8720*/  UISETP.GE.AND UP0, UPT, UR60, UR61, UPT ;  /* 0x0000003d3c00728c */ /* 0x000fe4000bf06270 */
[----:B------:R-:W-:Y:S02]  /*8730*/  ISETP.NE.AND P0, PT, R2, 0x2, PT ;  /* 0x000000020200780c */ /* 0x000fe40003f05270 */
[----:B------:R-:W-:Y:S02]  /*8740*/  PRMT R224, RZ, 0x654, R224 ;  /* 0x00000654ffe07816 */ /* 0x000fe400000000e0 */
[----:B------:R-:W-:-:S02]  /*8750*/  PLOP3.LUT P1, PT, PT, PT, UP0, 0x80, 0x0 ;  /* 0x000000000000781c */ /* 0x000fc40003f2f008 */
[----:B------:R-:W-:Y:S01]  /*8760*/  SEL R5, RZ, 0x1, P0 ;  /* 0x00000001ff057807 */ /* 0x000fe20000000000 */
[----:B------:R0:W-:Y:S01]  /*8770*/  SYNCS.ARRIVE.TRANS64.RED.A1T0 RZ, [R224+URZ], RZ ;  /* 0x000000ffe0ff79a7 */ /* 0x0001e2000810043f */
[----:B------:R-:W-:Y:S02]  /*8780*/  SEL R2, R2, RZ, P0 ;  /* 0x000000ff02027207 */ /* 0x000fe40000000000 */
[----:B------:R-:W-:-:S07]  /*8790*/  LOP3.LUT R228, R228, R5, RZ, 0x3c, !PT ;  /* 0x00000005e4e47212 */ /* 0x000fce00078e3cff */
[----:B0-----:R-:W-:Y:S05]  /*87a0*/  @!P1 BRA `(.L_x_895) ;  /* 0xffffff9400a09947 */ /* 0x001fea000383ffff */
        /* <DEDUP_REMOVED lines=82> */
.L_x_882:
        /* <DEDUP_REMOVED lines=16> */
[----:B------:R-:W-:Y:S01]  /*8dd0*/  F2FP.BF16.F32.PACK_AB R160, R161, R160 ;  /* 0x000000a0a1a0723e */ /* 0x000fe200000010ff */
[----:B--2---:R-:W-:Y:S01]  /*8de0*/  ULEA UR5, UR5, UR4, 0x18 ;  /* 0x0000000405057291 */ /* 0x004fe2000f8ec03f */
[----:B------:R-:W-:Y:S02]  /*8df0*/  F2FP.BF16.F32.PACK_AB R154, R157, R156 ;  /* 0x0000009c9d9a723e */ /* 0x000fe400000010ff */
[----:B------:R-:W-:-:S02]  /*8e00*/  F2FP.BF16.F32.PACK_AB R155, R159, R158 ;  /* 0x0000009e9f9b723e */ /* 0x000fc400000010ff */
[----:B------:R-:W-:Y:S01]  /*8e10*/  F2FP.BF16.F32.PACK_AB R161, R163, R162 ;  /* 0x000000a2a3a1723e */ /* 0x000fe200000010ff */
[----:B-1----:R-:W-:Y:S01]  /*8e20*/  VIADD R4, R4, 0xffffff80 ;  /* 0xffffff8004047836 */ /* 0x002fe20000000000 */
[----:B------:R-:W-:Y:S02]  /*8e30*/  F2FP.BF16.F32.PACK_AB R168, R169, R168 ;  /* 0x000000a8a9a8723e */ /* 0x000fe400000010ff */
[----:B------:R-:W-:Y:S01]  /*8e40*/  F2FP.BF16.F32.PACK_AB R162, R165, R164 ;  /* 0x000000a4a5a2723e */ /* 0x000fe200000010ff */
[----:B0-----:R-:W-:Y:S01]  /*8e50*/  IMAD.SHL.U32 R2, R4, 0x40, RZ ;  /* 0x0000004004027824 */ /* 0x001fe200078e00ff */
[----:B------:R-:W-:Y:S02]  /*8e60*/  SHF.R.S32.HI R11, RZ, 0x1f, R4 ;  /* 0x0000001fff0b7819 */ /* 0x000fe40000011404 */
[----:B------:R-:W-:Y:S02]  /*8e70*/  F2FP.BF16.F32.PACK_AB R163, R167, R166 ;  /* 0x000000a6a7a3723e */ /* 0x000fe400000010ff */
[----:B------:R-:W-:-:S02]  /*8e80*/  LEA.HI R5, R11, R4, RZ, 0x5 ;  /* 0x000000040b057211 */ /* 0x000fc400078f28ff */
[----:B------:R-:W-:Y:S02]  /*8e90*/  LOP3.LUT R2, R2, 0x1c0, RZ, 0xc0, !PT ;  /* 0x000001c002027812 */ /* 0x000fe400078ec0ff */
[----:B------:R-:W-:Y:S02]  /*8ea0*/  SHF.R.S32.HI R0, RZ, 0x5, R5 ;  /* 0x00000005ff007819 */ /* 0x000fe40000011405 */
[CC--:B------:R-:W-:Y:S02]  /*8eb0*/  LEA.HI R9, R11.reuse, R4.reuse, RZ, 0x4 ;  /* 0x000000040b097211 */ /* 0x0c0fe400078f20ff */
[CC--:B------:R-:W-:Y:S01]  /*8ec0*/  LEA.HI R3, R11.reuse, R4.reuse, RZ, 0x3 ;  /* 0x000000040b037211 */ /* 0x0c0fe200078f18ff */
[----:B------:R-:W-:Y:S01]  /*8ed0*/  IMAD.SHL.U32 R7, R0, 0x10, RZ ;  /* 0x0000001000077824 */ /* 0x000fe200078e00ff */
[----:B------:R-:W-:Y:S02]  /*8ee0*/  SHF.R.S32.HI R8, RZ, 0x4, R9 ;  /* 0x00000004ff087819 */ /* 0x000fe40000011409 */
[----:B------:R-:W-:-:S02]  /*8ef0*/  LEA.HI R11, R11, R4, RZ, 0x7 ;  /* 0x000000040b0b7211 */ /* 0x000fc400078f38ff */
[----:B------:R-:W-:Y:S02]  /*8f00*/  LOP3.LUT R6, R2, 0x30, R7, 0xf8, !PT ;  /* 0x0000003002067812 */ /* 0x000fe400078ef807 */
[----:B------:R-:W-:Y:S02]  /*8f10*/  SHF.R.U32.HI R2, RZ, 0x3, R2 ;  /* 0x00000003ff027819 */ /* 0x000fe40000011602 */
[----:B------:R-:W-:Y:S02]  /*8f20*/  LOP3.LUT R3, R6, 0x8, R3, 0xf8, !PT ;  /* 0x0000000806037812 */ /* 0x000fe400078ef803 */
[----:B------:R-:W-:Y:S02]  /*8f30*/  LEA.HI R9, R9, R8, RZ, 0x1 ;  /* 0x0000000809097211 */ /* 0x000fe400078f08ff */
[----:B------:R-:W-:Y:S02]  /*8f40*/  LOP3.LUT R6, R3, R2, RZ, 0x3c, !PT ;  /* 0x0000000203067212 */ /* 0x000fe400078e3cff */
[----:B------:R-:W0:Y:S01]  /*8f50*/  LDC.64 R2, c[0x0][0x878] ;  /* 0x00021e00ff027b82 */ /* 0x000e220000000a00 */
[----:B------:R-:W-:-:S02]  /*8f60*/  LOP3.LUT R9, R9, 0x7ffffe, RZ, 0xc0, !PT ;  /* 0x007ffffe09097812 */ /* 0x000fc400078ec0ff */
[----:B------:R-:W-:Y:S02]  /*8f70*/  F2FP.BF16.F32.PACK_AB R169, R171, R170 ;  /* 0x000000aaaba9723e */ /* 0x000fe400000010ff */
[----:B------:R-:W-:Y:S01]  /*8f80*/  F2FP.BF16.F32.PACK_AB R176, R177, R176 ;  /* 0x000000b0b1b0723e */ /* 0x000fe200000010ff */
[----:B------:R-:W-:Y:S01]  /*8f90*/  IMAD.IADD R9, R8, 0x1, -R9 ;  /* 0x0000000108097824 */ /* 0x000fe200078e0a09 */
[----:B------:R-:W-:Y:S02]  /*8fa0*/  SHF.R.S32.HI R8, RZ, 0x7, R11 ;  /* 0x00000007ff087819 */ /* 0x000fe4000001140b */
[----:B------:R-:W-:Y:S02]  /*8fb0*/  F2FP.BF16.F32.PACK_AB R170, R173, R172 ;  /* 0x000000acadaa723e */ /* 0x000fe400000010ff */
[----:B------:R-:W-:Y:S01]  /*8fc0*/  F2FP.BF16.F32.PACK_AB R171, R175, R174 ;  /* 0x000000aeafab723e */ /* 0x000fe200000010ff */
[----:B------:R-:W-:Y:S01]  /*8fd0*/  IMAD R9, R8, 0xa, R9 ;  /* 0x0000000a08097824 */ /* 0x000fe200078e0209 */
[----:B------:R-:W-:-:S02]  /*8fe0*/  F2FP.BF16.F32.PACK_AB R177, R179, R178 ;  /* 0x000000b2b3b1723e */ /* 0x000fc400000010ff */
[----:B------:R-:W-:Y:S01]  /*8ff0*/  F2FP.BF16.F32.PACK_AB R184, R185, R184 ;  /* 0x000000b8b9b8723e */ /* 0x000fe200000010ff */
[----:B------:R-:W-:Y:S01]  /*9000*/  IMAD.U32 R6, R9, 0x200, R6 ;  /* 0x0000020009067824 */ /* 0x000fe200078e0006 */
[----:B------:R-:W-:Y:S01]  /*9010*/  F2FP.BF16.F32.PACK_AB R178, R181, R180 ;  /* 0x000000b4b5b2723e */ /* 0x000fe200000010ff */
[----:B------:R-:W1:Y:S01]  /*9020*/  LDC.64 R8, c[0x0][0x870] ;  /* 0x00021c00ff087b82 */ /* 0x000e620000000a00 */
[----:B------:R-:W-:Y:S02]  /*9030*/  F2FP.BF16.F32.PACK_AB R179, R183, R182 ;  /* 0x000000b6b7b3723e */ /* 0x000fe400000010ff */
[----:B------:R-:W-:Y:S02]  /*9040*/  LEA R10, R6, UR5, 0x1 ;  /* 0x00000005060a7c11 */ /* 0x000fe4000f8e08ff */
[----:B------:R-:W-:Y:S02]  /*9050*/  F2FP.BF16.F32.PACK_AB R185, R187, R186 ;  /* 0x000000babbb9723e */ /* 0x000fe400000010ff */
[----:B0-----:R-:W-:Y:S01]  /*9060*/  ISETP.NE.U32.AND P1, PT, R2, RZ, PT ;  /* 0x000000ff0200720c */ /* 0x001fe20003f25070 */
        /* <DEDUP_REMOVED lines=14> */
[----:B------:R-:W-:Y:S01]  /*9150*/  ISETP.NE.AND.EX P1, PT, R3, RZ, PT, P1 ;  /* 0x000000ff0300720c */ /* 0x000fe20003f25310 */
[----:B------:R0:W-:Y:S01]  /*9160*/  STSM.16.MT88.4 [R10+0x10000], R176 ;  /* 0x010000b00a007844 */ /* 0x0001e20000004200 */
[----:B------:R-:W-:Y:S01]  /*9170*/  F2FP.BF16.F32.PACK_AB R202, R205, R204 ;  /* 0x000000cccdca723e */ /* 0x000fe200000010ff */
[----:B------:R-:W2:Y:S01]  /*9180*/  LDC.64 R2, c[0x0][0x870] ;  /* 0x00021c00ff027b82 */ /* 0x000ea20000000a00 */
        /* <DEDUP_REMOVED lines=8> */
[----:B------:R-:W-:Y:S01]  /*9210*/  F2FP.BF16.F32.PACK_AB R57, R59, R58 ;  /* 0x0000003a3b39723e */ /* 0x000fe200000010ff */
[----:B------:R-:W3:Y:S01]  /*9220*/  @P1 LDC.64 R6, c[0x0][0x878] ;  /* 0x00021e00ff061b82 */ /* 0x000ee20000000a00 */
[----:B------:R-:W-:Y:S01]  /*9230*/  F2FP.BF16.F32.PACK_AB R96, R97, R96 ;  /* 0x000000606160723e */ /* 0x000fe200000010ff */
[----:B------:R0:W-:Y:S01]  /*9240*/  STSM.16.MT88.4 [R10+0x11000], R208 ;  /* 0x011000d00a007844 */ /* 0x0001e20000004200 */
        /* <DEDUP_REMOVED lines=46> */
[----:B-1----:R-:W-:-:S03]  /*9530*/  ISETP.NE.U32.AND P0, PT, R8, RZ, PT ;  /* 0x000000ff0800720c */ /* 0x002fc60003f05070 */
[----:B------:R0:W-:Y:S01]  /*9540*/  STSM.16.MT88.4 [R10+0x7000], R128 ;  /* 0x007000800a007844 */ /* 0x0001e20000004200 */
[----:B------:R-:W-:Y:S01]  /*9550*/  BAR.SYNC.DEFER_BLOCKING 0x1, 0x100 ;  /* 0x0044000000007b1d */ /* 0x000fe20000010000 */
[----:B------:R-:W-:Y:S01]  /*9560*/  ISETP.NE.AND.EX P0, PT, R9, RZ, PT, P0 ;  /* 0x000000ff0900720c */ /* 0x000fe20003f05300 */
[----:B--2---:R-:W-:-:S04]  /*9570*/  IMAD.WIDE R8, R231, 0x4, R2 ;  /* 0x00000004e7087825 */ /* 0x004fc800078e0202 */
[----:B---3--:R-:W-:-:S05]  /*9580*/  @P1 IMAD.WIDE R2, R231, 0x4, R6 ;  /* 0x00000004e7021825 */ /* 0x008fca00078e0206 */
[----:B------:R1:W2:Y:S04]  /*9590*/  @P1 LDG.E R7, desc[UR6][R2.64] ;  /* 0x0000000602071981 */ /* 0x0002a8000c1e1900 */
[----:B------:R-:W3:Y:S01]  /*95a0*/  @P0 LDG.E R6, desc[UR6][R8.64] ;  /* 0x0000000608060981 */ /* 0x000ee2000c1e1900 */
[----:B------:R-:W-:Y:S01]  /*95b0*/  LOP3.LUT R5, R5, 0xffffffe0, RZ, 0xc0, !PT ;  /* 0xffffffe005057812 */ /* 0x000fe200078ec0ff */
[----:B------:R-:W-:-:S04]  /*95c0*/  IMAD.SHL.U32 R11, R0, 0x40, RZ ;  /* 0x00000040000b7824 */ /* 0x000fc800078e00ff */
[----:B------:R-:W-:Y:S01]  /*95d0*/  IMAD.IADD R5, R4, 0x1, -R5 ;  /* 0x0000000104057824 */ /* 0x000fe200078e0a05 */
[----:B------:R-:W-:-:S03]  /*95e0*/  LOP3.LUT R11, R11, 0x1c0, RZ, 0xc0, !PT ;  /* 0x000001c00b0b7812 */ /* 0x000fc600078ec0ff */
[----:B------:R-:W-:Y:S01]  /*95f0*/  IMAD.SHL.U32 R28, R5, 0x8, RZ ;  /* 0x00000008051c7824 */ /* 0x000fe200078e00ff */
[----:B------:R-:W-:-:S04]  /*9600*/  SHF.R.S32.HI R12, RZ, 0x1f, R5 ;  /* 0x0000001fff0c7819 */ /* 0x000fc80000011405 */
[----:B------:R-:W-:Y:S02]  /*9610*/  LOP3.LUT R4, R11, 0x38, R28, 0xf8, !PT ;  /* 0x000000380b047812 */ /* 0x000fe400078ef81c */
[----:B------:R-:W-:Y:S02]  /*9620*/  SHF.R.U32.HI R11, RZ, 0x3, R11 ;  /* 0x00000003ff0b7819 */ /* 0x000fe4000001160b */
[----:B------:R-:W-:Y:S01]  /*9630*/  LEA.HI R12, R12, R5, RZ, 0x3 ;  /* 0x000000050c0c7211 */ /* 0x000fe200078f18ff */
[----:B------:R-:W-:Y:S01]  /*9640*/  ULDC UR4, c[0x0][0x808] ;  /* 0x0002020000047ab9 */ /* 0x000fe20000000800 */
[----:B------:R-:W-:Y:S02]  /*9650*/  LOP3.LUT R11, R4, R11, RZ, 0x3c, !PT ;  /* 0x0000000b040b7212 */ /* 0x000fe400078e3cff */
[----:B------:R-:W-:Y:S02]  /*9660*/  SHF.R.S32.HI R12, RZ, 0x3, R12 ;  /* 0x00000003ff0c7819 */ /* 0x000fe4000001140c */
[----:B-1----:R-:W-:-:S03]  /*9670*/  CS2R R2, SRZ ;  /* 0x0000000000027805 */ /* 0x002fc6000001ff00 */
[----:B------:R-:W-:Y:S01]  /*9680*/  IMAD R11, R12, 0x1400, R11 ;  /* 0x000014000c0b7824 */ /* 0x000fe200078e020b */
[----:B--2---:R-:W-:Y:S02]  /*9690*/  @P1 R2UR UR4, R7 ;  /* 0x00000000070412ca */ /* 0x004fe400000e0000 */
[----:B---3--:R-:W-:Y:S01]  /*96a0*/  @P0 SHF.R.S32.HI R5, RZ, 0x1f, R6 ;  /* 0x0000001fff050819 */ /* 0x008fe20000011406 */
[----:B0-----:R-:W-:-:S12]  /*96b0*/  @P1 BRA `(.L_x_897) ;  /* 0x00000000001c1947 */ /* 0x001fd80003800000 */
[----:B------:R-:W-:Y:S05]  /*96c0*/  @!P0 BRA `(.L_x_897) ;  /* 0x0000000000188947 */ /* 0x000fea0003800000 */
[----:B------:R-:W-:Y:S02]  /*96d0*/  ULDC.64 UR6, c[0x0][0x208] ;  /* 0x0000820000067ab9 */ /* 0x000fe40000000a00 */
[----:B------:R-:W2:Y:S04]  /*96e0*/  LDG.E R7, desc[UR6][R8.64] ;  /* 0x0000000608077981 */ /* 0x000ea8000c1e1900 */
[----:B------:R-:W3:Y:S01]  /*96f0*/  LDG.E R4, desc[UR6][R8.64+0x4] ;  /* 0x0000040608047981 */ /* 0x000ee2000c1e1900 */
[----:B--2---:R-:W-:Y:S02]  /*9700*/  R2UR UR6, R7 ;  /* 0x00000000070672ca */ /* 0x004fe400000e0000 */
[----:B---3--:R-:W-:-:S13]  /*9710*/  R2UR UR4, R4 ;  /* 0x00000000040472ca */ /* 0x008fda00000e0000 */
[----:B------:R-:W-:-:S12]  /*9720*/  UIADD3 UR4, -UR6, UR4, URZ ;  /* 0x0000000406047290 */ /* 0x000fd8000fffe13f */
.L_x_897:
[----:B------:R-:W2:Y:S01]  /*9730*/  LDL.LU R4, [R1] ;  /* 0x0000000001047983 */ /* 0x000ea20000300800 */
[----:B------:R-:W-:Y:S01]  /*9740*/  LEA R30, R11, UR5, 0x1 ;  /* 0x000000050b1e7c11 */ /* 0x000fe2000f8e08ff */
[----:B------:R-:W-:Y:S01]  /*9750*/  @P0 IMAD.MOV.U32 R2, RZ, RZ, R6 ;  /* 0x000000ffff020224 */ /* 0x000fe200078e0006 */
[----:B------:R-:W-:Y:S01]  /*9760*/  ULDC.64 UR6, c[0x0][0x850] ;  /* 0x0002140000067ab9 */ /* 0x000fe20000000a00 */
[----:B------:R-:W3:Y:S01]  /*9770*/  LDL R224, [R1+0x4] ;  /* 0x0000040001e07983 */ /* 0x000ee20000100800 */
[----:B------:R-:W-:Y:S01]  /*9780*/  @P0 IMAD.MOV.U32 R3, RZ, RZ, R5 ;  /* 0x000000ffff030224 */ /* 0x000fe200078e0005 */
[--C-:B------:R-:W-:Y:S01]  /*9790*/  SHF.R.S32.HI R29, RZ, 0x1f, R28.reuse ;  /* 0x0000001fff1d7819 */ /* 0x100fe2000001141c */
[C---:B------:R-:W-:Y:S01]  /*97a0*/  VIADD R31, R0.reuse, 0x8 ;  /* 0x00000008001f7836 */ /* 0x040fe20000000000 */
[----:B------:R0:W1:Y:S01]  /*97b0*/  LDS.128 R36, [R30+0xa400] ;  /* 0x00a400001e247984 */ /* 0x0000620000000c00 */
[C---:B------:R-:W-:Y:S01]  /*97c0*/  IADD3 R2, P1, R0.reuse, R2, RZ ;  /* 0x0000000200027210 */ /* 0x040fe20007f3e0ff */
[----:B------:R-:W-:Y:S01]  /*97d0*/  ULDC UR5, c[0x0][0x83c] ;  /* 0x00020f0000057ab9 */ /* 0x000fe20000000800 */
[----:B------:R-:W-:Y:S01]  /*97e0*/  SHF.R.S32.HI R48, RZ, 0x1f, R231 ;  /* 0x0000001fff307819 */ /* 0x000fe200000114e7 */
[----:B------:R0:W4:Y:S01]  /*97f0*/  LDS.128 R8, [R30+0x1400] ;  /* 0x001400001e087984 */ /* 0x0001220000000c00 */
[----:B------:R-:W-:Y:S01]  /*9800*/  LEA.HI.X.SX32 R3, R0, R3, 0x1, P1 ;  /* 0x0000000300037211 */ /* 0x000fe200008f0eff */
[----:B------:R-:W-:Y:S01]  /*9810*/  IMAD.WIDE.U32 R32, R237, UR6, R28 ;  /* 0x00000006ed207c25 */ /* 0x000fe2000f8e001c */
[----:B------:R-:W-:Y:S01]  /*9820*/  SEL R48, R48, RZ, !P0 ;  /* 0x000000ff30307207 */ /* 0x000fe20004000000 */
[----:B------:R0:W0:Y:S01]  /*9830*/  LDS.128 R12, [R30+0x1800] ;  /* 0x001800001e0c7984 */ /* 0x0000220000000c00 */
[----:B------:R-:W-:Y:S01]  /*9840*/  SEL R231, R231, RZ, !P0 ;  /* 0x000000ffe7e77207 */ /* 0x000fe20004000000 */
[----:B------:R-:W-:Y:S01]  /*9850*/  VIADD R40, R0, 0x20 ;  /* 0x0000002000287836 */ /* 0x000fe20000000000 */
[----:B------:R-:W-:Y:S01]  /*9860*/  BSSY B1, `(.L_x_898) ;  /* 0x000002c000017945 */ /* 0x000fe20003800000 */
[----:B------:R0:W0:Y:S04]  /*9870*/  LDS.128 R16, [R30+0x1c00] ;  /* 0x001c00001e107984 */ /* 0x0000280000000c00 */
[----:B------:R0:W0:Y:S04]  /*9880*/  LDS.128 R20, [R30+0x2000] ;  /* 0x002000001e147984 */ /* 0x0000280000000c00 */
[----:B------:R0:W0:Y:S01]  /*9890*/  LDS.128 R24, [R30+0x2400] ;  /* 0x002400001e187984 */ /* 0x0000220000000c00 */
[----:B--2---:R-:W-:-:S03]  /*98a0*/  R2UR UR8, R4 ;  /* 0x00000000040872ca */ /* 0x004fc600000e0000 */
[----:B------:R2:W0:Y:S01]  /*98b0*/  LDS.128 R4, [R30+0x1000] ;  /* 0x001000001e047984 */ /* 0x0004220000000c00 */
[----:B---3--:R-:W-:-:S04]  /*98c0*/  IMAD R34, R224, UR6, RZ ;  /* 0x00000006e0227c24 */ /* 0x008fc8000f8e02ff */
[----:B------:R-:W-:Y:S01]  /*98d0*/  IMAD R35, R237, UR7, R34 ;  /* 0x00000007ed237c24 */ /* 0x000fe2000f8e0222 */
[----:B------:R-:W-:Y:S01]  /*98e0*/  ULDC.64 UR6, c[0x0][0x858] ;  /* 0x0002160000067ab9 */ /* 0x000fe20000000a00 */
[----:B------:R-:W-:Y:S02]  /*98f0*/  VIADD R34, R0, 0x18 ;  /* 0x0000001800227836 */ /* 0x000fe40000000000 */
[----:B------:R-:W-:Y:S01]  /*9900*/  IMAD.IADD R33, R33, 0x1, R35 ;  /* 0x0000000121217824 */ /* 0x000fe200078e0223 */
[----:B------:R-:W-:Y:S02]  /*9910*/  UIMAD UR4, UR8, -0x50, UR4 ;  /* 0xffffffb0080478a4 */ /* 0x000fe4000f8e0204 */
[----:B------:R-:W-:Y:S02]  /*9920*/  IMAD.U32 R35, RZ, RZ, UR8 ;  /* 0x00000008ff237e24 */ /* 0x000fe4000f8e00ff */
[----:B------:R-:W-:Y:S01]  /*9930*/  IMAD.WIDE.U32 R32, R231, UR6, R32 ;  /* 0x00000006e7207c25 */ /* 0x000fe2000f8e0020 */
[----:B------:R-:W-:-:S03]  /*9940*/  UISETP.LT.AND UP0, UPT, UR4, 0x50, UPT ;  /* 0x000000500400788c */ /* 0x000fc6000bf01270 */
[----:B------:R-:W-:Y:S01]  /*9950*/  IMAD.WIDE R2, R35, 0x50, R2 ;  /* 0x0000005023027825 */ /* 0x000fe200078e0202 */
[----:B------:R-:W-:-:S06]  /*9960*/  USEL UR4, UR4, 0x50, UP0 ;  /* 0x0000005004047887 */ /* 0x000fcc0008000000 */
[C---:B------:R-:W-:Y:S02]  /*9970*/  ISETP.GE.AND P4, PT, R0.reuse, UR4, PT ;  /* 0x0000000400007c0c */ /* 0x040fe4000bf86270 */
[----:B------:R-:W-:Y:S01]  /*9980*/  ISETP.GE.AND P6, PT, R31, UR4, PT ;  /* 0x000000041f007c0c */ /* 0x000fe2000bfc6270 */
[----:B------:R-:W-:Y:S01]  /*9990*/  VIADD R31, R0, 0x10 ;  /* 0x00000010001f7836 */ /* 0x000fe20000000000 */
[----:B------:R-:W-:Y:S02]  /*99a0*/  ISETP.GE.OR P1, PT, R28, UR5, P4 ;  /* 0x000000051c007c0c */ /* 0x000fe4000a726670 */
[----:B------:R-:W-:Y:S02]  /*99b0*/  ISETP.GE.AND P2, PT, R34, UR4, PT ;  /* 0x0000000422007c0c */ /* 0x000fe4000bf46270 */
[----:B------:R-:W-:Y:S01]  /*99c0*/  ISETP.GE.AND P3, PT, R31, UR4, PT ;  /* 0x000000041f007c0c */ /* 0x000fe2000bf66270 */
[----:B------:R-:W-:Y:S01]  /*99d0*/  IMAD R31, R48, UR6, RZ ;  /* 0x00000006301f7c24 */ /* 0x000fe2000f8e02ff */
[----:B------:R-:W-:-:S02]  /*99e0*/  P2R R49, PR, RZ, 0x40 ;  /* 0x00000040ff317803 */ /* 0x000fc40000000000 */
[----:B------:R-:W-:Y:S01]  /*99f0*/  ISETP.GE.AND P5, PT, R40, UR4, PT ;  /* 0x0000000428007c0c */ /* 0x000fe2000bfa6270 */
[----:B------:R-:W-:Y:S01]  /*9a00*/  IMAD R31, R231, UR7, R31 ;  /* 0x00000007e71f7c24 */ /* 0x000fe2000f8e021f */
[----:B------:R-:W-:Y:S02]  /*9a10*/  P2R R50, PR, RZ, 0x8 ;  /* 0x00000008ff327803 */ /* 0x000fe40000000000 */
[----:B------:R-:W-:Y:S01]  /*9a20*/  P2R R51, PR, RZ, 0x4 ;  /* 0x00000004ff337803 */ /* 0x000fe20000000000 */
[----:B------:R-:W-:Y:S01]  /*9a30*/  IMAD.IADD R35, R33, 0x1, R31 ;  /* 0x0000000121237824 */ /* 0x000fe200078e021f */
[----:B------:R-:W-:Y:S01]  /*9a40*/  ISETP.GE.OR P0, PT, R28, UR5, P6 ;  /* 0x000000051c007c0c */ /* 0x000fe2000b706670 */
[----:B012-4-:R-:W-:-:S12]  /*9a50*/  @P1 BRA `(.L_x_899) ;  /* 0x0000000000301947 */ /* 0x017fd80003800000 */
[----:B------:R-:W0:Y:S01]  /*9a60*/  LDS.128 R40, [R30+0xa000] ;  /* 0x00a000001e287984 */ /* 0x000e220000000c00 */
        /* <DEDUP_REMOVED lines=10> */
[----:B0-----:R0:W-:Y:S02]  /*9b10*/  STG.E.128 desc[UR8][R46.64], R40 ;  /* 0x000000282e007986 */ /* 0x0011e4000c101d08 */
.L_x_899:
[----:B------:R-:W-:Y:S05]  /*9b20*/  BSYNC B1 ;  /* 0x0000000000017941 */ /* 0x000fea0003800000 */
.L_x_898:
[----:B------:R-:W-:Y:S04]  /*9b30*/  BSSY B1, `(.L_x_900) ;  /* 0x0000010000017945 */ /* 0x000fe80003800000 */
[----:B------:R-:W-:Y:S05]  /*9b40*/  @P0 BRA `(.L_x_901) ;  /* 0x0000000000380947 */ /* 0x000fea0003800000 */
[----:B------:R-:W-:Y:S01]  /*9b50*/  IADD3 R31, P0, R2, 0x8, RZ ;  /* 0x00000008021f7810 */ /* 0x000fe20007f1e0ff */
[----:B------:R-:W-:Y:S01]  /*9b60*/  ULDC.64 UR6, c[0x0][0x848] ;  /* 0x0002120000067ab9 */ /* 0x000fe20000000a00 */
[----:B0-----:R-:W-:Y:S01]  /*9b70*/  IMAD.MOV.U32 R41, RZ, RZ, R35 ;  /* 0x000000ffff297224 */ /* 0x001fe200078e0023 */
        /* <DEDUP_REMOVED lines=11> */
.L_x_901:
[----:B------:R-:W-:Y:S05]  /*9c30*/  BSYNC B1 ;  /* 0x0000000000017941 */ /* 0x000fea0003800000 */
.L_x_900:
[----:B-1----:R1:W2:Y:S01]  /*9c40*/  LDS.128 R36, [R30+0xa800] ;  /* 0x00a800001e247984 */ /* 0x0022a20000000c00 */
[C---:B------:R-:W-:Y:S01]  /*9c50*/  ISETP.GE.OR P1, PT, R28.reuse, UR5, P3 ;  /* 0x000000051c007c0c */ /* 0x040fe20009f26670 */
[----:B------:R-:W-:Y:S01]  /*9c60*/  BSSY B1, `(.L_x_902) ;  /* 0x0000011000017945 */ /* 0x000fe20003800000 */
[----:B------:R-:W-:-:S11]  /*9c70*/  ISETP.GE.OR P0, PT, R28, UR5, P2 ;  /* 0x000000051c007c0c */ /* 0x000fd60009706670 */
[----:B-1----:R-:W-:Y:S05]  /*9c80*/  @P1 BRA `(.L_x_903) ;  /* 0x0000000000381947 */ /* 0x002fea0003800000 */
        /* <DEDUP_REMOVED lines=14> */
.L_x_903:
[----:B------:R-:W-:Y:S05]  /*9d70*/  BSYNC B1 ;  /* 0x0000000000017941 */ /* 0x000fea0003800000 */
.L_x_902:
[----:B-12---:R1:W2:Y:S01]  /*9d80*/  LDS.128 R36, [R30+0xac00] ;  /* 0x00ac00001e247984 */ /* 0x0062a20000000c00 */
[----:B------:R-:W-:Y:S01]  /*9d90*/  BSSY B1, `(.L_x_904) ;  /* 0x0000011000017945 */ /* 0x000fe20003800000 */
[----:B------:R-:W-:-:S03]  /*9da0*/  VIADD R44, R0, 0x28 ;  /* 0x00000028002c7836 */ /* 0x000fc60000000000 */
        /* <DEDUP_REMOVED lines=15> */
.L_x_905:
[----:B------:R-:W-:Y:S05]  /*9ea0*/  BSYNC B1 ;  /* 0x0000000000017941 */ /* 0x000fea0003800000 */
.L_x_904:
[----:B--23--:R2:W3:Y:S01]  /*9eb0*/  LDS.128 R36, [R30+0xb000] ;  /* 0x00b000001e247984 */ /* 0x00c4e20000000c00 */
[----:B------:R-:W-:Y:S01]  /*9ec0*/  ISETP.GE.OR P0, PT, R28, UR5, P5 ;  /* 0x000000051c007c0c */ /* 0x000fe2000af06670 */
[----:B------:R-:W-:Y:S01]  /*9ed0*/  BSSY B1, `(.L_x_906) ;  /* 0x0000011000017945 */ /* 0x000fe20003800000 */
[----:B------:R-:W-:-:S11]  /*9ee0*/  ISETP.GE.AND P3, PT, R44, UR4, PT ;  /* 0x000000042c007c0c */ /* 0x000fd6000bf66270 */
        /* <DEDUP_REMOVED lines=14> */
[----:B---3--:R4:W-:Y:S02]  /*9fd0*/  STG.E.128 desc[UR8][R42.64], R36 ;  /* 0x000000242a007986 */ /* 0x0089e4000c101d08 */
.L_x_907:
[----:B------:R-:W-:Y:S05]  /*9fe0*/  BSYNC B1 ;  /* 0x0000000000017941 */ /* 0x000fea0003800000 */
.L_x_906:
[----:B---34-:R3:W4:Y:S01]  /*9ff0*/  LDS.128 R36, [R30+0xb400] ;  /* 0x00b400001e247984 */ /* 0x0187220000000c00 */
[----:B------:R-:W-:Y:S01]  /*a000*/  ISETP.GE.OR P0, PT, R28, UR5, P3 ;  /* 0x000000051c007c0c */ /* 0x000fe20009f06670 */
[----:B------:R-:W-:Y:S01]  /*a010*/  BSSY B1, `(.L_x_908) ;  /* 0x0000011000017945 */ /* 0x000fe20003800000 */
[----:B------:R-:W-:-:S11]  /*a020*/  VIADD R44, R0, 0x30 ;  /* 0x00000030002c7836 */ /* 0x000fd60000000000 */
        /* <DEDUP_REMOVED lines=14> */
[----:B----4-:R0:W-:Y:S02]  /*a110*/  STG.E.128 desc[UR8][R42.64], R36 ;  /* 0x000000242a007986 */ /* 0x0101e4000c101d08 */
.L_x_909:
[----:B------:R-:W-:Y:S05]  /*a120*/  BSYNC B1 ;  /* 0x0000000000017941 */ /* 0x000fea0003800000 */
.L_x_908:
[----:B0---4-:R0:W4:Y:S01]  /*a130*/  LDS.128 R36, [R30+0xb800] ;  /* 0x00b800001e247984 */ /* 0x0111220000000c00 */
[----:B------:R-:W-:Y:S01]  /*a140*/  ISETP.GE.AND P2, PT, R44, UR4, PT ;  /* 0x000000042c007c0c */ /* 0x000fe2000bf46270 */
[----:B------:R-:W-:Y:S01]  /*a150*/  BSSY B1, `(.L_x_910) ;  /* 0x0000012000017945 */ /* 0x000fe20003800000 */
[----:B------:R-:W-:Y:S02]  /*a160*/  VIADD R44, R0, 0x38 ;  /* 0x00000038002c7836 */ /* 0x000fe40000000000 */
[----:B------:R-:W-:-:S13]  /*a170*/  ISETP.GE.OR P0, PT, R28, UR5, P2 ;  /* 0x000000051c007c0c */ /* 0x000fda0009706670 */
[----:B0-----:R-:W-:Y:S05]  /*a180*/  @P0 BRA `(.L_x_911) ;  /* 0x0000000000380947 */ /* 0x001fea0003800000 */
        /* <DEDUP_REMOVED lines=14> */
.L_x_911:
[----:B------:R-:W-:Y:S05]  /*a270*/  BSYNC B1 ;  /* 0x0000000000017941 */ /* 0x000fea0003800000 */
.L_x_910:
        /* <DEDUP_REMOVED lines=20> */
.L_x_913:
[----:B------:R-:W-:Y:S05]  /*a3c0*/  BSYNC B1 ;  /* 0x0000000000017941 */ /* 0x000fea0003800000 */
.L_x_912:
        /* <DEDUP_REMOVED lines=20> */
.L_x_915:
[----:B------:R-:W-:Y:S05]  /*a510*/  BSYNC B1 ;  /* 0x0000000000017941 */ /* 0x000fea0003800000 */
.L_x_914:
[----:B0---4-:R0:W4:Y:S01]  /*a520*/  LDS.128 R36, [R30+0xc400] ;  /* 0x00c400001e247984 */ /* 0x0111220000000c00 */
[----:B------:R-:W-:Y:S01]  /*a530*/  ISETP.GE.AND P6, PT, R0, UR4, PT ;  /* 0x0000000400007c0c */ /* 0x000fe2000bfc6270 */
[----:B------:R-:W-:Y:S03]  /*a540*/  BSSY B1, `(.L_x_916) ;  /* 0x0000011000017945 */ /* 0x000fe60003800000 */
[----:B------:R-:W-:Y:S02]  /*a550*/  P2R R40, PR, RZ, 0x40 ;  /* 0x00000040ff287803 */ /* 0x000fe40000000000 */
[----:B------:R-:W-:-:S13]  /*a560*/  ISETP.GE.OR P6, PT, R28, UR5, P6 ;  /* 0x000000051c007c0c */ /* 0x000fda000b7c6670 */
[----:B0-----:R-:W-:Y:S05]  /*a570*/  @P6 BRA `(.L_x_917) ;  /* 0x0000000000346947 */ /* 0x001fea0003800000 */
[----:B------:R-:W-:Y:S01]  /*a580*/  IADD3 R31, P6, R2, 0x48, RZ ;  /* 0x00000048021f7810 */ /* 0x000fe20007fde0ff */
[----:B------:R-:W-:Y:S01]  /*a590*/  ULDC.64 UR4, c[0x0][0x848] ;  /* 0x0002120000047ab9 */ /* 0x000fe20000000a00 */
[----:B------:R-:W-:Y:S01]  /*a5a0*/  IMAD.MOV.U32 R33, RZ, RZ, R35 ;  /* 0x000000ffff217224 */ /* 0x000fe200078e0023 */
[----:B------:R-:W-:Y:S02]  /*a5b0*/  ULDC.64 UR6, c[0x0][0x208] ;  /* 0x0000820000067ab9 */ /* 0x000fe40000000a00 */
        /* <DEDUP_REMOVED lines=8> */
[----:B----4-:R0:W-:Y:S02]  /*a640*/  STG.E.128 desc[UR6][R34.64], R36 ;  /* 0x0000002422007986 */ /* 0x0101e4000c101d06 */
.L_x_917:
[----:B------:R-:W-:Y:S05]  /*a650*/  BSYNC B1 ;  /* 0x0000000000017941 */ /* 0x000fea0003800000 */
.L_x_916:
[----:B------:R-:W-:Y:S01]  /*a660*/  ULDC.64 UR4, c[0x0][0x820] ;  /* 0x0002080000047ab9 */ /* 0x000fe20000000a00 */
[----:B0-----:R-:W-:Y:S01]  /*a670*/  P2R R34, PR, RZ, 0x2 ;  /* 0x00000002ff227803 */ /* 0x001fe20000000000 */
[----:B------:R-:W-:Y:S01]  /*a680*/  IMAD R0, R224, UR4, RZ ;  /* 0x00000004e0007c24 */ /* 0x000fe2000f8e02ff */
[----:B------:R-:W-:Y:S01]  /*a690*/  P2R R35, PR, RZ, 0x1 ;  /* 0x00000001ff237803 */ /* 0x000fe20000000000 */
[----:B------:R-:W-:Y:S01]  /*a6a0*/  IMAD.WIDE.U32 R32, R237, UR4, R28 ;  /* 0x00000004ed207c25 */ /* 0x000fe2000f8e001c */
[----:B------:R-:W-:Y:S01]  /*a6b0*/  ISETP.NE.AND P1, PT, R50, RZ, PT ;  /* 0x000000ff3200720c */ /* 0x000fe20003f25270 */
[----:B------:R-:W-:Y:S01]  /*a6c0*/  ULDC UR6, c[0x0][0x80c] ;  /* 0x0002030000067ab9 */ /* 0x000fe20000000800 */
[----:B------:R-:W-:Y:S01]  /*a6d0*/  ISETP.NE.AND P0, PT, R51, RZ, PT ;  /* 0x000000ff3300720c */ /* 0x000fe20003f05270 */
[----:B------:R-:W-:Y:S01]  /*a6e0*/  IMAD R237, R237, UR5, R0 ;  /* 0x00000005eded7c24 */ /* 0x000fe2000f8e0200 */
[C---:B------:R-:W-:Y:S01]  /*a6f0*/  ISETP.GE.OR P1, PT, R28.reuse, UR6, P1 ;  /* 0x000000061c007c0c */ /* 0x040fe20008f26670 */
[----:B------:R-:W-:Y:S01]  /*a700*/  ULDC.64 UR4, c[0x0][0x828] ;  /* 0x00020a0000047ab9 */ /* 0x000fe20000000a00 */
[----:B------:R-:W-:Y:S01]  /*a710*/  ISETP.GE.OR P0, PT, R28, UR6, P0 ;  /* 0x000000061c007c0c */ /* 0x000fe20008706670 */
[----:B------:R-:W-:Y:S01]  /*a720*/  IMAD.IADD R33, R33, 0x1, R237 ;  /* 0x0000000121217824 */ /* 0x000fe200078e02ed */
[----:B------:R-:W-:Y:S01]  /*a730*/  ISETP.NE.AND P6, PT, R40, RZ, PT ;  /* 0x000000ff2800720c */ /* 0x000fe20003fc5270 */
[----:B------:R-:W-:Y:S01]  /*a740*/  IMAD R0, R48, UR4, RZ ;  /* 0x0000000430007c24 */ /* 0x000fe2000f8e02ff */
[----:B------:R-:W-:Y:S01]  /*a750*/  P2R R43, PR, RZ, 0x2 ;  /* 0x00000002ff2b7803 */ /* 0x000fe20000000000 */
[C---:B------:R-:W-:Y:S01]  /*a760*/  IMAD.WIDE.U32 R40, R231.reuse, UR4, R32 ;  /* 0x00000004e7287c25 */ /* 0x040fe2000f8e0020 */
[----:B------:R-:W-:Y:S01]  /*a770*/  P2R R44, PR, RZ, 0x1 ;  /* 0x00000001ff2c7803 */ /* 0x000fe20000000000 */
[----:B------:R-:W-:Y:S01]  /*a780*/  BSSY B1, `(.L_x_918) ;  /* 0x000001e000017945 */ /* 0x000fe20003800000 */
[----:B------:R-:W-:Y:S01]  /*a790*/  ISETP.NE.AND P1, PT, R34, RZ, PT ;  /* 0x000000ff2200720c */ /* 0x000fe20003f25270 */
[----:B----4-:R-:W-:Y:S01]  /*a7a0*/  IMAD R37, R231, UR5, R0 ;  /* 0x00000005e7257c24 */ /* 0x010fe2000f8e0200 */
[----:B------:R-:W-:-:S02]  /*a7b0*/  ISETP.NE.AND P0, PT, R35, RZ, PT ;  /* 0x000000ff2300720c */ /* 0x000fc40003f05270 */
[----:B------:R0:W4:Y:S01]  /*a7c0*/  LDS.128 R32, [R30] ;  /* 0x000000001e207984 */ /* 0x0001220000000c00 */
[C---:B------:R-:W-:Y:S01]  /*a7d0*/  ISETP.GE.OR P4, PT, R28.reuse, UR6, P4 ;  /* 0x000000061c007c0c */ /* 0x040fe2000a786670 */
[----:B------:R-:W-:Y:S01]  /*a7e0*/  IMAD.IADD R37, R41, 0x1, R37 ;  /* 0x0000000129257824 */ /* 0x000fe200078e0225 */
[----:B------:R-:W-:Y:S02]  /*a7f0*/  P2R R31, PR, RZ, 0x4 ;  /* 0x00000004ff1f7803 */ /* 0x000fe40000000000 */
[----:B------:R-:W-:Y:S02]  /*a800*/  ISETP.NE.AND P2, PT, R49, RZ, PT ;  /* 0x000000ff3100720c */ /* 0x000fe40003f45270 */
[C---:B------:R-:W-:Y:S02]  /*a810*/  ISETP.GE.OR P5, PT, R28.reuse, UR6, P5 ;  /* 0x000000061c007c0c */ /* 0x040fe4000afa6670 */
[C---:B------:R-:W-:Y:S02]  /*a820*/  ISETP.GE.OR P2, PT, R28.reuse, UR6, P2 ;  /* 0x000000061c007c0c */ /* 0x040fe40009746670 */
[----:B------:R-:W-:-:S02]  /*a830*/  ISETP.GE.OR P3, PT, R28, UR6, P3 ;  /* 0x000000061c007c0c */ /* 0x000fc40009f66670 */
[----:B------:R-:W-:Y:S02]  /*a840*/  P2R R42, PR, RZ, 0x4 ;  /* 0x00000004ff2a7803 */ /* 0x000fe40000000000 */
[----:B------:R-:W-:Y:S02]  /*a850*/  ISETP.NE.AND P2, PT, R31, RZ, PT ;  /* 0x000000ff1f00720c */ /* 0x000fe40003f45270 */
[C---:B------:R-:W-:Y:S02]  /*a860*/  ISETP.GE.OR P1, PT, R28.reuse, UR6, P1 ;  /* 0x000000061c007c0c */ /* 0x040fe40008f26670 */
[C---:B------:R-:W-:Y:S02]  /*a870*/  ISETP.GE.OR P2, PT, R28.reuse, UR6, P2 ;  /* 0x000000061c007c0c */ /* 0x040fe40009746670 */
[C---:B------:R-:W-:Y:S02]  /*a880*/  ISETP.GE.OR P0, PT, R28.reuse, UR6, P0 ;  /* 0x000000061c007c0c */ /* 0x040fe40008706670 */
[----:B------:R-:W-:Y:S01]  /*a890*/  ISETP.GE.OR P6, PT, R28, UR6, P6 ;  /* 0x000000061c007c0c */ /* 0x000fe2000b7c6670 */
[----:B0-----:R-:W-:-:S12]  /*a8a0*/  @P4 BRA `(.L_x_919) ;  /* 0x00000000002c4947 */ /* 0x001fd80003800000 */
        /* <DEDUP_REMOVED lines=10> */
[----:B----4-:R0:W-:Y:S02]  /*a950*/  STG.E.128 desc[UR8][R38.64], R32 ;  /* 0x0000002026007986 */ /* 0x0101e4000c101d08 */
.L_x_919:
[----:B------:R-:W-:Y:S05]  /*a960*/  BSYNC B1 ;  /* 0x0000000000017941 */ /* 0x000fea0003800000 */
.L_x_918:
[----:B0---4-:R0:W4:Y:S01]  /*a970*/  LDS.128 R32, [R30+0x400] ;  /* 0x000400001e207984 */ /* 0x0111220000000c00 */
[----:B------:R-:W-:Y:S01]  /*a980*/  ISETP.NE.AND P4, PT, R42, RZ, PT ;  /* 0x000000ff2a00720c */ /* 0x000fe20003f85270 */
[----:B------:R-:W-:-:S12]  /*a990*/  BSSY B1, `(.L_x_920) ;  /* 0x0000010000017945 */ /* 0x000fd80003800000 */
[----:B0-----:R-:W-:Y:S05]  /*a9a0*/  @P4 BRA `(.L_x_921) ;  /* 0x0000000000384947 */ /* 0x001fea0003800000 */
        /* <DEDUP_REMOVED lines=14> */
.L_x_921:
[----:B------:R-:W-:Y:S05]  /*aa90*/  BSYNC B1 ;  /* 0x0000000000017941 */ /* 0x000fea0003800000 */
.L_x_920:
        /* <DEDUP_REMOVED lines=18> */
.L_x_923:
[----:B------:R-:W-:Y:S05]  /*abc0*/  BSYNC B1 ;  /* 0x0000000000017941 */ /* 0x000fea0003800000 */
.L_x_922:
[----:B-123--:R-:W1:Y:S01]  /*abd0*/  LDS.128 R28, [R30+0xc00] ;  /* 0x000c00001e1c7984 */ /* 0x00ee620000000c00 */
[----:B------:R-:W-:Y:S01]  /*abe0*/  ISETP.NE.AND P4, PT, R44, RZ, PT ;  /* 0x000000ff2c00720c */ /* 0x000fe20003f85270 */
[----:B------:R-:W-:-:S12]  /*abf0*/  BSSY B1, `(.L_x_924) ;  /* 0x0000010000017945 */ /* 0x000fd80003800000 */
        /* <DEDUP_REMOVED lines=14> */
[----:B-1----:R2:W-:Y:S02]  /*ace0*/  STG.E.128 desc[UR8][R34.64], R28 ;  /* 0x0000001c22007986 */ /* 0x0025e4000c101d08 */
.L_x_925:
[----:B------:R-:W-:Y:S05]  /*acf0*/  BSYNC B1 ;  /* 0x0000000000017941 */ /* 0x000fea0003800000 */
.L_x_924:
[----:B------:R-:W-:Y:S04]  /*ad00*/  BSSY B1, `(.L_x_926) ;  /* 0x0000010000017945 */ /* 0x000fe80003800000 */
        /* <DEDUP_REMOVED lines=15> */
.L_x_927:
[----:B------:R-:W-:Y:S05]  /*ae00*/  BSYNC B1 ;  /* 0x0000000000017941 */ /* 0x000fea0003800000 */
.L_x_926:
[----:B------:R-:W-:Y:S04]  /*ae10*/  BSSY B1, `(.L_x_928) ;  /* 0x0000010000017945 */ /* 0x000fe80003800000 */
[----:B------:R-:W-:Y:S05]  /*ae20*/  @P3 BRA `(.L_x_929) ;  /* 0x0000000000383947 */ /* 0x000fea0003800000 */
[----:B---3--:R-:W-:Y:S01]  /*ae30*/  IADD3 R7, P3, R2, 0x28, RZ ;  /* 0x0000002802077810 */ /* 0x008fe20007f7e0ff */
        /* <DEDUP_REMOVED lines=13> */
.L_x_929:
[----:B------:R-:W-:Y:S05]  /*af10*/  BSYNC B1 ;  /* 0x0000000000017941 */ /* 0x000fea0003800000 */
.L_x_928:
        /* <DEDUP_REMOVED lines=16> */
.L_x_931:
[----:B------:R-:W-:Y:S05]  /*b020*/  BSYNC B1 ;  /* 0x0000000000017941 */ /* 0x000fea0003800000 */
.L_x_930:
        /* <DEDUP_REMOVED lines=16> */
.L_x_933:
[----:B------:R-:W-:Y:S05]  /*b130*/  BSYNC B1 ;  /* 0x0000000000017941 */ /* 0x000fea0003800000 */
.L_x_932:
        /* <DEDUP_REMOVED lines=16> */
.L_x_935:
[----:B------:R-:W-:Y:S05]  /*b240*/  BSYNC B1 ;  /* 0x0000000000017941 */ /* 0x000fea0003800000 */
.L_x_934:
[----:B------:R-:W-:Y:S05]  /*b250*/  @P6 BRA `(.L_x_878) ;  /* 0x0000004000b46947 */ /* 0x000fea0003800000 */
[----:B---3--:R-:W-:Y:S01]  /*b260*/  IADD3 R5, P0, R2, 0x48, RZ ;  /* 0x0000004802057810 */ /* 0x008fe20007f1e0ff */
        /* <DEDUP_REMOVED lines=14> */
.L_x_896:
[----:B------:R-:W1:Y:S01]  /*b350*/  LDC.64 R4, c[0x0][0x878] ;  /* 0x00021e00ff047b82 */ /* 0x000e620000000a00 */
[----:B------:R-:W-:-:S07]  /*b360*/  ULDC.64 UR4, c[0x0][0x208] ;  /* 0x0000820000047ab9 */ /* 0x000fce0000000a00 */
[----:B------:R-:W2:Y:S08]  /*b370*/  LDC.64 R6, c[0x0][0x870] ;  /* 0x00021c00ff067b82 */ /* 0x000eb00000000a00 */
[----:B0-----:R-:W0:Y:S01]  /*b380*/  LDC.64 R2, c[0x0][0x870] ;  /* 0x00021c00ff027b82 */ /* 0x001e220000000a00 */
[----:B-1----:R-:W-:-:S04]  /*b390*/  ISETP.NE.U32.AND P0, PT, R4, RZ, PT ;  /* 0x000000ff0400720c */ /* 0x002fc80003f05070 */
[----:B------:R-:W-:Y:S02]  /*b3a0*/  ISETP.NE.AND.EX P0, PT, R5, RZ, PT, P0 ;  /* 0x000000ff0500720c */ /* 0x000fe40003f05300 */
[----:B--2---:R-:W-:-:S04]  /*b3b0*/  ISETP.NE.U32.AND P1, PT, R6, RZ, PT ;  /* 0x000000ff0600720c */ /* 0x004fc80003f25070 */
[----:B------:R-:W-:Y:S01]  /*b3c0*/  ISETP.NE.AND.EX P1, PT, R7, RZ, PT, P1 ;  /* 0x000000ff0700720c */ /* 0x000fe20003f25310 */
[----:B0-----:R-:W-:-:S06]  /*b3d0*/  IMAD.WIDE R8, R231, 0x4, R2 ;  /* 0x00000004e7087825 */ /* 0x001fcc00078e0202 */
[----:B------:R-:W0:Y:S06]  /*b3e0*/  @P0 LDC.64 R4, c[0x0][0x878] ;  /* 0x00021e00ff040b82 */ /* 0x000e2c0000000a00 */
[----:B------:R-:W2:Y:S01]  /*b3f0*/  @P1 LDG.E R7, desc[UR4][R8.64] ;  /* 0x0000000408071981 */ /* 0x000ea2000c1e1900 */
[----:B0-----:R-:W-:-:S05]  /*b400*/  @P0 IMAD.WIDE R4, R231, 0x4, R4 ;  /* 0x00000004e7040825 */ /* 0x001fca00078e0204 */
[----:B------:R0:W3:Y:S01]  /*b410*/  @P0 LDG.E R0, desc[UR4][R4.64] ;  /* 0x0000000404000981 */ /* 0x0000e2000c1e1900 */
[----:B------:R-:W-:Y:S01]  /*b420*/  ULDC UR4, c[0x0][0x808] ;  /* 0x0002020000047ab9 */ /* 0x000fe20000000800 */
[----:B------:R-:W1:Y:S02]  /*b430*/  S2R R2, SR_TID.X ;  /* 0x0000000000027919 */ /* 0x000e640000002100 */
[----:B-1----:R-:W-:-:S05]  /*b440*/  VIADD R11, R2, 0xffffff80 ;  /* 0xffffff80020b7836 */ /* 0x002fca0000000000 */
[----:B------:R-:W-:-:S04]  /*b450*/  SHF.R.S32.HI R2, RZ, 0x1f, R11 ;  /* 0x0000001fff027819 */ /* 0x000fc8000001140b */
[----:B------:R-:W-:Y:S02]  /*b460*/  LEA.HI R10, R2, R11, RZ, 0x5 ;  /* 0x0000000b020a7211 */ /* 0x000fe400078f28ff */
[----:B------:R-:W-:Y:S02]  /*b470*/  CS2R R2, SRZ ;  /* 0x0000000000027805 */ /* 0x000fe4000001ff00 */
[----:B------:R-:W-:Y:S02]  /*b480*/  LOP3.LUT R6, R10, 0x1fffffe0, RZ, 0xc0, !PT ;  /* 0x1fffffe00a067812 */ /* 0x000fe400078ec0ff */
[----:B------:R-:W-:-:S03]  /*b490*/  SHF.R.S32.HI R15, RZ, 0x5, R10 ;  /* 0x00000005ff0f7819 */ /* 0x000fc6000001140a */
[----:B------:R-:W-:-:S04]  /*b4a0*/  IMAD.IADD R10, R11, 0x1, -R6 ;  /* 0x000000010b0a7824 */ /* 0x000fc800078e0a06 */
[----:B0-----:R-:W-:-:S05]  /*b4b0*/  IMAD.SHL.U32 R4, R10, 0x8, RZ ;  /* 0x000000080a047824 */ /* 0x001fca00078e00ff */
[----:B------:R-:W-:Y:S01]  /*b4c0*/  SHF.R.S32.HI R5, RZ, 0x1f, R4 ;  /* 0x0000001fff057819 */ /* 0x000fe20000011404 */
[--C-:B--2---:R-:W-:Y:S01]  /*b4d0*/  @P1 IMAD.MOV.U32 R2, RZ, RZ, R7.reuse ;  /* 0x000000ffff021224 */ /* 0x104fe200078e0007 */
[----:B------:R-:W-:-:S04]  /*b4e0*/  @P1 SHF.R.S32.HI R3, RZ, 0x1f, R7 ;  /* 0x0000001fff031819 */ /* 0x000fc80000011407 */
[----:B------:R-:W-:Y:S02]  /*b4f0*/  IADD3 R6, P2, R15, R2, RZ ;  /* 0x000000020f067210 */ /* 0x000fe40007f5e0ff */
        /* <DEDUP_REMOVED lines=9> */
.L_x_936:
[----:B------:R-:W2:Y:S01]  /*b590*/  LDL.LU R0, [R1] ;  /* 0x0000000001007983 */ /* 0x000ea20000300800 */
[----:B------:R-:W-:Y:S01]  /*b5a0*/  ULDC.64 UR6, c[0x0][0x820] ;  /* 0x0002080000067ab9 */ /* 0x000fe20000000a00 */
[----:B------:R-:W-:Y:S02]  /*b5b0*/  ULDC UR5, c[0x0][0x80c] ;  /* 0x0002030000057ab9 */ /* 0x000fe40000000800 */
[----:B------:R-:W3:Y:S01]  /*b5c0*/  LDL R23, [R1+0x4] ;  /* 0x0000040001177983 */ /* 0x000ee20000100800 */
[C---:B------:R-:W-:Y:S01]  /*b5d0*/  LEA.HI.X.SX32 R7, R15.reuse, R3, 0x1, P2 ;  /* 0x000000030f077211 */ /* 0x040fe200010f0eff */
[----:B------:R-:W-:Y:S01]  /*b5e0*/  VIADD R8, R15, 0x8 ;  /* 0x000000080f087836 */ /* 0x000fe20000000000 */
[----:B------:R-:W-:Y:S01]  /*b5f0*/  BSSY B1, `(.L_x_937) ;  /* 0x000002b000017945 */ /* 0x000fe20003800000 */
[----:B------:R-:W-:-:S04]  /*b600*/  IMAD.WIDE.U32 R2, R237, UR6, R4 ;  /* 0x00000006ed027c25 */ /* 0x000fc8000f8e0004 */
[----:B------:R-:W-:Y:S01]  /*b610*/  VIADD R10, R15, 0x20 ;  /* 0x000000200f0a7836 */ /* 0x000fe20000000000 */
[----:B--2---:R-:W-:Y:S01]  /*b620*/  R2UR UR8, R0 ;  /* 0x00000000000872ca */ /* 0x004fe200000e0000 */
[----:B---3--:R-:W-:-:S04]  /*b630*/  IMAD R0, R23, UR6, RZ ;  /* 0x0000000617007c24 */ /* 0x008fc8000f8e02ff */
[----:B------:R-:W-:Y:S01]  /*b640*/  IMAD R9, R237, UR7, R0 ;  /* 0x00000007ed097c24 */ /* 0x000fe2000f8e0200 */
[----:B------:R-:W-:Y:S01]  /*b650*/  ULDC.64 UR6, c[0x0][0x828] ;  /* 0x00020a0000067ab9 */ /* 0x000fe20000000a00 */
[----:B------:R-:W-:Y:S02]  /*b660*/  VIADD R0, R15, 0x10 ;  /* 0x000000100f007836 */ /* 0x000fe40000000000 */
[----:B------:R-:W-:-:S04]  /*b670*/  IMAD.IADD R3, R9, 0x1, R3 ;  /* 0x0000000109037824 */ /* 0x000fc800078e0203 */
[----:B------:R-:W-:Y:S02]  /*b680*/  UIMAD UR4, UR8, -0x50, UR4 ;  /* 0xffffffb0080478a4 */ /* 0x000fe4000f8e0204 */
[----:B------:R-:W-:-:S04]  /*b690*/  IMAD.U32 R13, RZ, RZ, UR8 ;  /* 0x00000008ff0d7e24 */ /* 0x000fc8000f8e00ff */
[C---:B------:R-:W-:Y:S02]  /*b6a0*/  ISETP.GE.AND P0, PT, R15.reuse, UR4, PT ;  /* 0x000000040f007c0c */ /* 0x040fe4000bf06270 */
[----:B------:R-:W-:Y:S02]  /*b6b0*/  ISETP.GE.AND P5, PT, R0, UR4, PT ;  /* 0x0000000400007c0c */ /* 0x000fe4000bfa6270 */
[----:B------:R-:W-:Y:S02]  /*b6c0*/  SHF.R.S32.HI R0, RZ, 0x1f, R231 ;  /* 0x0000001fff007819 */ /* 0x000fe400000114e7 */
[----:B------:R-:W-:Y:S02]  /*b6d0*/  ISETP.GE.OR P2, PT, R4, UR5, P0 ;  /* 0x0000000504007c0c */ /* 0x000fe40008746670 */
[----:B------:R-:W-:Y:S02]  /*b6e0*/  SEL R12, R0, RZ, !P1 ;  /* 0x000000ff000c7207 */ /* 0x000fe40004800000 */
[----:B------:R-:W-:Y:S01]  /*b6f0*/  ISETP.GE.AND P6, PT, R8, UR4, PT ;  /* 0x0000000408007c0c */ /* 0x000fe2000bfc6270 */
[----:B------:R-:W-:Y:S01]  /*b700*/  VIADD R8, R15, 0x18 ;  /* 0x000000180f087836 */ /* 0x000fe20000000000 */
[----:B------:R-:W-:Y:S01]  /*b710*/  SEL R231, R231, RZ, !P1 ;  /* 0x000000ffe7e77207 */ /* 0x000fe20004800000 */
[----:B------:R-:W-:Y:S01]  /*b720*/  IMAD R0, R12, UR6, RZ ;  /* 0x000000060c007c24 */ /* 0x000fe2000f8e02ff */
[----:B------:R-:W-:-:S02]  /*b730*/  ISETP.GE.AND P3, PT, R10, UR4, PT ;  /* 0x000000040a007c0c */ /* 0x000fc4000bf66270 */
[----:B------:R-:W-:Y:S01]  /*b740*/  ISETP.GE.AND P4, PT, R8, UR4, PT ;  /* 0x0000000408007c0c */ /* 0x000fe2000bf86270 */
[C---:B------:R-:W-:Y:S01]  /*b750*/  IMAD R9, R231.reuse, UR7, R0 ;  /* 0x00000007e7097c24 */ /* 0x040fe2000f8e0200 */
[----:B------:R-:W-:Y:S01]  /*b760*/  P2R R14, PR, RZ, 0x40 ;  /* 0x00000040ff0e7803 */ /* 0x000fe20000000000 */
[----:B------:R-:W-:Y:S01]  /*b770*/  IMAD.WIDE.U32 R10, R231, UR6, R2 ;  /* 0x00000006e70a7c25 */ /* 0x000fe2000f8e0002 */
[----:B------:R-:W-:Y:S02]  /*b780*/  P2R R16, PR, RZ, 0x20 ;  /* 0x00000020ff107803 */ /* 0x000fe40000000000 */
[----:B------:R-:W-:Y:S01]  /*b790*/  P2R R17, PR, RZ, 0x10 ;  /* 0x00000010ff117803 */ /* 0x000fe20000000000 */
[----:B------:R-:W-:Y:S01]  /*b7a0*/  IMAD.WIDE R2, R13, 0x50, R6 ;  /* 0x000000500d027825 */ /* 0x000fe200078e0206 */
        /* <DEDUP_REMOVED lines=15> */
.L_x_938:
[----:B------:R-:W-:Y:S05]  /*b8a0*/  BSYNC B1 ;  /* 0x0000000000017941 */ /* 0x000fea0003800000 */
.L_x_937:
        /* <DEDUP_REMOVED lines=13> */
[----:B0-----:R-:W-:Y:S01]  /*b980*/  LEA R20, P1, R6, UR6, 0x1 ;  /* 0x0000000606147c11 */ /* 0x001fe2000f8208ff */
[----:B------:R-:W-:-:S05]  /*b990*/  IMAD.IADD R7, R7, 0x1, R13 ;  /* 0x0000000107077824 */ /* 0x000fca00078e020d */
[----:B------:R-:W-:-:S05]  /*b9a0*/  LEA.HI.X R21, R6, UR7, R7, 0x1, P1 ;  /* 0x0000000706157c11 */ /* 0x000fca00088f0c07 */
[----:B------:R1:W-:Y:S02]  /*b9b0*/  STG.E.128 desc[UR8][R20.64], RZ ;  /* 0x000000ff14007986 */ /* 0x0003e4000c101d08 */
.L_x_940:
[----:B------:R-:W-:Y:S05]  /*b9c0*/  BSYNC B1 ;  /* 0x0000000000017941 */ /* 0x000fea0003800000 */
.L_x_939:
        /* <DEDUP_REMOVED lines=13> */
[----:B01----:R-:W-:Y:S01]  /*baa0*/  LEA R20, P2, R6, UR6, 0x1 ;  /* 0x0000000606147c11 */ /* 0x003fe2000f8408ff */
[----:B------:R-:W-:-:S05]  /*bab0*/  IMAD.IADD R7, R7, 0x1, R13 ;  /* 0x0000000107077824 */ /* 0x000fca00078e020d */
[----:B------:R-:W-:-:S05]  /*bac0*/  LEA.HI.X R21, R6, UR7, R7, 0x1, P2 ;  /* 0x0000000706157c11 */ /* 0x000fca00090f0c07 */
[----:B------:R2:W-:Y:S02]  /*bad0*/  STG.E.128 desc[UR8][R20.64], RZ ;  /* 0x000000ff14007986 */ /* 0x0005e4000c101d08 */
.L_x_942:
[----:B------:R-:W-:Y:S05]  /*bae0*/  BSYNC B1 ;  /* 0x0000000000017941 */ /* 0x000fea0003800000 */
.L_x_941:
        /* <DEDUP_REMOVED lines=14> */
[----:B012---:R-:W-:Y:S01]  /*bbd0*/  LEA R20, P1, R6, UR6, 0x1 ;  /* 0x0000000606147c11 */ /* 0x007fe2000f8208ff */
[----:B------:R-:W-:-:S05]  /*bbe0*/  IMAD.IADD R7, R7, 0x1, R13 ;  /* 0x0000000107077824 */ /* 0x000fca00078e020d */
[----:B------:R-:W-:-:S05]  /*bbf0*/  LEA.HI.X R21, R6, UR7, R7, 0x1, P1 ;  /* 0x0000000706157c11 */ /* 0x000fca00088f0c07 */
[----:B------:R3:W-:Y:S02]  /*bc00*/  STG.E.128 desc[UR8][R20.64], RZ ;  /* 0x000000ff14007986 */ /* 0x0007e4000c101d08 */
.L_x_944:
[----:B------:R-:W-:Y:S05]  /*bc10*/  BSYNC B1 ;  /* 0x0000000000017941 */ /* 0x000fea0003800000 */
.L_x_943:
[----:B------:R-:W-:Y:S01]  /*bc20*/  BSSY B1, `(.L_x_945) ;  /* 0x0000011000017945 */ /* 0x000fe20003800000 */
[----:B------:R-:W-:-:S03]  /*bc30*/  ISETP.GE.AND P1, PT, R19, UR4, PT ;  /* 0x0000000413007c0c */ /* 0x000fc6000bf26270 */
        /* <DEDUP_REMOVED lines=11> */
[----:B0123--:R-:W-:Y:S01]  /*bcf0*/  LEA R20, P2, R6, UR6, 0x1 ;  /* 0x0000000606147c11 */ /* 0x00ffe2000f8408ff */
[----:B------:R-:W-:-:S05]  /*bd00*/  IMAD.IADD R7, R7, 0x1, R13 ;  /* 0x0000000107077824 */ /* 0x000fca00078e020d */
[----:B------:R-:W-:-:S05]  /*bd10*/  LEA.HI.X R21, R6, UR7, R7, 0x1, P2 ;  /* 0x0000000706157c11 */ /* 0x000fca00090f0c07 */
[----:B------:R4:W-:Y:S02]  /*bd20*/  STG.E.128 desc[UR8][R20.64], RZ ;  /* 0x000000ff14007986 */ /* 0x0009e4000c101d08 */
.L_x_946:
[----:B------:R-:W-:Y:S05]  /*bd30*/  BSYNC B1 ;  /* 0x0000000000017941 */ /* 0x000fea0003800000 */
.L_x_945:
[----:B------:R-:W-:Y:S01]  /*bd40*/  ISETP.GE.OR P2, PT, R4, UR5, P1 ;  /* 0x0000000504007c0c */ /* 0x000fe20008f46670 */
[----:B------:R-:W-:Y:S01]  /*bd50*/  BSSY B1, `(.L_x_947) ;  /* 0x0000011000017945 */ /* 0x000fe20003800000 */
[----:B------:R-:W-:-:S11]  /*bd60*/  VIADD R19, R15, 0x30 ;  /* 0x000000300f137836 */ /* 0x000fd60000000000 */
        /* <DEDUP_REMOVED lines=15> */
.L_x_948:
[----:B------:R-:W-:Y:S05]  /*be60*/  BSYNC B1 ;  /* 0x0000000000017941 */ /* 0x000fea0003800000 */
.L_x_947:
[----:B------:R-:W-:Y:S01]  /*be70*/  ISETP.GE.AND P2, PT, R19, UR4, PT ;  /* 0x0000000413007c0c */ /* 0x000fe2000bf46270 */
[----:B------:R-:W-:Y:S01]  /*be80*/  BSSY B1, `(.L_x_949) ;  /* 0x0000014000017945 */ /* 0x000fe20003800000 */
[C---:B------:R-:W-:Y:S02]  /*be90*/  VIADD R19, R15.reuse, 0x38 ;  /* 0x000000380f137836 */ /* 0x040fe40000000000 */
        /* <DEDUP_REMOVED lines=18> */
.L_x_950:
[----:B------:R-:W-:Y:S05]  /*bfc0*/  BSYNC B1 ;  /* 0x0000000000017941 */ /* 0x000fea0003800000 */
.L_x_949:
[----:B------:R-:W-:Y:S01]  /*bfd0*/  ISETP.GE.AND P3, PT, R19, UR4, PT ;  /* 0x0000000413007c0c */ /* 0x000fe2000bf66270 */
        /* <DEDUP_REMOVED lines=17> */
.L_x_952:
[----:B------:R-:W-:Y:S05]  /*c0f0*/  BSYNC B1 ;  /* 0x0000000000017941 */ /* 0x000fea0003800000 */
.L_x_951:
        /* <DEDUP_REMOVED lines=18> */
.L_x_954:
[----:B------:R-:W-:Y:S05]  /*c220*/  BSYNC B1 ;  /* 0x0000000000017941 */ /* 0x000fea0003800000 */
.L_x_953:
        /* <DEDUP_REMOVED lines=18> */
.L_x_956:
[----:B------:R-:W-:Y:S05]  /*c350*/  BSYNC B1 ;  /* 0x0000000000017941 */ /* 0x000fea0003800000 */
.L_x_955:
[----:B------:R-:W-:Y:S01]  /*c360*/  ULDC.64 UR4, c[0x0][0x850] ;  /* 0x0002140000047ab9 */ /* 0x000fe20000000a00 */
[----:B------:R-:W-:Y:S01]  /*c370*/  ULDC UR6, c[0x0][0x83c] ;  /* 0x00020f0000067ab9 */ /* 0x000fe20000000800 */
[----:B------:R-:W-:Y:S01]  /*c380*/  IMAD R0, R23, UR4, RZ ;  /* 0x0000000417007c24 */ /* 0x000fe2000f8e02ff */
[----:B0-----:R-:W-:Y:S01]  /*c390*/  P2R R8, PR, RZ, 0x8 ;  /* 0x00000008ff087803 */ /* 0x001fe20000000000 */
[C---:B------:R-:W-:Y:S01]  /*c3a0*/  IMAD.WIDE.U32 R6, R237.reuse, UR4, R4 ;  /* 0x00000004ed067c25 */ /* 0x040fe2000f8e0004 */
[----:B------:R-:W-:Y:S01]  /*c3b0*/  P2R R9, PR, RZ, 0x10 ;  /* 0x00000010ff097803 */ /* 0x000fe20000000000 */
[----:B------:R-:W-:Y:S01]  /*c3c0*/  BSSY B1, `(.L_x_957) ;  /* 0x0000029000017945 */ /* 0x000fe20003800000 */
[----:B------:R-:W-:Y:S01]  /*c3d0*/  ISETP.GE.OR P0, PT, R4, UR6, P0 ;  /* 0x0000000604007c0c */ /* 0x000fe20008706670 */
[----:B------:R-:W-:Y:S01]  /*c3e0*/  IMAD R237, R237, UR5, R0 ;  /* 0x00000005eded7c24 */ /* 0x000fe2000f8e0200 */
[----:B------:R-:W-:Y:S01]  /*c3f0*/  ISETP.NE.AND P3, PT, R14, RZ, PT ;  /* 0x000000ff0e00720c */ /* 0x000fe20003f65270 */
[----:B------:R-:W-:Y:S01]  /*c400*/  ULDC.64 UR4, c[0x0][0x858] ;  /* 0x0002160000047ab9 */ /* 0x000fe20000000a00 */
[----:B------:R-:W-:Y:S01]  /*c410*/  ISETP.NE.AND P4, PT, R16, RZ, PT ;  /* 0x000000ff1000720c */ /* 0x000fe20003f85270 */
[----:B------:R-:W-:Y:S01]  /*c420*/  IMAD.IADD R7, R237, 0x1, R7 ;  /* 0x00000001ed077824 */ /* 0x000fe200078e0207 */
[----:B------:R-:W-:Y:S01]  /*c430*/  P2R R10, PR, RZ, 0x20 ;  /* 0x00000020ff0a7803 */ /* 0x000fe20000000000 */
[----:B------:R-:W-:Y:S01]  /*c440*/  IMAD R0, R12, UR4, RZ ;  /* 0x000000040c007c24 */ /* 0x000fe2000f8e02ff */
[----:B------:R-:W-:-:S02]  /*c450*/  ISETP.NE.AND P5, PT, R17, RZ, PT ;  /* 0x000000ff1100720c */ /* 0x000fc40003fa5270 */
[C---:B------:R-:W-:Y:S01]  /*c460*/  ISETP.GE.OR P3, PT, R4.reuse, UR6, P3 ;  /* 0x0000000604007c0c */ /* 0x040fe20009f66670 */
[----:B------:R-:W-:Y:S01]  /*c470*/  IMAD R5, R231, UR5, R0 ;  /* 0x00000005e7057c24 */ /* 0x000fe2000f8e0200 */
[C---:B------:R-:W-:Y:S02]  /*c480*/  ISETP.GE.OR P4, PT, R4.reuse, UR6, P4 ;  /* 0x0000000604007c0c */ /* 0x040fe4000a786670 */
[----:B------:R-:W-:Y:S02]  /*c490*/  ISETP.GE.OR P5, PT, R4, UR6, P5 ;  /* 0x0000000604007c0c */ /* 0x000fe4000afa6670 */
[----:B------:R-:W-:Y:S02]  /*c4a0*/  P2R R13, PR, RZ, 0x8 ;  /* 0x00000008ff0d7803 */ /* 0x000fe40000000000 */
[----:B------:R-:W-:Y:S02]  /*c4b0*/  P2R R14, PR, RZ, 0x10 ;  /* 0x00000010ff0e7803 */ /* 0x000fe40000000000 */
[----:B------:R-:W-:-:S02]  /*c4c0*/  ISETP.NE.AND P3, PT, R8, RZ, PT ;  /* 0x000000ff0800720c */ /* 0x000fc40003f65270 */
[----:B------:R-:W-:Y:S01]  /*c4d0*/  ISETP.NE.AND P4, PT, R9, RZ, PT ;  /* 0x000000ff0900720c */ /* 0x000fe20003f85270 */
[----:B------:R-:W-:Y:S01]  /*c4e0*/  IMAD.WIDE.U32 R8, R231, UR4, R6 ;  /* 0x00000004e7087c25 */ /* 0x000fe2000f8e0006 */
[----:B------:R-:W-:Y:S02]  /*c4f0*/  P2R R15, PR, RZ, 0x20 ;  /* 0x00000020ff0f7803 */ /* 0x000fe40000000000 */
[----:B------:R-:W-:Y:S01]  /*c500*/  ISETP.NE.AND P6, PT, R18, RZ, PT ;  /* 0x000000ff1200720c */ /* 0x000fe20003fc5270 */
[----:B------:R-:W-:Y:S01]  /*c510*/  IMAD.IADD R7, R9, 0x1, R5 ;  /* 0x0000000109077824 */ /* 0x000fe200078e0205 */
[----:B------:R-:W-:Y:S02]  /*c520*/  ISETP.NE.AND P5, PT, R10, RZ, PT ;  /* 0x000000ff0a00720c */ /* 0x000fe40003fa5270 */
[C---:B------:R-:W-:Y:S02]  /*c530*/  ISETP.GE.OR P6, PT, R4.reuse, UR6, P6 ;  /* 0x0000000604007c0c */ /* 0x040fe4000b7c6670 */
        /* <DEDUP_REMOVED lines=17> */
.L_x_958:
[----:B------:R-:W-:Y:S05]  /*c650*/  BSYNC B1 ;  /* 0x0000000000017941 */ /* 0x000fea0003800000 */
.L_x_957:
        /* <DEDUP_REMOVED lines=17> */
.L_x_960:
[----:B------:R-:W-:Y:S05]  /*c770*/  BSYNC B1 ;  /* 0x0000000000017941 */ /* 0x000fea0003800000 */
.L_x_959:
        /* <DEDUP_REMOVED lines=17> */
.L_x_962:
[----:B------:R-:W-:Y:S05]  /*c890*/  BSYNC B1 ;  /* 0x0000000000017941 */ /* 0x000fea0003800000 */
.L_x_961:
        /* <DEDUP_REMOVED lines=17> */
.L_x_964:
[----:B------:R-:W-:Y:S05]  /*c9b0*/  BSYNC B1 ;  /* 0x0000000000017941 */ /* 0x000fea0003800000 */
.L_x_963:
        /* <DEDUP_REMOVED lines=16> */
.L_x_966:
[----:B------:R-:W-:Y:S05]  /*cac0*/  BSYNC B1 ;  /* 0x0000000000017941 */ /* 0x000fea0003800000 */
.L_x_965:
        /* <DEDUP_REMOVED lines=16> */
.L_x_968:
[----:B------:R-:W-:Y:S05]  /*cbd0*/  BSYNC B1 ;  /* 0x0000000000017941 */ /* 0x000fea0003800000 */
.L_x_967:
        /* <DEDUP_REMOVED lines=16> */
.L_x_970:
[----:B------:R-:W-:Y:S05]  /*cce0*/  BSYNC B1 ;  /* 0x0000000000017941 */ /* 0x000fea0003800000 */
.L_x_969:
        /* <DEDUP_REMOVED lines=16> */
.L_x_972:
[----:B------:R-:W-:Y:S05]  /*cdf0*/  BSYNC B1 ;  /* 0x0000000000017941 */ /* 0x000fea0003800000 */
.L_x_971:
        /* <DEDUP_REMOVED lines=16> */
.L_x_974:
[----:B------:R-:W-:Y:S05]  /*cf00*/  BSYNC B1 ;  /* 0x0000000000017941 */ /* 0x000fea0003800000 */
.L_x_973:
        /* <DEDUP_REMOVED lines=16> */
.L_x_871:
[----:B------:R-:W-:-:S08]  /*d010*/  NOP ;  /* 0x0000000000007918 */ /* 0x000fd00000000000 */
[----:B------:R-:W0:-:S00]  /*d020*/  USETMAXREG.DEALLOC.CTAPOOL 0x18 ;  /* 0x00000018000079c8 */ /* 0x000e0000080e0500 */
[----:B0-----:R-:W-:-:S06]  /*d030*/  LOP3.LUT R0, R0, 0x3, RZ, 0xc0, !PT ;  /* 0x0000000300007812 */ /* 0x001fcc00078ec0ff */
[----:B------:R-:W0:Y:S02]  /*d040*/  SHFL.IDX PT, R0, R0, RZ, 0x1f ;  /* 0x00001fff00007589 */ /* 0x000e2400000e0000 */
[----:B0-----:R-:W-:-:S13]  /*d050*/  ISETP.NE.AND P0, PT, R0, RZ, PT ;  /* 0x000000ff0000720c */ /* 0x001fda0003f05270 */
[----:B------:R-:W-:Y:S05]  /*d060*/  @P0 BRA `(.L_x_878) ;  /* 0x0000002400300947 */ /* 0x000fea0003800000 */
[----:B------:R-:W0:Y:S01]  /*d070*/  S2UR UR6, SR_CTAID.X ;  /* 0x00000000000679c3 */ /* 0x000e220000002500 */
[----:B------:R-:W-:Y:S02]  /*d080*/  ULDC UR9, c[0x0][0x8d0] ;  /* 0x0002340000097ab9 */ /* 0x000fe40000000800 */
[----:B------:R-:W-:-:S11]  /*d090*/  UISETP.NE.AND UP0, UPT, UR9, 0x1, UPT ;  /* 0x000000010900788c */ /* 0x000fd6000bf05270 */
[----:B------:R-:W-:Y:S01]  /*d0a0*/  @UP0 ULDC UR4, c[0x0][0x8d4] ;  /* 0x0002350000040ab9 */ /* 0x000fe20000000800 */
[----:B------:R-:W-:Y:S01]  /*d0b0*/  @UP0 ULDC UR7, c[0x0][0x8d8] ;  /* 0x0002360000070ab9 */ /* 0x000fe20000000800 */
[----:B0-----:R-:W-:Y:S02]  /*d0c0*/  UIMAD.WIDE.U32 UR4, UR6, UR4, URZ ;  /* 0x00000004060472a5 */ /* 0x001fe4000f8e003f */
[----:B------:R-:W-:Y:S02]  /*d0d0*/  UMOV UR8, UR6 ;  /* 0x0000000600087c82 */ /* 0x000fe40008000000 */
[----:B------:R-:W-:-:S03]  /*d0e0*/  @UP0 USHF.R.U32.HI UR8, URZ, UR7, UR5 ;  /* 0x000000073f080299 */ /* 0x000fc60008011605 */
[----:B------:R-:W-:Y:S02]  /*d0f0*/  ULDC UR4, c[0x0][0x8e8] ;  /* 0x00023a0000047ab9 */ /* 0x000fe40000000800 */
[----:B------:R-:W-:Y:S02]  /*d100*/  UISETP.GE.AND UP0, UPT, UR8, UR4, UPT ;  /* 0x000000040800728c */ /* 0x000fe4000bf06270 */
[----:B------:R-:W-:-:S04]  /*d110*/  UIADD3 UR4, -UR8, URZ, URZ ;  /* 0x0000003f08047290 */ /* 0x000fc8000fffe13f */
[----:B------:R-:W-:Y:S01]  /*d120*/  PLOP3.LUT P0, PT, PT, PT, UP0, 0x80, 0x0 ;  /* 0x000000000000781c */ /* 0x000fe20003f0f008 */
[----:B------:R-:W-:-:S12]  /*d130*/  UIMAD UR9, UR9, UR4, UR6 ;  /* 0x00000004090972a4 */ /* 0x000fd8000f8e0206 */
        /* <DEDUP_REMOVED lines=9> */
.L_x_975:
[----:B------:R-:W-:Y:S01]  /*d1d0*/  ULDC UR5, c[0x0][0x8c4] ;  /* 0x0002310000057ab9 */ /* 0x000fe20000000800 */
[----:B------:R-:W-:Y:S01]  /*d1e0*/  UMOV UR4, UR9 ;  /* 0x0000000900047c82 */ /* 0x000fe20008000000 */
[----:B------:R-:W-:-:S11]  /*d1f0*/  UISETP.NE.AND UP0, UPT, UR5, 0x1, UPT ;  /* 0x000000010500788c */ /* 0x000fd6000bf05270 */
[----:B------:R-:W-:Y:S02]  /*d200*/  @UP0 ULDC.64 UR10, c[0x0][0x8c8] ;  /* 0x00023200000a0ab9 */ /* 0x000fe40000000a00 */
[----:B------:R-:W-:-:S04]  /*d210*/  UIMAD.WIDE.U32 UR6, UR9, UR10, URZ ;  /* 0x0000000a090672a5 */ /* 0x000fc8000f8e003f */
[----:B------:R-:W-:-:S04]  /*d220*/  @UP0 USHF.R.U32.HI UR4, URZ, UR11, UR7 ;  /* 0x0000000b3f040299 */ /* 0x000fc80008011607 */
[----:B------:R-:W-:-:S12]  /*d230*/  UIMAD UR5, UR4, UR5, URZ ;  /* 0x00000005040572a4 */ /* 0x000fd8000f8e023f */
.L_x_976:
        /* <DEDUP_REMOVED lines=9> */
[----:B------:R-:W-:-:S03]  /*d2d0*/  @UP0 USHF.R.U32.HI UR21, URZ, UR8, UR7 ;  /* 0x000000083f150299 */ /* 0x000fc60008011607 */
[----:B------:R-:W-:Y:S01]  /*d2e0*/  ULDC.64 UR6, c[0x0][0x8f8] ;  /* 0x00023e0000067ab9 */ /* 0x000fe20000000a00 */
[----:B------:R-:W-:Y:S01]  /*d2f0*/  UIADD3 UR20, -UR21, URZ, URZ ;  /* 0x0000003f15147290 */ /* 0x000fe2000fffe13f */
[----:B------:R-:W-:-:S03]  /*d300*/  ISETP.NE.U32.AND P0, PT, RZ, UR6, PT ;  /* 0x00000006ff007c0c */ /* 0x000fc6000bf05070 */
[----:B------:R-:W-:Y:S01]  /*d310*/  UIMAD UR20, UR10, UR20, UR5 ;  /* 0x000000140a1472a4 */ /* 0x000fe2000f8e0205 */
[----:B------:R-:W-:-:S13]  /*d320*/  ISETP.NE.AND.EX P0, PT, RZ, UR7, PT, P0 ;  /* 0x00000007ff007c0c */ /* 0x000fda000bf05300 */
        /* <DEDUP_REMOVED lines=9> */
.L_x_977:
[----:B------:R-:W-:Y:S02]  /*d3c0*/  ULDC.64 UR6, c[0x0][0x8f0] ;  /* 0x00023c0000067ab9 */ /* 0x000fe40000000a00 */
[----:B------:R-:W-:-:S04]  /*d3d0*/  ISETP.NE.U32.AND P0, PT, RZ, UR6, PT ;  /* 0x00000006ff007c0c */ /* 0x000fc8000bf05070 */
[----:B------:R-:W-:-:S13]  /*d3e0*/  ISETP.NE.AND.EX P0, PT, RZ, UR7, PT, P0 ;  /* 0x00000007ff007c0c */ /* 0x000fda000bf05300 */
[----:B------:R-:W-:Y:S05]  /*d3f0*/  @!P0 BRA `(.L_x_979) ;  /* 0x00000000002c8947 */ /* 0x000fea0003800000 */
[----:B------:R-:W-:Y:S01]  /*d400*/  ULDC.64 UR6, c[0x0][0x8f0] ;  /* 0x00023c0000067ab9 */ /* 0x000fe20000000a00 */
[----:B------:R-:W-:Y:S01]  /*d410*/  ULDC.64 UR8, c[0x0][0x208] ;  /* 0x0000820000087ab9 */ /* 0x000fe20000000a00 */
[----:B------:R-:W-:-:S06]  /*d420*/  UIMAD.WIDE UR6, UR21, 0x4, UR6 ;  /* 0x00000004150678a5 */ /* 0x000fcc000f8e0206 */
[----:B------:R-:W-:Y:S02]  /*d430*/  IMAD.U32 R2, RZ, RZ, UR6 ;  /* 0x00000006ff027e24 */ /* 0x000fe4000f8e00ff */
[----:B------:R-:W-:-:S05]  /*d440*/  IMAD.U32 R3, RZ, RZ, UR7 ;  /* 0x00000007ff037e24 */ /* 0x000fca000f8e00ff */
[----:B------:R-:W2:Y:S04]  /*d450*/  LDG.E R0, desc[UR8][R2.64] ;  /* 0x0000000802007981 */ /* 0x000ea8000c1e1900 */
[----:B------:R-:W3:Y:S01]  /*d460*/  LDG.E R4, desc[UR8][R2.64+0x4] ;  /* 0x0000040802047981 */ /* 0x000ee2000c1e1900 */
[----:B--2---:R-:W-:Y:S02]  /*d470*/  R2UR UR5, R0 ;  /* 0x00000000000572ca */ /* 0x004fe400000e0000 */
[----:B---3--:R-:W-:-:S13]  /*d480*/  R2UR UR6, R4 ;  /* 0x00000000040672ca */ /* 0x008fda00000e0000 */
[----:B------:R-:W-:Y:S01]  /*d490*/  UIADD3 UR5, -UR5, UR6, URZ ;  /* 0x0000000605057290 */ /* 0x000fe2000fffe13f */
[----:B------:R-:W-:Y:S11]  /*d4a0*/  BRA `(.L_x_978) ;  /* 0x0000000000047947 */ /* 0x000ff60003800000 */
.L_x_979:
[----:B------:R-:W-:-:S05]  /*d4b0*/  ULDC UR5, c[0x0][0x8ec] ;  /* 0x00023b0000057ab9 */ /* 0x000fca0000000800 */
.L_x_978:
[----:B------:R-:W-:Y:S01]  /*d4c0*/  UIADD3 UR5, UR5, 0x4f, URZ ;  /* 0x0000004f05057890 */ /* 0x000fe2000fffe03f */
[----:B------:R-:W-:Y:S02]  /*d4d0*/  IMAD.MOV.U32 R4, RZ, RZ, 0x1 ;  /* 0x00000001ff047424 */ /* 0x000fe400078e00ff */
[----:B------:R-:W-:Y:S01]  /*d4e0*/  IMAD.MOV.U32 R8, RZ, RZ, RZ ;  /* 0x000000ffff087224 */ /* 0x000fe200078e00ff */
[----:B------:R-:W-:Y:S01]  /*d4f0*/  UIMAD.WIDE UR6, UR5, 0x66666667, URZ ;  /* 0x66666667050678a5 */ /* 0x000fe2000f8e023f */
[----:B------:R-:W-:-:S03]  /*d500*/  IMAD.MOV.U32 R9, RZ, RZ, 0x1 ;  /* 0x00000001ff097424 */ /* 0x000fc600078e00ff */
[----:B------:R-:W-:-:S04]  /*d510*/  USHF.R.U32.HI UR5, URZ, 0x1f, UR7 ;  /* 0x0000001f3f057899 */ /* 0x000fc80008011607 */
[----:B------:R-:W-:-:S04]  /*d520*/  ULEA.HI.SX32 UR5, UR7, UR5, 0x1b ;  /* 0x0000000507057291 */ /* 0x000fc8000f8fda3f */
[----:B------:R-:W-:-:S04]  /*d530*/  UISETP.GE.AND UP0, UPT, UR4, UR5, UPT ;  /* 0x000000050400728c */ /* 0x000fc8000bf06270 */
[----:B------:R-:W-:-:S06]  /*d540*/  USEL UR21, UR21, 0xffffffff, !UP0 ;  /* 0xffffffff15157887 */ /* 0x000fcc000c000000 */
        /* <DEDUP_REMOVED lines=16> */
[----:B------:R-:W-:Y:S01]  /*d650*/  UISETP.NE.AND.EX UP2, UPT, UR11, URZ, UPT, UP2 ;  /* 0x0000003f0b00728c */ /* 0x000fe2000bf45320 */
[----:B------:R-:W-:-:S04]  /*d660*/  ULDC.64 UR12, c[0x0][0x778] ;  /* 0x0001de00000c7ab9 */ /* 0x000fc80000000a00 */
[----:B------:R-:W2:Y:S01]  /*d670*/  @P1 LDG.E R7, desc[UR16][R2.64] ;  /* 0x0000001002071981 */ /* 0x000ea2000c1e1900 */
[----:B------:R-:W-:Y:S01]  /*d680*/  PLOP3.LUT P2, PT, PT, PT, UP0, 0x80, 0x0 ;  /* 0x000000000000781c */ /* 0x000fe20003f4f008 */
[----:B------:R-:W-:Y:S01]  /*d690*/  UIMAD.WIDE UR12, UR21, 0x4, UR12 ;  /* 0x00000004150c78a5 */ /* 0x000fe2000f8e020c */
[----:B------:R-:W-:Y:S01]  /*d6a0*/  PLOP3.LUT P3, PT, PT, PT, UP2, 0x80, 0x0 ;  /* 0x000000000000781c */ /* 0x000fe20003f6f028 */
[----:B------:R0:W3:Y:S02]  /*d6b0*/  @P1 LDG.E R0, desc[UR16][R2.64] ;  /* 0x0000001002001981 */ /* 0x0000e4000c1e1900 */
[----:B------:R-:W-:Y:S02]  /*d6c0*/  @UP2 ULDC.64 UR6, c[0x0][0x780] ;  /* 0x0001e00000062ab9 */ /* 0x000fe40000000a00 */
[----:B------:R-:W-:Y:S01]  /*d6d0*/  @UP2 UIMAD.WIDE UR6, UR21, 0x4, UR6 ;  /* 0x00000004150628a5 */ /* 0x000fe2000f8e0206 */
[----:B0-----:R-:W-:Y:S02]  /*d6e0*/  IMAD.U32 R2, RZ, RZ, UR12 ;  /* 0x0000000cff027e24 */ /* 0x001fe4000f8e00ff */
[----:B------:R-:W-:-:S05]  /*d6f0*/  IMAD.U32 R3, RZ, RZ, UR13 ;  /* 0x0000000dff037e24 */ /* 0x000fca000f8e00ff */
[----:B------:R0:W4:Y:S02]  /*d700*/  @P2 LDG.E R5, desc[UR16][R2.64] ;  /* 0x0000001002052981 */ /* 0x000124000c1e1900 */
[----:B0-----:R-:W-:Y:S02]  /*d710*/  IMAD.U32 R2, RZ, RZ, UR6 ;  /* 0x00000006ff027e24 */ /* 0x001fe4000f8e00ff */
[----:B------:R-:W-:-:S05]  /*d720*/  IMAD.U32 R3, RZ, RZ, UR7 ;  /* 0x00000007ff037e24 */ /* 0x000fca000f8e00ff */
[----:B------:R-:W5:Y:S01]  /*d730*/  @P3 LDG.E R6, desc[UR16][R2.64] ;  /* 0x0000001002063981 */ /* 0x000f62000c1e1900 */
[----:B------:R-:W-:Y:S01]  /*d740*/  ULDC.64 UR16, c[0x0][0x788] ;  /* 0x0001e20000107ab9 */ /* 0x000fe20000000a00 */
[----:B------:R-:W-:Y:S01]  /*d750*/  UMOV UR54, URZ ;  /* 0x0000003f00367c82 */ /* 0x000fe20008000000 */
[----:B------:R-:W-:Y:S01]  /*d760*/  ISETP.NE.U32.AND P0, PT, RZ, UR16, PT ;  /* 0x00000010ff007c0c */ /* 0x000fe2000bf05070 */
[----:B------:R-:W-:-:S03]  /*d770*/  UMOV UR11, URZ ;  /* 0x0000003f000b7c82 */ /* 0x000fc60008000000 */
[----:B------:R-:W-:Y:S02]  /*d780*/  ISETP.NE.AND.EX P0, PT, RZ, UR17, PT, P0 ;  /* 0x00000011ff007c0c */ /* 0x000fe4000bf05300 */
[----:B--2---:R-:W-:Y:S02]  /*d790*/  @P1 R2UR UR5, R7 ;  /* 0x00000000070512ca */ /* 0x004fe400000e0000 */
[----:B---3--:R-:W-:-:S11]  /*d7a0*/  @P1 R2UR UR54, R0 ;  /* 0x00000000003612ca */ /* 0x008fd600000e0000 */
[----:B------:R-:W-:-:S04]  /*d7b0*/  @UP1 ULEA UR5, UR21, UR5, 0x6 ;  /* 0x0000000515051291 */ /* 0x000fc8000f8e303f */
[----:B------:R-:W-:-:S04]  /*d7c0*/  @UP1 USHF.R.S32.HI UR6, URZ, 0x1f, UR5 ;  /* 0x0000001f3f061899 */ /* 0x000fc80008011405 */
[----:B------:R-:W-:Y:S01]  /*d7d0*/  @UP1 ULEA.HI UR6, UR6, UR5, URZ, 0x6 ;  /* 0x0000000506061291 */ /* 0x000fe2000f8f303f */
[----:B----4-:R-:W-:Y:S02]  /*d7e0*/  @P2 R2UR UR11, R5 ;  /* 0x00000000050b22ca */ /* 0x010fe400000e0000 */
[----:B------:R-:W-:Y:S01]  /*d7f0*/  ULDC UR5, c[0x0][0x280] ;  /* 0x0000a00000057ab9 */ /* 0x000fe20000000800 */
[----:B------:R-:W-:-:S04]  /*d800*/  @UP1 ULOP3.LUT UR7, UR6, 0xffffffc0, URZ, 0xc0, !UPT ;  /* 0xffffffc006071892 */ /* 0x000fc8000f8ec03f */
[----:B------:R-:W-:Y:S01]  /*d810*/  @UP1 USHF.R.S32.HI UR10, URZ, 0x1f, UR7 ;  /* 0x0000001f3f0a1899 */ /* 0x000fe20008011407 */
[----:B-----5:R-:W-:Y:S01]  /*d820*/  @P3 R2UR UR5, R6 ;  /* 0x00000000060532ca */ /* 0x020fe200000e0000 */
        /* <DEDUP_REMOVED lines=10> */
.L_x_981:
        /* <DEDUP_REMOVED lines=14> */
.L_x_982:
        /* <DEDUP_REMOVED lines=9> */
.L_x_983:
[----:B------:R-:W-:Y:S01]  /*da40*/  UIMAD UR7, UR4, 0x50, UR5 ;  /* 0x00000050040778a4 */ /* 0x000fe2000f8e0205 */
[----:B------:R-:W-:Y:S01]  /*da50*/  IMAD.MOV.U32 R8, RZ, RZ, RZ ;  /* 0x000000ffff087224 */ /* 0x000fe200078e00ff */
[----:B------:R-:W-:Y:S01]  /*da60*/  ULDC UR8, c[0x0][0x74c] ;  /* 0x0001d30000087ab9 */ /* 0x000fe20000000800 */
[----:B------:R-:W-:Y:S01]  /*da70*/  UIADD3 UR5, UR5, 0x3f, URZ ;  /* 0x0000003f05057890 */ /* 0x000fe2000fffe03f */
[----:B------:R-:W-:Y:S01]  /*da80*/  IMAD.MOV.U32 R9, RZ, RZ, 0x1 ;  /* 0x00000001ff097424 */ /* 0x000fe200078e00ff */
[----:B------:R-:W-:Y:S02]  /*da90*/  UIADD3 UR7, UR7, -UR8, -UR6 ;  /* 0x8000000807077290 */ /* 0x000fe4000fffe806 */
[----:B------:R-:W-:Y:S02]  /*daa0*/  USHF.R.S32.HI UR6, URZ, 0x1f, UR5 ;  /* 0x0000001f3f067899 */ /* 0x000fe40008011405 */
[----:B------:R-:W-:Y:S02]  /*dab0*/  USHF.R.S32.HI UR8, URZ, 0x1f, UR7 ;  /* 0x0000001f3f087899 */ /* 0x000fe40008011407 */
[----:B------:R-:W-:-:S02]  /*dac0*/  ULEA.HI UR6, UR6, UR5, URZ, 0x6 ;  /* 0x0000000506067291 */ /* 0x000fc4000f8f303f */
[----:B------:R-:W-:Y:S02]  /*dad0*/  ULEA.HI UR8, UR8, UR7, URZ, 0x6 ;  /* 0x0000000708087291 */ /* 0x000fe4000f8f303f */
[----:B------:R-:W-:Y:S02]  /*dae0*/  USHF.R.S32.HI UR55, URZ, 0x6, UR6 ;  /* 0x000000063f377899 */ /* 0x000fe40008011406 */
[----:B------:R-:W-:-:S06]  /*daf0*/  USHF.R.S32.HI UR8, URZ, 0x6, UR8 ;  /* 0x000000063f087899 */ /* 0x000fcc0008011408 */
[----:B------:R-:W-:-:S04]  /*db00*/  VIMNMX R0, RZ, UR8, !PT ;  /* 0x00000008ff007c48 */ /* 0x000fc8000ffe0100 */
[----:B------:R-:W-:-:S13]  /*db10*/  ISETP.LT.AND P0, PT, R0, UR55, PT ;  /* 0x0000003700007c0c */ /* 0x000fda000bf01270 */
[----:B------:R-:W-:Y:S05]  /*db20*/  @!P0 BRA `(.L_x_980) ;  /* 0x0000001400f88947 */ /* 0x000fea0003800000 */
[----:B------:R-:W-:Y:S01]  /*db30*/  ULDC UR5, c[0x0][0x2e8] ;  /* 0x0000ba0000057ab9 */ /* 0x000fe20000000800 */
[----:B------:R-:W-:Y:S01]  /*db40*/  ELECT P0, URZ, PT ;  /* 0x00000000003f782f */ /* 0x000fe20003800000 */
[----:B------:R-:W-:Y:S01]  /*db50*/  IMAD.MOV.U32 R8, RZ, RZ, RZ ;  /* 0x000000ffff087224 */ /* 0x000fe200078e00ff */
[----:B------:R-:W-:Y:S01]  /*db60*/  UISETP.NE.AND UP2, UPT, UR5, 0x1, UPT ;  /* 0x000000010500788c */ /* 0x000fe2000bf45270 */
[----:B------:R-:W-:Y:S01]  /*db70*/  IMAD.MOV.U32 R9, RZ, RZ, 0x1 ;  /* 0x00000001ff097424 */ /* 0x000fe200078e00ff */
[----:B------:R-:W-:Y:S02]  /*db80*/  UISETP.NE.U32.AND UP1, UPT, UR14, URZ, UPT ;  /* 0x0000003f0e00728c */ /* 0x000fe4000bf25070 */
[----:B------:R-:W-:Y:S02]  /*db90*/  USHF.R.S32.HI UR47, URZ, 0x1f, UR21 ;  /* 0x0000001f3f2f7899 */ /* 0x000fe40008011415 */
[----:B------:R-:W-:Y:S02]  /*dba0*/  UISETP.NE.AND.EX UP1, UPT, UR15, URZ, UPT, UP1 ;  /* 0x0000003f0f00728c */ /* 0x000fe4000bf25310 */
[----:B------:R-:W-:Y:S01]  /*dbb0*/  UIMAD UR11, UR4, 0x50, UR11 ;  /* 0x00000050040b78a4 */ /* 0x000fe2000f8e020b */
        /* <DEDUP_REMOVED lines=10> */
[----:B------:R-:W-:-:S04]  /*dc60*/  MOV R6, 0x400 ;  /* 0x0000040000067802 */ /* 0x000fc80000000f00 */
[----:B0-----:R-:W-:Y:S01]  /*dc70*/  LEA R6, R3, R6, 0x18 ;  /* 0x0000000603067211 */ /* 0x001fe200078ec0ff */
[----:B------:R-:W-:-:S05]  /*dc80*/  IMAD.MOV.U32 R3, RZ, RZ, 0x1 ;  /* 0x00000001ff037424 */ /* 0x000fca00078e00ff */
[----:B------:R-:W-:-:S04]  /*dc90*/  SHF.L.U32 R3, R3, 0x1f, RZ ;  /* 0x0000001f03037819 */ /* 0x000fc800000006ff */
[----:B------:R-:W0:Y:S02]  /*dca0*/  SYNCS.PHASECHK.TRANS64.TRYWAIT P0, [R6+URZ+0x31620], R3 ;  /* 0x03162003060075a7 */ /* 0x000e24000800017f */
[----:B0-----:R-:W-:Y:S05]  /*dcb0*/  @!P0 BRA `(.L_x_984) ;  /* 0x0000001800608947 */ /* 0x001fea0003800000 */
.L_x_999:
[----:B------:R-:W-:Y:S01]  /*dcc0*/  ISETP.NE.AND P0, PT, R11, RZ, PT ;  /* 0x000000ff0b00720c */ /* 0x000fe20003f05270 */
[----:B------:R-:W-:Y:S02]  /*dcd0*/  IMAD.U32 R14, RZ, RZ, UR20 ;  /* 0x00000014ff0e7e24 */ /* 0x000fe4000f8e00ff */
[----:B------:R-:W-:-:S03]  /*dce0*/  IMAD.MOV.U32 R4, RZ, RZ, 0x1 ;  /* 0x00000001ff047424 */ /* 0x000fc600078e00ff */
[----:B------:R-:W-:-:S07]  /*dcf0*/  SHF.R.S32.HI R14, RZ, 0x1f, R14 ;  /* 0x0000001fff0e7819 */ /* 0x000fce000001140e */
[----:B------:R-:W-:Y:S05]  /*dd00*/  @P0 BRA `(.L_x_985) ;  /* 0x0000000000140947 */ /* 0x000fea0003800000 */
[----:B------:R-:W-:Y:S01]  /*dd10*/  LOP3.LUT P1, RZ, R21, 0x1f, RZ, 0xc0, !PT ;  /* 0x0000001f15ff7812 */ /* 0x000fe2000782c0ff */
[----:B0-----:R-:W-:-:S04]  /*dd20*/  IMAD.MOV.U32 R3, RZ, RZ, 0x8100 ;  /* 0x00008100ff037424 */ /* 0x001fc800078e00ff */
[----:B------:R1:W-:Y:S08]  /*dd30*/  SYNCS.ARRIVE.TRANS64 RZ, [R6+URZ+0x31610], R3 ;  /* 0x0316100306ff79a7 */ /* 0x0003f0000800003f */
[----:B------:R-:W-:Y:S05]  /*dd40*/  @!P1 BRA `(.L_x_985) ;  /* 0x0000000000049947 */ /* 0x000fea0003800000 */
[----:B------:R-:W-:Y:S01]  /*dd50*/  BPT.TRAP 0x1 ;  /* 0x000000040000795c */ /* 0x000fe20000300000 */
.L_x_985:
        /* <DEDUP_REMOVED lines=9> */
[----:B------:R-:W-:Y:S01]  /*ddf0*/  IMAD.U32 R10, RZ, RZ, UR55 ;  /* 0x00000037ff0a7e24 */ /* 0x000fe2000f8e00ff */
[----:B------:R-:W-:Y:S01]  /*de00*/  UMOV UR57, 0x14f00000 ;  /* 0x14f0000000397882 */ /* 0x000fe20000000000 */
[----:B------:R-:W-:Y:S01]  /*de10*/  UMOV UR18, URZ ;  /* 0x0000003f00127c82 */ /* 0x000fe20008000000 */
[----:B------:R-:W-:Y:S01]  /*de20*/  UIMAD UR23, UR21, UR23, UR10 ;  /* 0x00000017151772a4 */ /* 0x000fe2000f8e020a */
[----:B01----:R-:W-:Y:S01]  /*de30*/  IMAD.MOV.U32 R3, RZ, RZ, 0x14000 ;  /* 0x00014000ff037424 */ /* 0x003fe200078e00ff */
[----:B------:R-:W-:Y:S01]  /*de40*/  UIMAD UR9, UR9, UR14, URZ ;  /* 0x0000000e090972a4 */ /* 0x000fe2000f8e023f */
[----:B------:R-:W-:Y:S01]  /*de50*/  VIADD R10, R10, 0xffffffff ;  /* 0xffffffff0a0a7836 */ /* 0x000fe20000000000 */
[----:B------:R-:W-:Y:S01]  /*de60*/  USHF.L.U32 UR46, UR46, 0x6, URZ ;  /* 0x000000062e2e7899 */ /* 0x000fe2000800063f */
[----:B------:R-:W-:Y:S01]  /*de70*/  IMAD.MOV.U32 R8, RZ, RZ, 0x1 ;  /* 0x00000001ff087424 */ /* 0x000fe200078e00ff */
[----:B------:R-:W-:Y:S01]  /*de80*/  UIMAD UR15, UR20, UR15, UR9 ;  /* 0x0000000f140f72a4 */ /* 0x000fe2000f8e0209 */
[----:B------:R-:W-:Y:S01]  /*de90*/  IMAD.MOV.U32 R9, RZ, RZ, 0x1 ;  /* 0x00000001ff097424 */ /* 0x000fe200078e00ff */
[----:B------:R-:W-:-:S02]  /*dea0*/  UIADD3 UR16, UR8, 0x14100, URZ ;  /* 0x0001410008107890 */ /* 0x000fc4000fffe03f */
        /* <DEDUP_REMOVED lines=133> */
.L_x_991:
[----:B------:R-:W-:-:S04]  /*e700*/  SHF.L.U32 R5, R9, 0x1f, RZ ;  /* 0x0000001f09057819 */ /* 0x000fc800000006ff */
[----:B------:R-:W0:Y:S02]  /*e710*/  SYNCS.PHASECHK.TRANS64.TRYWAIT P1, [R6+URZ+0x31638], R5 ;  /* 0x03163805060075a7 */ /* 0x000e24000802017f */
[----:B0-----:R-:W-:Y:S05]  /*e720*/  @!P1 BRA `(.L_x_987) ;  /* 0x0000000c00d89947 */ /* 0x001fea0003800000 */
.L_x_1000:
[----:B------:R-:W-:Y:S05]  /*e730*/  @P0 BRA `(.L_x_988) ;  /* 0x0000000000140947 */ /* 0x000fea0003800000 */
[----:B------:R-:W-:Y:S01]  /*e740*/  ISETP.NE.AND P1, PT, R15, RZ, PT ;  /* 0x000000ff0f00720c */ /* 0x000fe20003f25270 */
[----:B0-----:R-:W-:-:S04]  /*e750*/  IMAD.MOV.U32 R5, RZ, RZ, 0x8100 ;  /* 0x00008100ff057424 */ /* 0x001fc800078e00ff */
[----:B------:R1:W-:Y:S08]  /*e760*/  SYNCS.ARRIVE.TRANS64 RZ, [R6+URZ+0x31630], R5 ;  /* 0x0316300506ff79a7 */ /* 0x0003f0000800003f */
[----:B------:R-:W-:Y:S05]  /*e770*/  @!P1 BRA `(.L_x_988) ;  /* 0x0000000000049947 */ /* 0x000fea0003800000 */
[----:B------:R-:W-:Y:S01]  /*e780*/  BPT.TRAP 0x1 ;  /* 0x000000040000795c */ /* 0x000fe20000300000 */
.L_x_988:
        /* <DEDUP_REMOVED lines=47> */
.L_x_1002:
[----:B------:R-:W-:Y:S01]  /*ea80*/  LOP3.LUT R9, R9, 0x1, RZ, 0x3c, !PT ;  /* 0x0000000109097812 */ /* 0x000fe200078e3cff */
[----:B------:R-:W-:Y:S06]  /*ea90*/  @P2 BRA `(.L_x_990) ;  /* 0x0000000000142947 */ /* 0x000fec0003800000 */
[----:B------:R-:W-:Y:S01]  /*eaa0*/  ISETP.NE.AND P1, PT, R15, RZ, PT ;  /* 0x000000ff0f00720c */ /* 0x000fe20003f25270 */
[----:B0-----:R-:W-:-:S04]  /*eab0*/  IMAD.MOV.U32 R2, RZ, RZ, 0x8100 ;  /* 0x00008100ff027424 */ /* 0x001fc800078e00ff */
[----:B------:R1:W-:Y:S08]  /*eac0*/  SYNCS.ARRIVE.TRANS64 RZ, [R20+URZ+0x31610], R2 ;  /* 0x0316100214ff79a7 */ /* 0x0003f0000800003f */
[----:B------:R-:W-:Y:S05]  /*ead0*/  @!P1 BRA `(.L_x_990) ;  /* 0x0000000000049947 */ /* 0x000fea0003800000 */
[----:B------:R-:W-:Y:S01]  /*eae0*/  BPT.TRAP 0x1 ;  /* 0x000000040000795c */ /* 0x000fe20000300000 */
.L_x_990:
        /* <DEDUP_REMOVED lines=53> */
.L_x_986:
[----:B------:R-:W-:Y:S01]  /*ee40*/  SHF.L.U32 R15, R9, 0x1f, RZ ;  /* 0x0000001f090f7819 */ /* 0x000fe200000006ff */
[----:B------:R-:W0:Y:S01]  /*ee50*/  LDC.64 R12, c[0x0][0x730] ;  /* 0x0001cc00ff0c7b82 */ /* 0x000e220000000a00 */
[----:B------:R-:W-:Y:S02]  /*ee60*/  IMAD.U32 R16, RZ, RZ, UR38 ;  /* 0x00000026ff107e24 */ /* 0x000fe4000f8e00ff */
[----:B------:R-:W-:Y:S02]  /*ee70*/  IMAD.U32 R2, RZ, RZ, UR38 ;  /* 0x00000026ff027e24 */ /* 0x000fe4000f8e00ff */
[----:B------:R-:W-:Y:S02]  /*ee80*/  IMAD.U32 R3, RZ, RZ, UR39 ;  /* 0x00000027ff037e24 */ /* 0x000fe4000f8e00ff */
[----:B------:R-:W-:Y:S01]  /*ee90*/  IMAD.MOV.U32 R2, RZ, RZ, R16 ;  /* 0x000000ffff027224 */ /* 0x000fe200078e0010 */
        /* <DEDUP_REMOVED lines=11> */
.L_x_1003:
[----:B------:R-:W-:Y:S01]  /*ef50*/  IMAD.IADD R10, R11, 0x1, R3 ;  /* 0x000000010b0a7824 */ /* 0x000fe200078e0203 */
[----:B------:R-:W-:Y:S06]  /*ef60*/  @P0 BRA `(.L_x_993) ;  /* 0x0000000000140947 */ /* 0x000fec0003800000 */
[----:B------:R-:W-:Y:S01]  /*ef70*/  LOP3.LUT P0, RZ, R21, 0x1f, RZ, 0xc0, !PT ;  /* 0x0000001f15ff7812 */ /* 0x000fe2000780c0ff */
[----:B------:R-:W-:-:S04]  /*ef80*/  IMAD.MOV.U32 R11, RZ, RZ, 0x8100 ;  /* 0x00008100ff0b7424 */ /* 0x000fc800078e00ff */
[----:B------:R1:W-:Y:S08]  /*ef90*/  SYNCS.ARRIVE.TRANS64 RZ, [R6+URZ+0x31630], R11 ;  /* 0x0316300b06ff79a7 */ /* 0x0003f0000800003f */
[----:B------:R-:W-:Y:S05]  /*efa0*/  @!P0 BRA `(.L_x_993) ;  /* 0x0000000000048947 */ /* 0x000fea0003800000 */
[----:B------:R-:W-:Y:S01]  /*efb0*/  BPT.TRAP 0x1 ;  /* 0x000000040000795c */ /* 0x000fe20000300000 */
.L_x_993:
        /* <DEDUP_REMOVED lines=52> */
[----:B--2---:R-:W-:Y:S01]  /*f300*/  NOP ;  /* 0x0000000000007918 */ /* 0x004fe20000000000 */
.L_x_980:
[----:B------:R-:W-:Y:S05]  /*f310*/  WARPSYNC.ALL ;  /* 0x0000000000007948 */ /* 0x000fea0003800000 */
[----:B------:R-:W-:-:S13]  /*f320*/  ELECT P0, URZ, PT ;  /* 0x00000000003f782f */ /* 0x000fda0003800000 */
[----:B------:R-:W-:Y:S05]  /*f330*/  @!P0 BRA `(.L_x_878) ;  /* 0x00000000007c8947 */ /* 0x000fea0003800000 */
[----:B------:R-:W2:Y:S02]  /*f340*/  LDL R0, [R1+0x8] ;  /* 0x0000080001007983 */ /* 0x000ea40000100800 */
[----:B--2---:R-:W-:-:S13]  /*f350*/  R2UR UR4, R0 ;  /* 0x00000000000472ca */ /* 0x004fda00000e0000 */
[----:B------:R-:W-:-:S06]  /*f360*/  ULOP3.LUT UR4, UR4, 0x2, URZ, 0xfc, !UPT ;  /* 0x0000000204047892 */ /* 0x000fcc000f8efc3f */
[----:B------:R-:W-:-:S05]  /*f370*/  IMAD.U32 R0, RZ, RZ, UR4 ;  /* 0x00000004ff007e24 */ /* 0x000fca000f8e00ff */
[----:B------:R-:W-:-:S13]  /*f380*/  ISETP.NE.AND P1, PT, R0, 0x3, PT ;  /* 0x000000030000780c */ /* 0x000fda0003f25270 */
[----:B------:R-:W-:Y:S05]  /*f390*/  @!P1 BRA `(.L_x_994) ;  /* 0x0000000000049947 */ /* 0x000fea0003800000 */
[----:B------:R-:W-:Y:S01]  /*f3a0*/  BPT.TRAP 0x1 ;  /* 0x000000040000795c */ /* 0x000fe20000300000 */
.L_x_994:
[----:B------:R-:W2:Y:S01]  /*f3b0*/  S2R R3, SR_CgaCtaId ;  /* 0x0000000000037919 */ /* 0x000ea20000008800 */
[----:B------:R-:W-:-:S04]  /*f3c0*/  MOV R0, 0x400 ;  /* 0x0000040000007802 */ /* 0x000fc80000000f00 */
[----:B--2---:R-:W-:Y:S02]  /*f3d0*/  LEA R2, R3, R0, 0x18 ;  /* 0x0000000003027211 */ /* 0x004fe400078ec0ff */
[----:B------:R-:W-:-:S03]  /*f3e0*/  SHF.L.U32 R0, R4, 0x1f, RZ ;  /* 0x0000001f04007819 */ /* 0x000fc600000006ff */
[----:B------:R-:W-:-:S04]  /*f3f0*/  VIADD R3, R2, 0x31620 ;  /* 0x0003162002037836 */ /* 0x000fc80000000000 */
[----:B------:R-:W-:-:S04]  /*f400*/  IMAD R5, R8, 0x8, R3 ;  /* 0x0000000808057824 */ /* 0x000fc800078e0203 */
[----:B------:R-:W2:Y:S02]  /*f410*/  SYNCS.PHASECHK.TRANS64.TRYWAIT P0, [R5+URZ], R0 ;  /* 0x00000000050075a7 */ /* 0x000ea4000800017f */
[----:B--2---:R-:W-:Y:S05]  /*f420*/  @!P0 BRA `(.L_x_995) ;  /* 0x0000000000d88947 */ /* 0x004fea0003800000 */
.L_x_1004:
[----:B------:R-:W-:-:S05]  /*f430*/  VIADD R8, R8, 0x1 ;  /* 0x0000000108087836 */ /* 0x000fca0000000000 */
[----:B------:R-:W-:-:S04]  /*f440*/  ISETP.NE.AND P0, PT, R8, 0x2, PT ;  /* 0x000000020800780c */ /* 0x000fc80003f05270 */
[----:B--2---:R-:W-:Y:S02]  /*f450*/  SEL R5, RZ, 0x1, P0 ;  /* 0x00000001ff057807 */ /* 0x004fe40000000000 */
[----:B------:R-:W-:Y:S02]  /*f460*/  SEL R8, R8, RZ, P0 ;  /* 0x000000ff08087207 */ /* 0x000fe40000000000 */
[----:B------:R-:W-:-:S03]  /*f470*/  LOP3.LUT R0, R4, R5, RZ, 0x3c, !PT ;  /* 0x0000000504007212 */ /* 0x000fc600078e3cff */
[----:B------:R-:W-:Y:S01]  /*f480*/  IMAD R3, R8, 0x8, R3 ;  /* 0x0000000808037824 */ /* 0x000fe200078e0203 */
[----:B------:R-:W-:-:S04]  /*f490*/  SHF.L.U32 R0, R0, 0x1f, RZ ;  /* 0x0000001f00007819 */ /* 0x000fc800000006ff */
[----:B------:R-:W2:Y:S02]  /*f4a0*/  SYNCS.PHASECHK.TRANS64.TRYWAIT P0, [R3+URZ], R0 ;  /* 0x00000000030075a7 */ /* 0x000ea4000800017f */
[----:B--2---:R-:W-:Y:S05]  /*f4b0*/  @!P0 BRA `(.L_x_996) ;  /* 0x0000000000c88947 */ /* 0x004fea0003800000 */
.L_x_1005:
[----:B------:R-:W-:Y:S05]  /*f4c0*/  @!P1 BRA `(.L_x_997) ;  /* 0x0000000000049947 */ /* 0x000fea0003800000 */
[----:B------:R-:W-:Y:S01]  /*f4d0*/  BPT.TRAP 0x1 ;  /* 0x000000040000795c */ /* 0x000fe20000300000 */
.L_x_997:
[----:B------:R-:W-:-:S07]  /*f4e0*/  SHF.L.U32 R9, R9, 0x1f, RZ ;  /* 0x0000001f09097819 */ /* 0x000fce00000006ff */
.L_x_998:
[----:B---3--:R3:W4:Y:S02]  /*f4f0*/  SYNCS.PHASECHK.TRANS64.TRYWAIT P0, [R2+URZ+0x31638], R9 ;  /* 0x03163809020075a7 */ /* 0x008724000800017f */
[----:B----4-:R-:W-:Y:S05]  /*f500*/  @!P0 NANOSLEEP.SYNCS 0x989680 ;  /* 0x009896800000895d */ /* 0x010fea0003900000 */
[----:B------:R-:W4:Y:S02]  /*f510*/  @!P0 SYNCS.PHASECHK.TRANS64 P0, [R2+URZ+0x31638], R9 ;  /* 0x03163809020085a7 */ /* 0x000f24000800007f */
[----:B----4-:R-:W-:Y:S05]  /*f520*/  @!P0 BRA `(.L_x_998) ;  /* 0xfffffffc00f08947 */ /* 0x010fea000383ffff */
.L_x_878:
[----:B------:R-:W-:Y:S05]  /*f530*/  BSYNC B0 ;  /* 0x0000000000007941 */ /* 0x000fea0003800000 */
.L_x_870:
[----:B------:R-:W-:Y:S05]  /*f540*/  EXIT ;  /* 0x000000000000794d */ /* 0x000fea0003800000 */
.L_x_884:
[----:B0-----:R0:W1:Y:S02]  /*f550*/  SYNCS.PHASECHK.TRANS64.TRYWAIT P0, [R225+URZ+0x31600], R10 ;  /* 0x0316000ae10075a7 */ /* 0x001064000800017f */
[----:B-1----:R-:W-:Y:S05]  /*f560*/  @!P0 NANOSLEEP.SYNCS 0x989680 ;  /* 0x009896800000895d */ /* 0x002fea0003900000 */
[----:B------:R-:W1:Y:S02]  /*f570*/  @!P0 SYNCS.PHASECHK.TRANS64 P0, [R225+URZ+0x31600], R10 ;  /* 0x0316000ae10085a7 */ /* 0x000e64000800007f */
[----:B-1----:R-:W-:Y:S05]  /*f580*/  @!P0 BRA `(.L_x_884) ;  /* 0xfffffffc00f08947 */ /* 0x002fea000383ffff */
[----:B------:R-:W-:Y:S05]  /*f590*/  BRA `(.L_x_883) ;  /* 0xffffff20002c7947 */ /* 0x000fea000383ffff */
.L_x_888:
[----:B-1----:R1:W2:Y:S02]  /*f5a0*/  SYNCS.PHASECHK.TRANS64.TRYWAIT P1, [R224+URZ+0x31610], R7 ;  /* 0x03161007e00075a7 */ /* 0x0022a4000802017f */
[----:B--2---:R-:W-:Y:S05]  /*f5b0*/  @!P1 NANOSLEEP.SYNCS 0x989680 ;  /* 0x009896800000995d */ /* 0x004fea0003900000 */
[----:B------:R-:W2:Y:S02]  /*f5c0*/  @!P1 SYNCS.PHASECHK.TRANS64 P1, [R224+URZ+0x31610], R7 ;  /* 0x03161007e00095a7 */ /* 0x000ea4000802007f */
[----:B--2---:R-:W-:Y:S05]  /*f5d0*/  @!P1 BRA `(.L_x_888) ;  /* 0xfffffffc00f09947 */ /* 0x004fea000383ffff */
[----:B------:R-:W-:Y:S05]  /*f5e0*/  BRA `(.L_x_887) ;  /* 0xffffff2800647947 */ /* 0x000fea000383ffff */
.L_x_892:
[----:B---3--:R3:W4:Y:S02]  /*f5f0*/  SYNCS.PHASECHK.TRANS64.TRYWAIT P1, [R225+URZ+0x31630], R8 ;  /* 0x03163008e10075a7 */ /* 0x008724000802017f */
[----:B----4-:R-:W-:Y:S05]  /*f600*/  @!P1 NANOSLEEP.SYNCS 0x989680 ;  /* 0x009896800000995d */ /* 0x010fea0003900000 */
[----:B------:R-:W4:Y:S02]  /*f610*/  @!P1 SYNCS.PHASECHK.TRANS64 P1, [R225+URZ+0x31630], R8 ;  /* 0x03163008e10095a7 */ /* 0x000f24000802007f */
[----:B----4-:R-:W-:Y:S05]  /*f620*/  @!P1 BRA `(.L_x_892) ;  /* 0xfffffffc00f09947 */ /* 0x010fea000383ffff */
[----:B------:R-:W-:Y:S05]  /*f630*/  BRA `(.L_x_891) ;  /* 0xffffff4400647947 */ /* 0x000fea000383ffff */
.L_x_984:
[----:B0-----:R0:W1:Y:S02]  /*f640*/  SYNCS.PHASECHK.TRANS64.TRYWAIT P0, [R6+URZ+0x31620], R3 ;  /* 0x03162003060075a7 */ /* 0x001064000800017f */
[----:B-1----:R-:W-:Y:S05]  /*f650*/  @!P0 NANOSLEEP.SYNCS 0x989680 ;  /* 0x009896800000895d */ /* 0x002fea0003900000 */
[----:B------:R-:W1:Y:S02]  /*f660*/  @!P0 SYNCS.PHASECHK.TRANS64 P0, [R6+URZ+0x31620], R3 ;  /* 0x03162003060085a7 */ /* 0x000e64000800007f */
[----:B-1----:R-:W-:Y:S05]  /*f670*/  @!P0 BRA `(.L_x_984) ;  /* 0xfffffffc00f08947 */ /* 0x002fea000383ffff */
[----:B------:R-:W-:Y:S05]  /*f680*/  BRA `(.L_x_999) ;  /* 0xffffffe4008c7947 */ /* 0x000fea000383ffff */
.L_x_987:
[----:B0-----:R0:W1:Y:S02]  /*f690*/  SYNCS.PHASECHK.TRANS64.TRYWAIT P1, [R6+URZ+0x31638], R5 ;  /* 0x03163805060075a7 */ /* 0x001064000802017f */
[----:B-1----:R-:W-:Y:S05]  /*f6a0*/  @!P1 NANOSLEEP.SYNCS 0x989680 ;  /* 0x009896800000995d */ /* 0x002fea0003900000 */
[----:B------:R-:W1:Y:S02]  /*f6b0*/  @!P1 SYNCS.PHASECHK.TRANS64 P1, [R6+URZ+0x31638], R5 ;  /* 0x03163805060095a7 */ /* 0x000e64000802007f */
[----:B-1----:R-:W-:Y:S05]  /*f6c0*/  @!P1 BRA `(.L_x_987) ;  /* 0xfffffffc00f09947 */ /* 0x002fea000383ffff */
[----:B------:R-:W-:Y:S05]  /*f6d0*/  BRA `(.L_x_1000) ;  /* 0xfffffff000147947 */ /* 0x000fea000383ffff */
.L_x_989:
[----:B------:R-:W-:-:S07]  /*f6e0*/  SHF.L.U32 R2, R4, 0x1f, RZ ;  /* 0x0000001f04027819 */ /* 0x000fce00000006ff */
.L_x_1001:
[----:B0-----:R0:W1:Y:S02]  /*f6f0*/  SYNCS.PHASECHK.TRANS64.TRYWAIT P1, [R20+URZ+0x31620], R2 ;  /* 0x03162002140075a7 */ /* 0x001064000802017f */
[----:B-1----:R-:W-:Y:S05]  /*f700*/  @!P1 NANOSLEEP.SYNCS 0x989680 ;  /* 0x009896800000995d */ /* 0x002fea0003900000 */
[----:B------:R-:W1:Y:S02]  /*f710*/  @!P1 SYNCS.PHASECHK.TRANS64 P1, [R20+URZ+0x31620], R2 ;  /* 0x03162002140095a7 */ /* 0x000e64000802007f */
[----:B-1----:R-:W-:Y:S05]  /*f720*/  @!P1 BRA `(.L_x_1001) ;  /* 0xfffffffc00f09947 */ /* 0x002fea000383ffff */
[----:B------:R-:W-:Y:S05]  /*f730*/  BRA `(.L_x_1002) ;  /* 0xfffffff000d07947 */ /* 0x000fea000383ffff */
.L_x_992:
[----:B0-----:R0:W1:Y:S02]  /*f740*/  SYNCS.PHASECHK.TRANS64.TRYWAIT P1, [R6+URZ+0x31638], R15 ;  /* 0x0316380f060075a7 */ /* 0x001064000802017f */
[----:B-1----:R-:W-:Y:S05]  /*f750*/  @!P1 NANOSLEEP.SYNCS 0x989680 ;  /* 0x009896800000995d */ /* 0x002fea0003900000 */
[----:B------:R-:W1:Y:S02]  /*f760*/  @!P1 SYNCS.PHASECHK.TRANS64 P1, [R6+URZ+0x31638], R15 ;  /* 0x0316380f060095a7 */ /* 0x000e64000802007f */
[----:B-1----:R-:W-:Y:S05]  /*f770*/  @!P1 BRA `(.L_x_992) ;  /* 0xfffffffc00f09947 */ /* 0x002fea000383ffff */
[----:B------:R-:W-:Y:S05]  /*f780*/  BRA `(.L_x_1003) ;  /* 0xfffffff400f07947 */ /* 0x000fea000383ffff */
.L_x_995:
[----:B--2---:R2:W3:Y:S02]  /*f790*/  SYNCS.PHASECHK.TRANS64.TRYWAIT P0, [R5+URZ], R0 ;  /* 0x00000000050075a7 */ /* 0x0044e4000800017f */
[----:B---3--:R-:W-:Y:S05]  /*f7a0*/  @!P0 NANOSLEEP.SYNCS 0x989680 ;  /* 0x009896800000895d */ /* 0x008fea0003900000 */
[----:B------:R-:W3:Y:S02]  /*f7b0*/  @!P0 SYNCS.PHASECHK.TRANS64 P0, [R5+URZ], R0 ;  /* 0x00000000050085a7 */ /* 0x000ee4000800007f */
[----:B---3--:R-:W-:Y:S05]  /*f7c0*/  @!P0 BRA `(.L_x_995) ;  /* 0xfffffffc00f08947 */ /* 0x008fea000383ffff */
[----:B------:R-:W-:Y:S05]  /*f7d0*/  BRA `(.L_x_1004) ;  /* 0xfffffffc00147947 */ /* 0x000fea000383ffff */
.L_x_996:
[----:B--2---:R2:W3:Y:S02]  /*f7e0*/  SYNCS.PHASECHK.TRANS64.TRYWAIT P0, [R3+URZ], R0 ;  /* 0x00000000030075a7 */ /* 0x0044e4000800017f */
[----:B---3--:R-:W-:Y:S05]  /*f7f0*/  @!P0 NANOSLEEP.SYNCS 0x989680 ;  /* 0x009896800000895d */ /* 0x008fea0003900000 */
[----:B------:R-:W3:Y:S02]  /*f800*/  @!P0 SYNCS.PHASECHK.TRANS64 P0, [R3+URZ], R0 ;  /* 0x00000000030085a7 */ /* 0x000ee4000800007f */
[----:B---3--:R-:W-:Y:S05]  /*f810*/  @!P0 BRA `(.L_x_996) ;  /* 0xfffffffc00f08947 */ /* 0x008fea000383ffff */
[----:B------:R-:W-:Y:S05]  /*f820*/  BRA `(.L_x_1005) ;  /* 0xfffffffc00247947 */ /* 0x000fea000383ffff */
.L_x_1006:
        /* <DEDUP_REMOVED lines=13> */
.L_x_1156:


//--------------------- .text._ZN7cutlass13device_kernelIN5flash32FlashAttnBwdPostprocessConvertdQIN4cute5tupleIJNS3_1CILi80EEENS5_ILi256EEEEEENS_10bfloat16_tEfNS_4arch4Sm90ELi256ENS3_8TiledMMAINS3_8MMA_AtomIJNS3_4SM904GMMA27MMA_64x16x16_F32BF16BF16_SSILNSF_5MajorE1ELSH_1ELNSF_7ScaleInE1ELSI_1EEEEEENS3_6LayoutINS4_IJNS5_ILi2EEENS5_ILi1EEESN_EEENS4_IJSN_NS5_ILi0EEESP_EEEEENS4_IJNS3_10UnderscoreESS_SS_EEEEELb1EEEEEvNT_6ParamsE --------------------------
	.section	.text._ZN7cutlass13device_kernelIN5flash32FlashAttnBwdPostprocessConvertdQIN4cute5tupleIJNS3_1CILi80EEENS5_ILi256EEEEEENS_10bfloat16_tEfNS_4arch4Sm90ELi256ENS3_8TiledMMAINS3_8MMA_AtomIJNS3_4SM904GMMA27MMA_64x16x16_F32BF16BF16_SSILNSF_5MajorE1ELSH_1ELNSF_7ScaleInE1ELSI_1EEEEEENS3_6LayoutINS4_IJNS5_ILi2EEENS5_ILi1EEESN_EEENS4_IJSN_NS5_ILi0EEESP_EEEEENS4_IJNS3_10UnderscoreESS_SS_EEEEELb1EEEEEvNT_6ParamsE,"ax",@progbits
	.align	128
.text._ZN7cutlass13device_kernelIN5flash32FlashAttnBwdPostprocessConvertdQIN4cute5tupleIJNS3_1CILi80EEENS5_ILi256EEEEEENS_10bfloat16_tEfNS_4arch4Sm90ELi256ENS3_8TiledMMAINS3_8MMA_AtomIJNS3_4SM904GMMA27MMA_64x16x16_F32BF16BF16_SSILNSF_5MajorE1ELSH_1ELNSF_7ScaleInE1ELSI_1EEEEEENS3_6LayoutINS4_IJNS5_ILi2EEENS5_ILi1EEESN_EEENS4_IJSN_NS5_ILi0EEESP_EEEEENS4_IJNS3_10UnderscoreESS_SS_EEEEELb1EEEEEvNT_6ParamsE:
        .type           _ZN7cutlass13device_kernelIN5flash32FlashAttnBwdPostprocessConvertdQIN4cute5tupleIJNS3_1CILi80EEENS5_ILi256EEEEEENS_10bfloat16_tEfNS_4arch4Sm90ELi256ENS3_8TiledMMAINS3_8MMA_AtomIJNS3_4SM904GMMA27MMA_64x16x16_F32BF16BF16_SSILNSF_5MajorE1ELSH_1ELNSF_7ScaleInE1ELSI_1EEEEEENS3_6LayoutINS4_IJNS5_ILi2EEENS5_ILi1EEESN_EEENS4_IJSN_NS5_ILi0EEESP_EEEEENS4_IJNS3_10UnderscoreESS_SS_EEEEELb1EEEEEvNT_6ParamsE,@function
        .size           _ZN7cutlass13device_kernelIN5flash32FlashAttnBwdPostprocessConvertdQIN4cute5tupleIJNS3_1CILi80EEENS5_ILi256EEEEEENS_10bfloat16_tEfNS_4arch4Sm90ELi256ENS3_8TiledMMAINS3_8MMA_AtomIJNS3_4SM904GMMA27MMA_64x16x16_F32BF16BF16_SSILNSF_5MajorE1ELSH_1ELNSF_7ScaleInE1ELSI_1EEEEEENS3_6LayoutINS4_IJNS5_ILi2EEENS5_ILi1EEESN_EEENS4_IJSN_NS5_ILi0EEESP_EEEEENS4_IJNS3_10UnderscoreESS_SS_EEEEELb1EEEEEvNT_6ParamsE,(.L_x_1157 - _ZN7cutlass13device_kernelIN5flash32FlashAttnBwdPostprocessConvertdQIN4cute5tupleIJNS3_1CILi80EEENS5_ILi256EEEEEENS_10bfloat16_tEfNS_4arch4Sm90ELi256ENS3_8TiledMMAINS3_8MMA_AtomIJNS3_4SM904GMMA27MMA_64x16x16_F32BF16BF16_SSILNSF_5MajorE1ELSH_1ELNSF_7ScaleInE1ELSI_1EEEEEENS3_6LayoutINS4_IJNS5_ILi2EEENS5_ILi1EEESN_EEENS4_IJSN_NS5_ILi0EEESP_EEEEENS4_IJNS3_10UnderscoreESS_SS_EEEEELb1EEEEEvNT_6ParamsE)
        .other          _ZN7cutlass13device_kernelIN5flash32FlashAttnBwdPostprocessConvertdQIN4cute5tupleIJNS3_1CILi80EEENS5_ILi256EEEEEENS_10bfloat16_tEfNS_4arch4Sm90ELi256ENS3_8TiledMMAINS3_8MMA_AtomIJNS3_4SM904GMMA27MMA_64x16x16_F32BF16BF16_SSILNSF_5MajorE1ELSH_1ELNSF_7ScaleInE1ELSI_1EEEEEENS3_6LayoutINS4_IJNS5_ILi2EEENS5_ILi1EEESN_EEENS4_IJSN_NS5_ILi0EEESP_EEEEENS4_IJNS3_10UnderscoreESS_SS_EEEEELb1EEEEEvNT_6ParamsE,@"STO_CUDA_ENTRY STV_DEFAULT"
_ZN7cutlass13device_kernelIN5flash32FlashAttnBwdPostprocessConvertdQIN4cute5tupleIJNS3_1CILi80EEENS5_ILi256EEEEEENS_10bfloat16_tEfNS_4arch4Sm90ELi256ENS3_8TiledMMAINS3_8MMA_AtomIJNS3_4SM904GMMA27MMA_64x16x16_F32BF16BF16_SSILNSF_5MajorE1ELSH_1ELNSF_7ScaleInE1ELSI_1EEEEEENS3_6LayoutINS4_IJNS5_ILi2EEENS5_ILi1EEESN_EEENS4_IJSN_NS5_ILi0EEESP_EEEEENS4_IJNS3_10UnderscoreESS_SS_EEEEELb1EEEEEvNT_6ParamsE:
[----:B------:R-:W-:Y:S08]  /*0000*/  LDC R1, c[0x0][0x28] ;  /* 0x00000a00ff017b82 */ /* 0x000ff00000000800 */
[----:B------:R-:W0:Y:S01]  /*0010*/  LDC.64 R4, c[0x0][0x278] ;  /* 0x00009e00ff047b82 */ /* 0x000e220000000a00 */
[----:B------:R-:W1:Y:S01]  /*0020*/  S2R R15, SR_CTAID.Z ;  /* 0x00000000000f7919 */ /* 0x000e620000002700 */
[----:B------:R-:W-:-:S06]  /*0030*/  ULDC.64 UR8, c[0x0][0x208] ;  /* 0x0000820000087ab9 */ /* 0x000fcc0000000a00 */
[----:B------:R-:W2:Y:S08]  /*0040*/  LDC.64 R10, c[0x0][0x270] ;  /* 0x00009c00ff0a7b82 */ /* 0x000eb00000000a00 */
[----:B------:R-:W1:Y:S01]  /*0050*/  LDC.64 R2, c[0x0][0x270] ;  /* 0x00009c00ff027b82 */ /* 0x000e620000000a00 */
[----:B0-----:R-:W-:-:S04]  /*0060*/  ISETP.NE.U32.AND P2, PT, R4, RZ, PT ;  /* 0x000000ff0400720c */ /* 0x001fc80003f45070 */
[----:B------:R-:W-:-:S03]  /*0070*/  ISETP.NE.AND.EX P2, PT, R5, RZ, PT, P2 ;  /* 0x000000ff0500720c */ /* 0x000fc60003f45320 */
[----:B------:R-:W0:Y:S01]  /*0080*/  LDC R9, c[0x0][0x240] ;  /* 0x00009000ff097b82 */ /* 0x000e220000000800 */
[----:B--2---:R-:W-:-:S04]  /*0090*/  ISETP.NE.U32.AND P1, PT, R10, RZ, PT ;  /* 0x000000ff0a00720c */ /* 0x004fc80003f25070 */
[----:B------:R-:W-:Y:S01]  /*00a0*/  ISETP.NE.AND.EX P1, PT, R11, RZ, PT, P1 ;  /* 0x000000ff0b00720c */ /* 0x000fe20003f25310 */
[----:B-1----:R-:W-:-:S04]  /*00b0*/  IMAD.WIDE R2, R15, 0x4, R2 ;  /* 0x000000040f027825 */ /* 0x002fc800078e0202 */
[----:B------:R-:W1:Y:S08]  /*00c0*/  @P2 LDC.64 R6, c[0x0][0x278] ;  /* 0x00009e00ff062b82 */ /* 0x000e700000000a00 */
[----:B------:R2:W5:Y:S01]  /*00d0*/  @P1 LDG.E R13, desc[UR8][R2.64] ;  /* 0x00000008020d1981 */ /* 0x000562000c1e1900 */
[----:B-1----:R-:W-:-:S05]  /*00e0*/  @P2 IMAD.WIDE R6, R15, 0x4, R6 ;  /* 0x000000040f062825 */ /* 0x002fca00078e0206 */
[----:B0-----:R2:W5:Y:S01]  /*00f0*/  @P2 LDG.E R9, desc[UR8][R6.64] ;  /* 0x0000000806092981 */ /* 0x001562000c1e1900 */
[----:B------:R-:W-:Y:S01]  /*0100*/  ISETP.NE.U32.AND P0, PT, R10, RZ, PT ;  /* 0x000000ff0a00720c */ /* 0x000fe20003f05070 */
[----:B------:R-:W0:Y:S03]  /*0110*/  S2R R4, SR_CTAID.X ;  /* 0x0000000000047919 */ /* 0x000e260000002500 */
[----:B------:R-:W-:Y:S01]  /*0120*/  ISETP.NE.AND.EX P0, PT, R11, RZ, PT, P0 ;  /* 0x000000ff0b00720c */ /* 0x000fe20003f05300 */
[----:B0-----:R-:W-:Y:S01]  /*0130*/  IMAD R0, R4, 0x50, RZ ;  /* 0x0000005004007824 */ /* 0x001fe200078e02ff */
[----:B--2---:R-:W-:Y:S11]  /*0140*/  @P2 BRA `(.L_x_1007) ;  /* 0x0000000000102947 */ /* 0x004ff60003800000 */
[----:B------:R-:W-:Y:S05]  /*0150*/  @!P1 BRA `(.L_x_1007) ;  /* 0x00000000000c9947 */ /* 0x000fea0003800000 */
[----:B------:R-:W2:Y:S04]  /*0160*/  LDG.E R6, desc[UR8][R2.64] ;  /* 0x0000000802067981 */ /* 0x000ea8000c1e1900 */
[----:B-----5:R-:W2:Y:S02]  /*0170*/  LDG.E R9, desc[UR8][R2.64+0x4] ;  /* 0x0000040802097981 */ /* 0x020ea4000c1e1900 */
[----:B--2---:R-:W-:-:S07]  /*0180*/  IMAD.IADD R9, R9, 0x1, -R6 ;  /* 0x0000000109097824 */ /* 0x004fce00078e0a06 */
.L_x_1007:
[----:B-----5:R-:W-:-:S13]  /*0190*/  ISETP.GE.AND P2, PT, R0, R9, PT ;  /* 0x000000090000720c */ /* 0x020fda0003f46270 */
[----:B------:R-:W-:Y:S05]  /*01a0*/  @P0 EXIT P2 ;  /* 0x000000000000094d */ /* 0x000fea0001000000 */
[----:B------:R-:W0:Y:S01]  /*01b0*/  S2R R7, SR_CTAID.Y ;  /* 0x0000000000077919 */ /* 0x000e220000002600 */
[C---:B------:R-:W-:Y:S01]  /*01c0*/  @P1 IMAD R0, R15.reuse, 0x50, R13 ;  /* 0x000000500f001824 */ /* 0x040fe200078e020d */
[----:B------:R-:W1:Y:S01]  /*01d0*/  LDC.64 R18, c[0x0][0x228] ;  /* 0x00008a00ff127b82 */ /* 0x000e620000000a00 */
[----:B------:R-:W-:Y:S01]  /*01e0*/  IMAD R11, R4, 0x5000, RZ ;  /* 0x00005000040b7824 */ /* 0x000fe200078e02ff */
[----:B------:R-:W2:Y:S01]  /*01f0*/  S2R R17, SR_TID.X ;  /* 0x0000000000117919 */ /* 0x000ea20000002100 */
[----:B------:R-:W-:Y:S01]  /*0200*/  @P1 IMAD.HI R0, R0, 0x66666667, RZ ;  /* 0x6666666700001827 */ /* 0x000fe200078e02ff */
[----:B------:R-:W-:Y:S01]  /*0210*/  SEL R6, R15, RZ, !P0 ;  /* 0x000000ff0f067207 */ /* 0x000fe20004000000 */
[----:B------:R-:W-:Y:S01]  /*0220*/  BSSY B0, `(.L_x_1008) ;  /* 0x0000030000007945 */ /* 0x000fe20003800000 */
[----:B------:R-:W3:Y:S02]  /*0230*/  S2R R25, SR_CgaCtaId ;  /* 0x0000000000197919 */ /* 0x000ee40000008800 */
[----:B------:R-:W-:Y:S01]  /*0240*/  @P1 SHF.R.U32.HI R3, RZ, 0x1f, R0 ;  /* 0x0000001fff031819 */ /* 0x000fe20000011600 */
[----:B------:R-:W4:Y:S03]  /*0250*/  LDC.64 R20, c[0x0][0x230] ;  /* 0x00008c00ff147b82 */ /* 0x000f260000000a00 */
[----:B------:R-:W-:-:S05]  /*0260*/  @P1 LEA.HI.SX32 R3, R0, R3, 0x1b ;  /* 0x0000000300031211 */ /* 0x000fca00078fdaff */
[----:B------:R-:W-:Y:S01]  /*0270*/  @P1 IMAD R5, R3, 0x5000, RZ ;  /* 0x0000500003051824 */ /* 0x000fe200078e02ff */
[----:B------:R-:W-:Y:S01]  /*0280*/  CS2R R2, SRZ ;  /* 0x0000000000027805 */ /* 0x000fe2000001ff00 */
[----:B------:R-:W5:Y:S02]  /*0290*/  LDC.64 R22, c[0x0][0x210] ;  /* 0x00008400ff167b82 */ /* 0x000f640000000a00 */
[--C-:B------:R-:W-:Y:S01]  /*02a0*/  @P1 IMAD.MOV.U32 R2, RZ, RZ, R5.reuse ;  /* 0x000000ffff021224 */ /* 0x100fe200078e0005 */
[----:B------:R-:W-:-:S04]  /*02b0*/  @P1 SHF.R.S32.HI R3, RZ, 0x1f, R5 ;  /* 0x0000001fff031819 */ /* 0x000fc80000011405 */
[C---:B------:R-:W-:Y:S02]  /*02c0*/  IADD3 R10, P2, R11.reuse, R2, RZ ;  /* 0x000000020b0a7210 */ /* 0x040fe40007f5e0ff */
[----:B0-----:R-:W-:Y:S02]  /*02d0*/  SHF.R.S32.HI R5, RZ, 0x1f, R7 ;  /* 0x0000001fff057819 */ /* 0x001fe40000011407 */
[----:B------:R-:W-:Y:S02]  /*02e0*/  LEA.HI.X.SX32 R11, R11, R3, 0x1, P2 ;  /* 0x000000030b0b7211 */ /* 0x000fe400010f0eff */
[----:B------:R-:W-:Y:S01]  /*02f0*/  SHF.R.S32.HI R3, RZ, 0x1f, R15 ;  /* 0x0000001fff037819 */ /* 0x000fe2000001140f */
[-C--:B-1----:R-:W-:Y:S02]  /*0300*/  IMAD R0, R5, R18.reuse, RZ ;  /* 0x0000001205007224 */ /* 0x082fe400078e02ff */
[----:B------:R-:W-:Y:S01]  /*0310*/  IMAD.WIDE.U32 R10, R7, R18, R10 ;  /* 0x00000012070a7225 */ /* 0x000fe200078e000a */
[----:B------:R-:W-:-:S02]  /*0320*/  SEL R3, R3, RZ, !P0 ;  /* 0x000000ff03037207 */ /* 0x000fc40004000000 */
[----:B--2---:R-:W-:Y:S01]  /*0330*/  ISETP.NE.AND P0, PT, R17, RZ, PT ;  /* 0x000000ff1100720c */ /* 0x004fe20003f05270 */
[----:B------:R-:W-:Y:S02]  /*0340*/  IMAD R19, R7, R19, R0 ;  /* 0x0000001307137224 */ /* 0x000fe400078e0200 */
[----:B----4-:R-:W-:-:S03]  /*0350*/  IMAD R0, R3, R20, RZ ;  /* 0x0000001403007224 */ /* 0x010fc600078e02ff */
[----:B------:R-:W-:Y:S01]  /*0360*/  IADD3 R11, R11, R19, RZ ;  /* 0x000000130b0b7210 */ /* 0x000fe20007ffe0ff */
[C---:B------:R-:W-:Y:S02]  /*0370*/  IMAD R15, R6.reuse, R21, R0 ;  /* 0x00000015060f7224 */ /* 0x040fe400078e0200 */
[----:B------:R-:W-:-:S04]  /*0380*/  IMAD.WIDE.U32 R10, R6, R20, R10 ;  /* 0x00000014060a7225 */ /* 0x000fc800078e000a */
[----:B------:R-:W-:Y:S01]  /*0390*/  IMAD.IADD R0, R11, 0x1, R15 ;  /* 0x000000010b007824 */ /* 0x000fe200078e020f */
[----:B-----5:R-:W-:-:S04]  /*03a0*/  LEA R22, P2, R10, R22, 0x2 ;  /* 0x000000160a167211 */ /* 0x020fc800078410ff */
[----:B------:R-:W-:Y:S01]  /*03b0*/  LEA.HI.X R0, R10, R23, R0, 0x2, P2 ;  /* 0x000000170a007211 */ /* 0x000fe200010f1400 */
[----:B---3--:R-:W-:Y:S08]  /*03c0*/  @P0 BRA `(.L_x_1009) ;  /* 0x0000000000540947 */ /* 0x008ff00003800000 */
[----:B------:R-:W0:Y:S01]  /*03d0*/  S2UR UR7, SR_CgaCtaId ;  /* 0x00000000000779c3 */ /* 0x000e220000008800 */
[----:B------:R-:W-:Y:S01]  /*03e0*/  UMOV UR6, 0x400 ;  /* 0x0000040000067882 */ /* 0x000fe20000000000 */
[----:B------:R-:W-:Y:S01]  /*03f0*/  UMOV UR4, 0x1 ;  /* 0x0000000100047882 */ /* 0x000fe20000000000 */
[----:B------:R-:W-:Y:S01]  /*0400*/  IMAD.MOV.U32 R2, RZ, RZ, 0x14000 ;  /* 0x00014000ff027424 */ /* 0x000fe200078e00ff */
[----:B------:R-:W-:-:S04]  /*0410*/  UIADD3 UR4, -UR4, 0x100000, URZ ;  /* 0x0010000004047890 */ /* 0x000fc8000fffe13f */
[----:B------:R-:W-:Y:S02]  /*0420*/  USHF.L.U32 UR5, UR4, 0xb, URZ ;  /* 0x0000000b04057899 */ /* 0x000fe4000800063f */
[----:B------:R-:W-:Y:S01]  /*0430*/  USHF.L.U32 UR4, UR4, 0x1, URZ ;  /* 0x0000000104047899 */ /* 0x000fe2000800063f */
[----:B------:R-:W-:Y:S01]  /*0440*/  PLOP3.LUT P0, PT, PT, PT, PT, 0x80, 0x0 ;  /* 0x000000000000781c */ /* 0x000fe20003f0f070 */
[----:B------:R-:W-:Y:S01]  /*0450*/  UMOV UR10, 0x1400 ;  /* 0x00001400000a7882 */ /* 0x000fe20000000000 */
[----:B0-----:R-:W-:-:S04]  /*0460*/  ULEA UR6, UR7, UR6, 0x18 ;  /* 0x0000000607067291 */ /* 0x001fc8000f8ec03f */
[----:B------:R-:W-:Y:S01]  /*0470*/  UIADD3 UR7, UR6, 0x1e000, URZ ;  /* 0x0001e00006077890 */ /* 0x000fe2000fffe03f */
[----:B------:R-:W0:Y:S07]  /*0480*/  FENCE.VIEW.ASYNC.S ;  /* 0x00000000000073c6 */ /* 0x000e2e0000000000 */
[----:B0-----:R0:W1:Y:S02]  /*0490*/  SYNCS.EXCH.64 URZ, [UR6+0x1e000], UR4 ;  /* 0x01e00004063f75b2 */ /* 0x0010640008000100 */
[----:B0-----:R-:W-:-:S02]  /*04a0*/  R2UR UR4, R22 ;  /* 0x00000000160472ca */ /* 0x001fc400000e0000 */
[----:B------:R-:W-:Y:S01]  /*04b0*/  R2UR UR5, R0 ;  /* 0x00000000000572ca */ /* 0x000fe200000e0000 */
[----:B-1----:R0:W-:-:S14]  /*04c0*/  SYNCS.ARRIVE.TRANS64 RZ, [UR6+0x1e000], R2 ;  /* 0x01e00002ffff79a7 */ /* 0x0021dc0008000006 */
.L_x_1010:
[----:B------:R-:W-:Y:S01]  /*04d0*/  @P0 ELECT P2, URZ, PT ;  /* 0x00000000003f082f */ /* 0x000fe20003840000 */
[----:B------:R1:W-:-:S12]  /*04e0*/  UBLKCP.S.G [UR6], [UR4], UR10 ;  /* 0x00000006040073ba */ /* 0x0003d8000800020a */
[----:B------:R-:W-:Y:S02]  /*04f0*/  @P2 PLOP3.LUT P0, PT, P2, PT, PT, 0x8, 0x0 ;  /* 0x000000000000281c */ /* 0x000fe4000170e170 */
[----:B------:R-:W-:-:S11]  /*0500*/  PLOP3.LUT P2, PT, PT, PT, PT, 0x8, 0x0 ;  /* 0x000000000000781c */ /* 0x000fd60003f4e170 */
[----:B-1----:R-:W-:Y:S05]  /*0510*/  @P0 BRA.U.ANY `(.L_x_1010) ;  /* 0xfffffffd00ec0947 */ /* 0x002fea000393ffff */
.L_x_1009:
[----:B------:R-:W-:Y:S05]  /*0520*/  BSYNC B0 ;  /* 0x0000000000007941 */ /* 0x000fea0003800000 */
.L_x_1008:
[----:B------:R-:W-:Y:S01]  /*0530*/  BAR.SYNC.DEFER_BLOCKING 0x0 ;  /* 0x0000000000007b1d */ /* 0x000fe20000010000 */
[----:B0-----:R-:W-:Y:S02]  /*0540*/  MOV R2, 0x400 ;  /* 0x0000040000027802 */ /* 0x001fe40000000f00 */
[----:B------:R-:W-:Y:S02]  /*0550*/  CS2R R98, SRZ ;  /* 0x0000000000627805 */ /* 0x000fe4000001ff00 */
[----:B------:R-:W-:Y:S02]  /*0560*/  SHF.L.U32 R11, RZ, 0x1f, RZ ;  /* 0x0000001fff0b7819 */ /* 0x000fe400000006ff */
[----:B------:R-:W-:Y:S02]  /*0570*/  LEA R2, R25, R2, 0x18 ;  /* 0x0000000219027211 */ /* 0x000fe400078ec0ff */
[----:B------:R-:W-:Y:S02]  /*0580*/  @P1 SHF.R.S32.HI R99, RZ, 0x1f, R13 ;  /* 0x0000001fff631819 */ /* 0x000fe4000001140d */
[----:B------:R-:W-:-:S07]  /*0590*/  @P1 MOV R98, R13 ;  /* 0x0000000d00621202 */ /* 0x000fce0000000f00 */
.L_x_1011:
[----:B0-----:R0:W1:Y:S02]  /*05a0*/  SYNCS.PHASECHK.TRANS64.TRYWAIT P0, [R2+URZ+0x1e000], R11 ;  /* 0x01e0000b020075a7 */ /* 0x001064000800017f */
[----:B-1----:R-:W-:Y:S05]  /*05b0*/  @!P0 NANOSLEEP.SYNCS 0x989680 ;  /* 0x009896800000895d */ /* 0x002fea0003900000 */
[----:B------:R-:W1:Y:S02]  /*05c0*/  @!P0 SYNCS.PHASECHK.TRANS64 P0, [R2+URZ+0x1e000], R11 ;  /* 0x01e0000b020085a7 */ /* 0x000e64000800007f */
[----:B-1----:R-:W-:Y:S05]  /*05d0*/  @!P0 BRA `(.L_x_1011) ;  /* 0xfffffffc00f08947 */ /* 0x002fea000383ffff */
[----:B------:R-:W-:Y:S01]  /*05e0*/  SHF.R.S32.HI R0, RZ, 0x1f, R17 ;  /* 0x0000001fff007819 */ /* 0x000fe20000011411 */
[----:B------:R-:W-:Y:S01]  /*05f0*/  ULDC UR4, c[0x0][0x268] ;  /* 0x00009a0000047ab9 */ /* 0x000fe20000000800 */
[----:B------:R-:W-:Y:S01]  /*0600*/  IMAD R9, R4, -0x50, R9 ;  /* 0xffffffb004097824 */ /* 0x000fe200078e0209 */
[----:B------:R-:W-:Y:S01]  /*0610*/  ULDC.64 UR6, c[0x0][0x258] ;  /* 0x0000960000067ab9 */ /* 0x000fe20000000a00 */
[CC--:B------:R-:W-:Y:S01]  /*0620*/  LEA.HI R8, R0.reuse, R17.reuse, RZ, 0x7 ;  /* 0x0000001100087211 */ /* 0x0c0fe200078f38ff */
[----:B------:R-:W-:Y:S01]  /*0630*/  BSSY B0, `(.L_x_1012) ;  /* 0x00000f1000007945 */ /* 0x000fe20003800000 */
[----:B------:R-:W-:Y:S02]  /*0640*/  LEA.HI R12, R0, R17, RZ, 0x4 ;  /* 0x00000011000c7211 */ /* 0x000fe400078f20ff */
[----:B------:R-:W-:Y:S02]  /*0650*/  LOP3.LUT R10, R8, 0x3fffff80, RZ, 0xc0, !PT ;  /* 0x3fffff80080a7812 */ /* 0x000fe400078ec0ff */
[----:B0-----:R-:W-:-:S02]  /*0660*/  SHF.R.S32.HI R11, RZ, 0x7, R8 ;  /* 0x00000007ff0b7819 */ /* 0x001fc40000011408 */
[CC--:B------:R-:W-:Y:S01]  /*0670*/  LEA.HI R8, R0.reuse, R17.reuse, RZ, 0x3 ;  /* 0x0000001100087211 */ /* 0x0c0fe200078f18ff */
[----:B------:R-:W-:Y:S01]  /*0680*/  IMAD.IADD R10, R17, 0x1, -R10 ;  /* 0x00000001110a7824 */ /* 0x000fe200078e0a0a */
[----:B------:R-:W-:Y:S02]  /*0690*/  LEA.HI R16, R0, R17, RZ, 0x5 ;  /* 0x0000001100107211 */ /* 0x000fe400078f28ff */
[----:B------:R-:W-:Y:S01]  /*06a0*/  SHF.R.S32.HI R15, RZ, 0x4, R12 ;  /* 0x00000004ff0f7819 */ /* 0x000fe2000001140c */
[C---:B------:R-:W-:Y:S01]  /*06b0*/  IMAD R10, R11.reuse, 0xa00, R10 ;  /* 0x00000a000b0a7824 */ /* 0x040fe200078e020a */
[----:B------:R-:W-:Y:S01]  /*06c0*/  SHF.R.S32.HI R0, RZ, 0x5, R16 ;  /* 0x00000005ff007819 */ /* 0x000fe20000011410 */
[----:B------:R-:W-:Y:S01]  /*06d0*/  IMAD.SHL.U32 R11, R11, 0x40, RZ ;  /* 0x000000400b0b7824 */ /* 0x000fe200078e00ff */
[----:B------:R-:W-:Y:S01]  /*06e0*/  LEA.HI R12, R12, R15, RZ, 0x1 ;  /* 0x0000000f0c0c7211 */ /* 0x000fe200078f08ff */
[----:B------:R-:W-:Y:S01]  /*06f0*/  IMAD.SHL.U32 R13, R10, 0x4, RZ ;  /* 0x000000040a0d7824 */ /* 0x000fe200078e00ff */
[----:B------:R-:W-:-:S02]  /*0700*/  LOP3.LUT R10, R8, 0xfffffff8, RZ, 0xc0, !PT ;  /* 0xfffffff8080a7812 */ /* 0x000fc400078ec0ff */
[----:B------:R-:W-:Y:S02]  /*0710*/  LOP3.LUT R12, R12, 0x1fffffe, RZ, 0xc0, !PT ;  /* 0x01fffffe0c0c7812 */ /* 0x000fe400078ec0ff */
[----:B------:R-:W-:Y:S01]  /*0720*/  LEA R14, R13, R2, 0x2 ;  /* 0x000000020d0e7211 */ /* 0x000fe200078e10ff */
[----:B------:R-:W-:Y:S01]  /*0730*/  IMAD.IADD R10, R17, 0x1, -R10 ;  /* 0x00000001110a7824 */ /* 0x000fe200078e0a0a */
[----:B------:R-:W-:Y:S02]  /*0740*/  SHF.R.S32.HI R13, RZ, 0x1f, R16 ;  /* 0x0000001fff0d7819 */ /* 0x000fe40000011410 */
[----:B------:R-:W-:Y:S01]  /*0750*/  LOP3.LUT R16, R16, 0xffffffe0, RZ, 0xc0, !PT ;  /* 0xffffffe010107812 */ /* 0x000fe200078ec0ff */
[----:B------:R-:W0:Y:S01]  /*0760*/  LDS.128 R40, [R14+0x800] ;  /* 0x000800000e287984 */ /* 0x000e220000000c00 */
[----:B------:R-:W-:Y:S02]  /*0770*/  LEA.HI R13, R13, R0, RZ, 0x2 ;  /* 0x000000000d0d7211 */ /* 0x000fe400078f10ff */
[----:B------:R-:W-:Y:S01]  /*0780*/  IADD3 R15, R15, -R12, RZ ;  /* 0x8000000c0f0f7210 */ /* 0x000fe20007ffe0ff */
[----:B------:R-:W-:Y:S01]  /*0790*/  IMAD.IADD R16, R17, 0x1, -R16 ;  /* 0x0000000111107824 */ /* 0x000fe200078e0a10 */
[----:B------:R-:W-:Y:S01]  /*07a0*/  LOP3.LUT R17, R13, 0xffffffc, RZ, 0xc0, !PT ;  /* 0x0ffffffc0d117812 */ /* 0x000fe200078ec0ff */
[----:B------:R-:W1:Y:S01]  /*07b0*/  LDS.128 R36, [R14+0x1000] ;  /* 0x001000000e247984 */ /* 0x000e620000000c00 */
[----:B------:R-:W-:-:S02]  /*07c0*/  SHF.R.S32.HI R13, RZ, 0x1f, R10 ;  /* 0x0000001fff0d7819 */ /* 0x000fc4000001140a */
[----:B------:R-:W-:Y:S01]  /*07d0*/  LEA.HI R12, R16, R16, RZ, 0x1 ;  /* 0x00000010100c7211 */ /* 0x000fe200078f08ff */
[----:B------:R-:W-:Y:S01]  /*07e0*/  IMAD.IADD R19, R0, 0x1, -R17 ;  /* 0x0000000100137824 */ /* 0x000fe200078e0a11 */
[----:B------:R-:W-:Y:S01]  /*07f0*/  LEA.HI R13, R13, R10, RZ, 0x2 ;  /* 0x0000000a0d0d7211 */ /* 0x000fe200078f10ff */
[----:B------:R-:W2:Y:S01]  /*0800*/  LDS.128 R32, [R14+0x1800] ;  /* 0x001800000e207984 */ /* 0x000ea20000000c00 */
[----:B------:R-:W-:Y:S02]  /*0810*/  SHF.R.S32.HI R12, RZ, 0x1, R12 ;  /* 0x00000001ff0c7819 */ /* 0x000fe4000001140c */
[----:B------:R-:W-:Y:S01]  /*0820*/  LOP3.LUT R17, R11, 0x40, RZ, 0xc0, !PT ;  /* 0x000000400b117812 */ /* 0x000fe200078ec0ff */
[C---:B------:R-:W-:Y:S01]  /*0830*/  IMAD.SHL.U32 R11, R13.reuse, 0x10, RZ ;  /* 0x000000100d0b7824 */ /* 0x040fe200078e00ff */
[----:B------:R-:W-:Y:S01]  /*0840*/  SHF.L.U32 R96, R16, 0x3, RZ ;  /* 0x0000000310607819 */ /* 0x000fe200000006ff */
[----:B------:R-:W-:Y:S01]  /*0850*/  IMAD R19, R12, 0x50, R19 ;  /* 0x000000500c137824 */ /* 0x000fe200078e0213 */
[----:B------:R-:W3:Y:S01]  /*0860*/  LDS.128 R20, [R14+0x3000] ;  /* 0x003000000e147984 */ /* 0x000ee20000000c00 */
[----:B------:R-:W-:-:S02]  /*0870*/  LOP3.LUT R13, R13, 0x7fffffc, RZ, 0xc0, !PT ;  /* 0x07fffffc0d0d7812 */ /* 0x000fc400078ec0ff */
[----:B------:R-:W-:Y:S01]  /*0880*/  LOP3.LUT R12, R17, 0x8, R96, 0xf8, !PT ;  /* 0x00000008110c7812 */ /* 0x000fe200078ef860 */
[----:B------:R-:W4:Y:S01]  /*0890*/  LDS.128 R28, [R14+0x2000] ;  /* 0x002000000e1c7984 */ /* 0x000f220000000c00 */
[----:B------:R-:W-:Y:S01]  /*08a0*/  LOP3.LUT R11, R11, 0x40, RZ, 0xc0, !PT ;  /* 0x000000400b0b7812 */ /* 0x000fe200078ec0ff */
[----:B------:R-:W-:Y:S01]  /*08b0*/  IMAD.IADD R13, R10, 0x1, -R13 ;  /* 0x000000010a0d7824 */ /* 0x000fe200078e0a0d */
[----:B------:R-:W-:Y:S01]  /*08c0*/  SHF.R.U32.HI R17, RZ, 0x3, R17 ;  /* 0x00000003ff117819 */ /* 0x000fe20000011611 */
[----:B------:R-:W5:Y:S01]  /*08d0*/  LDS.128 R56, [R14+0x3800] ;  /* 0x003800000e387984 */ /* 0x000f620000000c00 */
[----:B------:R-:W-:Y:S01]  /*08e0*/  LOP3.LUT R8, R11, 0x8, R8, 0xf8, !PT ;  /* 0x000000080b087812 */ /* 0x000fe200078ef808 */
[----:B------:R-:W-:Y:S01]  /*08f0*/  IMAD R10, R0, 0xa, R15 ;  /* 0x0000000a000a7824 */ /* 0x000fe200078e020f */
[----:B------:R-:W-:Y:S01]  /*0900*/  LOP3.LUT R12, R12, R17, RZ, 0x3c, !PT ;  /* 0x000000110c0c7212 */ /* 0x000fe200078e3cff */
[----:B------:R-:W5:Y:S01]  /*0910*/  LDS.128 R44, [R14] ;  /* 0x000000000e2c7984 */ /* 0x000f620000000c00 */
[----:B------:R-:W-:-:S02]  /*0920*/  SHF.R.U32.HI R11, RZ, 0x3, R11 ;  /* 0x00000003ff0b7819 */ /* 0x000fc4000001160b */
[----:B------:R-:W-:Y:S01]  /*0930*/  LEA R13, R10, R13, 0x3 ;  /* 0x0000000d0a0d7211 */ /* 0x000fe200078e18ff */
[----:B------:R-:W5:Y:S01]  /*0940*/  LDS.128 R24, [R14+0x2800] ;  /* 0x002800000e187984 */ /* 0x000f620000000c00 */
[----:B------:R-:W-:Y:S01]  /*0950*/  LOP3.LUT R8, R8, R11, RZ, 0x3c, !PT ;  /* 0x0000000b08087212 */ /* 0x000fe200078e3cff */
[----:B------:R-:W-:Y:S02]  /*0960*/  IMAD.U32 R11, R19, 0x10, R12 ;  /* 0x00000010130b7824 */ /* 0x000fe400078e000c */
[----:B------:R-:W5:Y:S01]  /*0970*/  LDS.128 R16, [R14+0x4000] ;  /* 0x004000000e107984 */ /* 0x000f620000000c00 */
[----:B0-----:R-:W-:Y:S01]  /*0980*/  FMUL.FTZ R12, R40, UR4 ;  /* 0x00000004280c7c20 */ /* 0x001fe20008410000 */
[----:B------:R-:W-:Y:S01]  /*0990*/  FMUL.FTZ R63, R41, UR4 ;  /* 0x00000004293f7c20 */ /* 0x000fe20008410000 */
[----:B------:R-:W-:Y:S01]  /*09a0*/  FMUL.FTZ R60, R42, UR4 ;  /* 0x000000042a3c7c20 */ /* 0x000fe20008410000 */
[----:B------:R-:W0:Y:S01]  /*09b0*/  LDS.128 R52, [R14+0x4800] ;  /* 0x004800000e347984 */ /* 0x000e220000000c00 */
[----:B------:R-:W-:Y:S01]  /*09c0*/  FMUL.FTZ R65, R43, UR4 ;  /* 0x000000042b417c20 */ /* 0x000fe20008410000 */
[----:B------:R-:W-:-:S02]  /*09d0*/  IMAD.U32 R13, R13, 0x10, R8 ;  /* 0x000000100d0d7824 */ /* 0x000fc400078e0008 */
[----:B-1----:R-:W-:Y:S01]  /*09e0*/  FMUL.FTZ R62, R36, UR4 ;  /* 0x00000004243e7c20 */ /* 0x002fe20008410000 */
[----:B------:R-:W1:Y:S01]  /*09f0*/  LDS.128 R48, [R14+0x5000] ;  /* 0x005000000e307984 */ /* 0x000e620000000c00 */
[----:B------:R-:W-:Y:S01]  /*0a00*/  FMUL.FTZ R67, R37, UR4 ;  /* 0x0000000425437c20 */ /* 0x000fe20008410000 */
[----:B------:R-:W-:Y:S01]  /*0a10*/  FMUL.FTZ R64, R38, UR4 ;  /* 0x0000000426407c20 */ /* 0x000fe20008410000 */
[----:B------:R-:W-:Y:S01]  /*0a20*/  FMUL.FTZ R69, R39, UR4 ;  /* 0x0000000427457c20 */ /* 0x000fe20008410000 */
[----:B------:R-:W1:Y:S01]  /*0a30*/  LDS.128 R40, [R14+0x6000] ;  /* 0x006000000e287984 */ /* 0x000e620000000c00 */
[----:B--2---:R-:W-:Y:S01]  /*0a40*/  FMUL.FTZ R66, R32, UR4 ;  /* 0x0000000420427c20 */ /* 0x004fe20008410000 */
[----:B------:R-:W-:Y:S01]  /*0a50*/  FMUL.FTZ R71, R33, UR4 ;  /* 0x0000000421477c20 */ /* 0x000fe20008410000 */
[----:B------:R-:W-:Y:S01]  /*0a60*/  FMUL.FTZ R68, R34, UR4 ;  /* 0x0000000422447c20 */ /* 0x000fe20008410000 */
[----:B------:R-:W2:Y:S01]  /*0a70*/  LDS.128 R36, [R14+0x6800] ;  /* 0x006800000e247984 */ /* 0x000ea20000000c00 */
[----:B------:R-:W-:-:S03]  /*0a80*/  FMUL.FTZ R73, R35, UR4 ;  /* 0x0000000423497c20 */ /* 0x000fc60008410000 */
[----:B------:R-:W2:Y:S01]  /*0a90*/  LDS.128 R32, [R14+0x7000] ;  /* 0x007000000e207984 */ /* 0x000ea20000000c00 */
[----:B---3--:R-:W-:Y:S01]  /*0aa0*/  FMUL.FTZ R78, R20, UR4 ;  /* 0x00000004144e7c20 */ /* 0x008fe20008410000 */
[----:B------:R-:W-:Y:S01]  /*0ab0*/  FMUL.FTZ R83, R21, UR4 ;  /* 0x0000000415537c20 */ /* 0x000fe20008410000 */
[----:B------:R-:W-:Y:S01]  /*0ac0*/  FMUL.FTZ R80, R22, UR4 ;  /* 0x0000000416507c20 */ /* 0x000fe20008410000 */
[----:B------:R-:W-:Y:S01]  /*0ad0*/  FMUL.FTZ R85, R23, UR4 ;  /* 0x0000000417557c20 */ /* 0x000fe20008410000 */
[----:B----4-:R-:W-:Y:S01]  /*0ae0*/  FMUL.FTZ R70, R28, UR4 ;  /* 0x000000041c467c20 */ /* 0x010fe20008410000 */
[----:B------:R-:W-:Y:S01]  /*0af0*/  FMUL.FTZ R75, R29, UR4 ;  /* 0x000000041d4b7c20 */ /* 0x000fe20008410000 */
[----:B------:R-:W-:Y:S01]  /*0b00*/  FMUL.FTZ R72, R30, UR4 ;  /* 0x000000041e487c20 */ /* 0x000fe20008410000 */
[----:B------:R-:W-:Y:S01]  /*0b10*/  FMUL.FTZ R77, R31, UR4 ;  /* 0x000000041f4d7c20 */ /* 0x000fe20008410000 */
[----:B------:R-:W3:Y:S01]  /*0b20*/  LDS.128 R20, [R14+0x8800] ;  /* 0x008800000e147984 */ /* 0x000ee20000000c00 */
[----:B-----5:R-:W-:Y:S01]  /*0b30*/  FMUL.FTZ R82, R56, UR4 ;  /* 0x0000000438527c20 */ /* 0x020fe20008410000 */
[----:B------:R-:W-:Y:S01]  /*0b40*/  FMUL.FTZ R87, R57, UR4 ;  /* 0x0000000439577c20 */ /* 0x000fe20008410000 */
[----:B------:R-:W-:Y:S01]  /*0b50*/  FMUL.FTZ R84, R58, UR4 ;  /* 0x000000043a547c20 */ /* 0x000fe20008410000 */
[----:B------:R-:W4:Y:S01]  /*0b60*/  LDS.128 R28, [R14+0x7800] ;  /* 0x007800000e1c7984 */ /* 0x000f220000000c00 */
        /* <DEDUP_REMOVED lines=9> */
[----:B------:R-:W5:Y:S01]  /*0c00*/  LDS.128 R56, [R14+0x9000] ;  /* 0x009000000e387984 */ /* 0x000f620000000c00 */
[----:B------:R-:W-:Y:S01]  /*0c10*/  FMUL.FTZ R86, R16, UR4 ;  /* 0x0000000410567c20 */ /* 0x000fe20008410000 */
[----:B------:R-:W-:Y:S01]  /*0c20*/  FMUL.FTZ R91, R17, UR4 ;  /* 0x00000004115b7c20 */ /* 0x000fe20008410000 */
[----:B------:R-:W-:Y:S01]  /*0c30*/  FMUL.FTZ R88, R18, UR4 ;  /* 0x0000000412587c20 */ /* 0x000fe20008410000 */
[----:B------:R-:W5:Y:S01]  /*0c40*/  LDS.128 R44, [R14+0x5800] ;  /* 0x005800000e2c7984 */ /* 0x000f620000000c00 */
[----:B------:R-:W-:Y:S01]  /*0c50*/  FMUL.FTZ R93, R19, UR4 ;  /* 0x00000004135d7c20 */ /* 0x000fe20008410000 */
[----:B0-----:R-:W-:Y:S01]  /*0c60*/  FMUL.FTZ R90, R53, UR4 ;  /* 0x00000004355a7c20 */ /* 0x001fe20008410000 */
[----:B------:R-:W-:Y:S01]  /*0c70*/  FMUL.FTZ R53, R54, UR4 ;  /* 0x0000000436357c20 */ /* 0x000fe20008410000 */
[----:B------:R-:W0:Y:S01]  /*0c80*/  LDS.128 R24, [R14+0x8000] ;  /* 0x008000000e187984 */ /* 0x000e220000000c00 */
[----:B------:R-:W-:Y:S01]  /*0c90*/  FMUL.FTZ R54, R55, UR4 ;  /* 0x0000000437367c20 */ /* 0x000fe20008410000 */
[----:B-1----:R-:W-:Y:S01]  /*0ca0*/  FMUL.FTZ R55, R49, UR4 ;  /* 0x0000000431377c20 */ /* 0x002fe20008410000 */
[----:B------:R-:W-:Y:S01]  /*0cb0*/  FMUL.FTZ R49, R50, UR4 ;  /* 0x0000000432317c20 */ /* 0x000fe20008410000 */
[----:B------:R-:W1:Y:S01]  /*0cc0*/  LDS.128 R16, [R14+0x9800] ;  /* 0x009800000e107984 */ /* 0x000e620000000c00 */
[----:B------:R-:W-:Y:S01]  /*0cd0*/  FMUL.FTZ R50, R51, UR4 ;  /* 0x0000000433327c20 */ /* 0x000fe20008410000 */
[----:B------:R-:W-:Y:S01]  /*0ce0*/  FMUL.FTZ R51, R41, UR4 ;  /* 0x0000000429337c20 */ /* 0x000fe20008410000 */
[----:B------:R-:W-:Y:S01]  /*0cf0*/  FMUL.FTZ R41, R42, UR4 ;  /* 0x000000042a297c20 */ /* 0x000fe20008410000 */
[----:B------:R-:W-:Y:S01]  /*0d00*/  FMUL.FTZ R42, R43, UR4 ;  /* 0x000000042b2a7c20 */ /* 0x000fe20008410000 */
[----:B--2---:R-:W-:Y:S01]  /*0d10*/  FMUL.FTZ R43, R37, UR4 ;  /* 0x00000004252b7c20 */ /* 0x004fe20008410000 */
        /* <DEDUP_REMOVED lines=8> */
[----:B---3--:R-:W-:Y:S01]  /*0da0*/  FMUL.FTZ R101, R20, UR4 ;  /* 0x0000000414657c20 */ /* 0x008fe20008410000 */
[----:B------:R-:W-:Y:S01]  /*0db0*/  FMUL.FTZ R104, R21, UR4 ;  /* 0x0000000415687c20 */ /* 0x000fe20008410000 */
[----:B------:R-:W-:Y:S01]  /*0dc0*/  FMUL.FTZ R103, R22, UR4 ;  /* 0x0000000416677c20 */ /* 0x000fe20008410000 */
[----:B------:R-:W-:Y:S01]  /*0dd0*/  FMUL.FTZ R106, R23, UR4 ;  /* 0x00000004176a7c20 */ /* 0x000fe20008410000 */
[----:B----4-:R-:W-:Y:S01]  /*0de0*/  FMUL.FTZ R35, R29, UR4 ;  /* 0x000000041d237c20 */ /* 0x010fe20008410000 */
[----:B------:R-:W-:Y:S01]  /*0df0*/  F2FP.BF16.F32.PACK_AB R20, R15, R8 ;  /* 0x000000080f14723e */ /* 0x000fe200000010ff */
[----:B------:R-:W-:Y:S01]  /*0e00*/  FMUL.FTZ R29, R30, UR4 ;  /* 0x000000041e1d7c20 */ /* 0x000fe20008410000 */
[----:B------:R-:W-:Y:S01]  /*0e10*/  FMUL.FTZ R100, R31, UR4 ;  /* 0x000000041f647c20 */ /* 0x000fe20008410000 */
[----:B------:R-:W-:Y:S01]  /*0e20*/  F2FP.BF16.F32.PACK_AB R21, R61, R10 ;  /* 0x0000000a3d15723e */ /* 0x000fe200000010ff */
[----:B------:R-:W-:Y:S01]  /*0e30*/  FMUL.FTZ R40, R40, UR4 ;  /* 0x0000000428287c20 */ /* 0x000fe20008410000 */
[----:B------:R-:W-:Y:S01]  /*0e40*/  F2FP.BF16.F32.PACK_AB R22, R63, R12 ;  /* 0x0000000c3f16723e */ /* 0x000fe200000010ff */
[----:B------:R-:W-:Y:S01]  /*0e50*/  FMUL.FTZ R28, R28, UR4 ;  /* 0x000000041c1c7c20 */ /* 0x000fe20008410000 */
[----:B------:R-:W-:Y:S01]  /*0e60*/  F2FP.BF16.F32.PACK_AB R23, R65, R60 ;  /* 0x0000003c4117723e */ /* 0x000fe200000010ff */
[----:B------:R-:W-:Y:S01]  /*0e70*/  FMUL.FTZ R32, R32, UR4 ;  /* 0x0000000420207c20 */ /* 0x000fe20008410000 */
[----:B-----5:R-:W-:Y:S01]  /*0e80*/  FMUL.FTZ R105, R57, UR4 ;  /* 0x0000000439697c20 */ /* 0x020fe20008410000 */
[----:B------:R-:W-:Y:S01]  /*0e90*/  LEA R8, R13, R2, 0x1 ;  /* 0x000000020d087211 */ /* 0x000fe200078e08ff */
[----:B------:R-:W-:Y:S01]  /*0ea0*/  FMUL.FTZ R57, R58, UR4 ;  /* 0x000000043a397c20 */ /* 0x000fe20008410000 */
[----:B------:R-:W-:Y:S01]  /*0eb0*/  FMUL.FTZ R58, R59, UR4 ;  /* 0x000000043b3a7c20 */ /* 0x000fe20008410000 */
[----:B------:R-:W-:Y:S01]  /*0ec0*/  FMUL.FTZ R44, R44, UR4 ;  /* 0x000000042c2c7c20 */ /* 0x000fe20008410000 */
[----:B------:R-:W-:Y:S01]  /*0ed0*/  FMUL.FTZ R45, R45, UR4 ;  /* 0x000000042d2d7c20 */ /* 0x000fe20008410000 */
[----:B------:R-:W-:Y:S01]  /*0ee0*/  FMUL.FTZ R46, R46, UR4 ;  /* 0x000000042e2e7c20 */ /* 0x000fe20008410000 */
[----:B------:R-:W-:Y:S01]  /*0ef0*/  FMUL.FTZ R47, R47, UR4 ;  /* 0x000000042f2f7c20 */ /* 0x000fe20008410000 */
[----:B0-----:R-:W-:Y:S01]  /*0f00*/  FMUL.FTZ R30, R24, UR4 ;  /* 0x00000004181e7c20 */ /* 0x001fe20008410000 */
[----:B------:R-:W-:Y:S01]  /*0f10*/  FMUL.FTZ R97, R25, UR4 ;  /* 0x0000000419617c20 */ /* 0x000fe20008410000 */
[----:B------:R-:W-:Y:S01]  /*0f20*/  FMUL.FTZ R31, R26, UR4 ;  /* 0x000000041a1f7c20 */ /* 0x000fe20008410000 */
[----:B------:R-:W-:Y:S01]  /*0f30*/  FMUL.FTZ R102, R27, UR4 ;  /* 0x000000041b667c20 */ /* 0x000fe20008410000 */
[----:B------:R-:W-:Y:S01]  /*0f40*/  F2FP.BF16.F32.PACK_AB R24, R67, R62 ;  /* 0x0000003e4318723e */ /* 0x000fe200000010ff */
[----:B-1----:R-:W-:Y:S01]  /*0f50*/  FMUL.FTZ R10, R16, UR4 ;  /* 0x00000004100a7c20 */ /* 0x002fe20008410000 */
[----:B------:R-:W-:Y:S01]  /*0f60*/  F2FP.BF16.F32.PACK_AB R25, R69, R64 ;  /* 0x000000404519723e */ /* 0x000fe200000010ff */
[----:B------:R-:W-:Y:S01]  /*0f70*/  FMUL.FTZ R61, R17, UR4 ;  /* 0x00000004113d7c20 */ /* 0x000fe20008410000 */
[----:B------:R-:W-:Y:S01]  /*0f80*/  F2FP.BF16.F32.PACK_AB R26, R71, R66 ;  /* 0x00000042471a723e */ /* 0x000fe200000010ff */
[----:B------:R-:W-:Y:S01]  /*0f90*/  FMUL.FTZ R59, R18, UR4 ;  /* 0x00000004123b7c20 */ /* 0x000fe20008410000 */
[----:B------:R-:W-:Y:S01]  /*0fa0*/  F2FP.BF16.F32.PACK_AB R27, R73, R68 ;  /* 0x00000044491b723e */ /* 0x000fe200000010ff */
[----:B------:R-:W-:Y:S01]  /*0fb0*/  FMUL.FTZ R60, R19, UR4 ;  /* 0x00000004133c7c20 */ /* 0x000fe20008410000 */
[----:B------:R-:W-:Y:S01]  /*0fc0*/  F2FP.BF16.F32.PACK_AB R12, R75, R70 ;  /* 0x000000464b0c723e */ /* 0x000fe200000010ff */
[----:B------:R-:W-:Y:S01]  /*0fd0*/  FMUL.FTZ R56, R56, UR4 ;  /* 0x0000000438387c20 */ /* 0x000fe20008410000 */
[----:B------:R-:W-:Y:S01]  /*0fe0*/  F2FP.BF16.F32.PACK_AB R13, R77, R72 ;  /* 0x000000484d0d723e */ /* 0x000fe200000010ff */
[----:B------:R0:W-:Y:S01]  /*0ff0*/  STSM.16.MT88.4 [R8+0x14000], R20 ;  /* 0x0140001408007844 */ /* 0x0001e20000004200 */
[----:B------:R-:W-:Y:S01]  /*1000*/  F2FP.BF16.F32.PACK_AB R14, R79, R74 ;  /* 0x0000004a4f0e723e */ /* 0x000fe200000010ff */
[----:B------:R-:W-:Y:S01]  /*1010*/  ULDC UR4, c[0x0][0x244] ;  /* 0x0000910000047ab9 */ /* 0x000fe20000000800 */
[----:B------:R-:W-:Y:S01]  /*1020*/  F2FP.BF16.F32.PACK_AB R15, R81, R76 ;  /* 0x0000004c510f723e */ /* 0x000fe200000010ff */
[----:B------:R-:W-:Y:S01]  /*1030*/  STSM.16.MT88.4 [R8+0x19000], R24 ;  /* 0x0190001808007844 */ /* 0x000fe20000004200 */
[----:B------:R-:W-:-:S02]  /*1040*/  F2FP.BF16.F32.PACK_AB R16, R83, R78 ;  /* 0x0000004e5310723e */ /* 0x000fc400000010ff */
[----:B------:R-:W-:Y:S01]  /*1050*/  F2FP.BF16.F32.PACK_AB R17, R85, R80 ;  /* 0x000000505511723e */ /* 0x000fe200000010ff */
[----:B------:R-:W-:Y:S01]  /*1060*/  STSM.16.MT88.4 [R8+0x14200], R12 ;  /* 0x0142000c08007844 */ /* 0x000fe20000004200 */
        /* <DEDUP_REMOVED lines=8> */
[----:B0-----:R-:W-:Y:S01]  /*10f0*/  F2FP.BF16.F32.PACK_AB R20, R55, R48 ;  /* 0x000000303714723e */ /* 0x001fe200000010ff */
[----:B------:R-:W-:Y:S01]  /*1100*/  STSM.16.MT88.4 [R8+0x14400], R92 ;  /* 0x0144005c08007844 */ /* 0x000fe20000004200 */
[----:B------:R-:W-:Y:S02]  /*1110*/  F2FP.BF16.F32.PACK_AB R21, R50, R49 ;  /* 0x000000313215723e */ /* 0x000fe400000010ff */
[----:B------:R-:W-:Y:S02]  /*1120*/  F2FP.BF16.F32.PACK_AB R22, R45, R44 ;  /* 0x0000002c2d16723e */ /* 0x000fe400000010ff */
[----:B------:R-:W-:-:S02]  /*1130*/  F2FP.BF16.F32.PACK_AB R23, R47, R46 ;  /* 0x0000002e2f17723e */ /* 0x000fc400000010ff */
[----:B------:R-:W-:Y:S01]  /*1140*/  F2FP.BF16.F32.PACK_AB R42, R43, R36 ;  /* 0x000000242b2a723e */ /* 0x000fe200000010ff */
[----:B-1----:R-:W-:Y:S01]  /*1150*/  IMAD R18, R5, UR6, RZ ;  /* 0x0000000605127c24 */ /* 0x002fe2000f8e02ff */
[----:B------:R-:W-:Y:S01]  /*1160*/  F2FP.BF16.F32.PACK_AB R33, R34, R33 ;  /* 0x000000212221723e */ /* 0x000fe200000010ff */
[----:B------:R0:W-:Y:S01]  /*1170*/  STSM.16.MT88.4 [R8+0x19400], R20 ;  /* 0x0194001408007844 */ /* 0x0001e20000004200 */
[----:B------:R-:W-:Y:S02]  /*1180*/  F2FP.BF16.F32.PACK_AB R40, R51, R40 ;  /* 0x000000283328723e */ /* 0x000fe400000010ff */
        /* <DEDUP_REMOVED lines=10> */
[----:B------:R-:W-:Y:S02]  /*1230*/  F2FP.BF16.F32.PACK_AB R57, R58, R57 ;  /* 0x000000393a39723e */ /* 0x000fe400000010ff */
[----:B------:R-:W-:Y:S01]  /*1240*/  F2FP.BF16.F32.PACK_AB R56, R105, R56 ;  /* 0x000000386938723e */ /* 0x000fe200000010ff */
[----:B------:R-:W-:Y:S01]  /*1250*/  STSM.16.MT88.4 [R8+0x14800], R24 ;  /* 0x0148001808007844 */ /* 0x000fe20000004200 */
[----:B------:R-:W-:Y:S01]  /*1260*/  F2FP.BF16.F32.PACK_AB R58, R61, R10 ;  /* 0x0000000a3d3a723e */ /* 0x000fe200000010ff */
[----:B------:R-:W-:Y:S01]  /*1270*/  IMAD R10, R11, 0x2, R2 ;  /* 0x000000020b0a7824 */ /* 0x000fe200078e0202 */
[----:B------:R-:W-:Y:S01]  /*1280*/  F2FP.BF16.F32.PACK_AB R59, R60, R59 ;  /* 0x0000003b3c3b723e */ /* 0x000fe200000010ff */
[----:B------:R-:W-:Y:S01]  /*1290*/  VIADD R2, R2, 0x14000 ;  /* 0x0001400002027836 */ /* 0x000fe20000000000 */
[----:B0-----:R-:W-:Y:S01]  /*12a0*/  VIMNMX R22, R9, 0x50, PT ;  /* 0x0000005009167848 */ /* 0x001fe20003fe0100 */
[----:B------:R-:W-:Y:S01]  /*12b0*/  VIADD R9, R0, 0x8 ;  /* 0x0000000800097836 */ /* 0x000fe20000000000 */
[----:B------:R-:W-:Y:S01]  /*12c0*/  ISETP.GE.AND P0, PT, R96, UR4, PT ;  /* 0x0000000460007c0c */ /* 0x000fe2000bf06270 */
[----:B------:R0:W-:Y:S01]  /*12d0*/  STSM.16.MT88.4 [R8+0x19800], R56 ;  /* 0x0198003808007844 */ /* 0x0001e20000004200 */
[----:B------:R-:W-:Y:S01]  /*12e0*/  SHF.R.S32.HI R97, RZ, 0x1f, R96 ;  /* 0x0000001fff617819 */ /* 0x000fe20000011460 */
[----:B------:R-:W-:Y:S01]  /*12f0*/  ULDC.64 UR4, c[0x0][0x260] ;  /* 0x0000980000047ab9 */ /* 0x000fe20000000a00 */
[-C--:B------:R-:W-:Y:S01]  /*1300*/  ISETP.GE.OR P2, PT, R9, R22.reuse, P0 ;  /* 0x000000160900720c */ /* 0x080fe20000746670 */
[----:B------:R-:W-:Y:S01]  /*1310*/  BAR.SYNC.DEFER_BLOCKING 0x0 ;  /* 0x0000000000007b1d */ /* 0x000fe20000010000 */
[C---:B------:R-:W-:Y:S01]  /*1320*/  IMAD R9, R7.reuse, UR7, R18 ;  /* 0x0000000707097c24 */ /* 0x040fe2000f8e0212 */
[C---:B------:R-:W-:Y:S01]  /*1330*/  ISETP.GE.OR P3, PT, R0.reuse, R22, P0 ;  /* 0x000000160000720c */ /* 0x040fe20000766670 */
[----:B------:R-:W-:Y:S01]  /*1340*/  IMAD.WIDE.U32 R96, R7, UR6, R96 ;  /* 0x0000000607607c25 */ /* 0x000fe2000f8e0060 */
[----:B------:R-:W-:-:S02]  /*1350*/  IADD3 R16, P1, R0, R98, RZ ;  /* 0x0000006200107210 */ /* 0x000fc40007f3e0ff */
[C---:B------:R-:W-:Y:S01]  /*1360*/  IADD3 R5, R0.reuse, 0x10, RZ ;  /* 0x0000001000057810 */ /* 0x040fe20007ffe0ff */
[C---:B------:R-:W-:Y:S01]  /*1370*/  VIADD R7, R0.reuse, 0x28 ;  /* 0x0000002800077836 */ /* 0x040fe20000000000 */
[----:B------:R-:W-:Y:S01]  /*1380*/  IADD3 R97, R97, R9, RZ ;  /* 0x0000000961617210 */ /* 0x000fe20007ffe0ff */
[----:B------:R-:W-:Y:S01]  /*1390*/  IMAD R3, R3, UR4, RZ ;  /* 0x0000000403037c24 */ /* 0x000fe2000f8e02ff */
[----:B------:R-:W-:Y:S02]  /*13a0*/  LEA.HI.X.SX32 R17, R0, R99, 0x1, P1 ;  /* 0x0000006300117211 */ /* 0x000fe400008f0eff */
[-C--:B------:R-:W-:Y:S01]  /*13b0*/  ISETP.GE.OR P1, PT, R5, R22.reuse, P0 ;  /* 0x000000160500720c */ /* 0x080fe20000726670 */
[----:B------:R-:W-:Y:S01]  /*13c0*/  IMAD R3, R6, UR5, R3 ;  /* 0x0000000506037c24 */ /* 0x000fe2000f8e0203 */
[----:B------:R-:W-:Y:S01]  /*13d0*/  ISETP.GE.OR P4, PT, R7, R22, P0 ;  /* 0x000000160700720c */ /* 0x000fe20000786670 */
[C---:B0-----:R-:W-:Y:S01]  /*13e0*/  VIADD R8, R0.reuse, 0x18 ;  /* 0x0000001800087836 */ /* 0x041fe20000000000 */
[----:B------:R-:W-:Y:S01]  /*13f0*/  IADD3 R5, R0, 0x20, RZ ;  /* 0x0000002000057810 */ /* 0x000fe20007ffe0ff */
[----:B------:R-:W-:Y:S01]  /*1400*/  IMAD.WIDE.U32 R6, R6, UR4, R96 ;  /* 0x0000000406067c25 */ /* 0x000fe2000f8e0060 */
[----:B------:R-:W-:-:S02]  /*1410*/  LEA R2, R11, R2, 0x1 ;  /* 0x000000020b027211 */ /* 0x000fc400078e08ff */
[-C--:B------:R-:W-:Y:S01]  /*1420*/  ISETP.GE.OR P5, PT, R5, R22.reuse, P0 ;  /* 0x000000160500720c */ /* 0x080fe200007a6670 */
[----:B------:R-:W-:Y:S01]  /*1430*/  IMAD.WIDE R4, R4, 0x50, R16 ;  /* 0x0000005004047825 */ /* 0x000fe200078e0210 */
[----:B------:R-:W-:Y:S01]  /*1440*/  ISETP.GE.OR P6, PT, R8, R22, P0 ;  /* 0x000000160800720c */ /* 0x000fe200007c6670 */
[----:B------:R0:W1:Y:S02]  /*1450*/  LDS.128 R12, [R10+0x14900] ;  /* 0x014900000a0c7984 */ /* 0x0000640000000c00 */
[----:B------:R-:W-:Y:S01]  /*1460*/  VIADD R11, R0, 0x30 ;  /* 0x00000030000b7836 */ /* 0x000fe20000000000 */
[----:B------:R-:W-:Y:S01]  /*1470*/  IADD3 R3, R7, R3, RZ ;  /* 0x0000000307037210 */ /* 0x000fe20007ffe0ff */
[----:B------:R-:W-:Y:S08]  /*1480*/  @P3 BRA `(.L_x_1013) ;  /* 0x00000000002c3947 */ /* 0x000ff00003800000 */
[----:B------:R2:W3:Y:S01]  /*1490*/  LDS.128 R16, [R2] ;  /* 0x0000000002107984 */ /* 0x0004e20000000c00 */
[----:B------:R-:W-:Y:S02]  /*14a0*/  ULDC.64 UR4, c[0x0][0x250] ;  /* 0x0000940000047ab9 */ /* 0x000fe40000000a00 */
[----:B------:R-:W-:-:S04]  /*14b0*/  IMAD R21, R5, UR4, RZ ;  /* 0x0000000405157c24 */ /* 0x000fc8000f8e02ff */
[----:B------:R-:W-:Y:S02]  /*14c0*/  IMAD R21, R4, UR5, R21 ;  /* 0x0000000504157c24 */ /* 0x000fe4000f8e0215 */
[----:B--2---:R-:W-:-:S04]  /*14d0*/  IMAD.MOV.U32 R2, RZ, RZ, R6 ;  /* 0x000000ffff027224 */ /* 0x004fc800078e0006 */
[----:B------:R-:W-:Y:S01]  /*14e0*/  IMAD.WIDE.U32 R8, R4, UR4, R2 ;  /* 0x0000000404087c25 */ /* 0x000fe2000f8e0002 */
[----:B------:R-:W-:Y:S02]  /*14f0*/  ULDC.64 UR4, c[0x0][0x238] ;  /* 0x00008e0000047ab9 */ /* 0x000fe40000000a00 */
[----:B------:R-:W-:Y:S02]  /*1500*/  LEA R20, P3, R8, UR4, 0x1 ;  /* 0x0000000408147c11 */ /* 0x000fe4000f8608ff */
[----:B------:R-:W-:-:S04]  /*1510*/  IADD3 R9, R9, R21, RZ ;  /* 0x0000001509097210 */ /* 0x000fc80007ffe0ff */
[----:B------:R-:W-:-:S05]  /*1520*/  LEA.HI.X R21, R8, UR5, R9, 0x1, P3 ;  /* 0x0000000508157c11 */ /* 0x000fca00098f0c09 */
[----:B---3--:R2:W-:Y:S02]  /*1530*/  STG.E.128 desc[UR8][R20.64], R16 ;  /* 0x0000001014007986 */ /* 0x0085e4000c101d08 */
.L_x_1013:
[----:B------:R-:W-:Y:S05]  /*1540*/  BSYNC B0 ;  /* 0x0000000000007941 */ /* 0x000fea0003800000 */
.L_x_1012:
[----:B--2---:R2:W3:Y:S01]  /*1550*/  LDS.128 R16, [R10+0x14100] ;  /* 0x014100000a107984 */ /* 0x0044e20000000c00 */
[----:B------:R-:W-:Y:S01]  /*1560*/  BSSY B0, `(.L_x_1014) ;  /* 0x0000011000007945 */ /* 0x000fe20003800000 */
[----:B------:R-:W-:Y:S01]  /*1570*/  ISETP.GE.OR P3, PT, R11, R22, P0 ;  /* 0x000000160b00720c */ /* 0x000fe20000766670 */
[----:B------:R-:W-:Y:S02]  /*1580*/  VIADD R11, R0, 0x38 ;  /* 0x00000038000b7836 */ /* 0x000fe40000000000 */
[----:B------:R-:W-:Y:S10]  /*1590*/  @P2 BRA `(.L_x_1015) ;  /* 0x0000000000342947 */ /* 0x000ff40003800000 */
[----:B------:R-:W-:Y:S01]  /*15a0*/  IADD3 R21, P2, R4, 0x8, RZ ;  /* 0x0000000804157810 */ /* 0x000fe20007f5e0ff */
[----:B------:R-:W-:Y:S01]  /*15b0*/  ULDC.64 UR4, c[0x0][0x250] ;  /* 0x0000940000047ab9 */ /* 0x000fe20000000a00 */
[----:B------:R-:W-:Y:S02]  /*15c0*/  MOV R9, R3 ;  /* 0x0000000300097202 */ /* 0x000fe40000000f00 */
[----:B------:R-:W-:-:S05]  /*15d0*/  IADD3.X R8, RZ, R5, RZ, P2, !PT ;  /* 0x00000005ff087210 */ /* 0x000fca00017fe4ff */
        /* <DEDUP_REMOVED lines=9> */
.L_x_1015:
[----:B------:R-:W-:Y:S05]  /*1670*/  BSYNC B0 ;  /* 0x0000000000007941 */ /* 0x000fea0003800000 */
.L_x_1014:
[----:B---34-:R3:W4:Y:S01]  /*1680*/  LDS.128 R16, [R10+0x14200] ;  /* 0x014200000a107984 */ /* 0x0187220000000c00 */
[----:B------:R-:W-:Y:S01]  /*1690*/  BSSY B0, `(.L_x_1016) ;  /* 0x0000012000007945 */ /* 0x000fe20003800000 */
[----:B------:R-:W-:Y:S02]  /*16a0*/  ISETP.GE.OR P2, PT, R11, R22, P0 ;  /* 0x000000160b00720c */ /* 0x000fe40000746670 */
[C---:B------:R-:W-:Y:S01]  /*16b0*/  IADD3 R11, R0.reuse, 0x40, RZ ;  /* 0x00000040000b7810 */ /* 0x040fe20007ffe0ff */
[----:B------:R-:W-:Y:S01]  /*16c0*/  VIADD R0, R0, 0x48 ;  /* 0x0000004800007836 */ /* 0x000fe20000000000 */
[----:B------:R-:W-:Y:S09]  /*16d0*/  @P1 BRA `(.L_x_1017) ;  /* 0x0000000000341947 */ /* 0x000ff20003800000 */
        /* <DEDUP_REMOVED lines=13> */
.L_x_1017:
[----:B------:R-:W-:Y:S05]  /*17b0*/  BSYNC B0 ;  /* 0x0000000000007941 */ /* 0x000fea0003800000 */
.L_x_1016:
[----:B----4-:R4:W0:Y:S01]  /*17c0*/  LDS.128 R16, [R10+0x14300] ;  /* 0x014300000a107984 */ /* 0x0108220000000c00 */
[----:B------:R-:W-:Y:S01]  /*17d0*/  BSSY B0, `(.L_x_1018) ;  /* 0x0000011000007945 */ /* 0x000fe20003800000 */
[-C--:B------:R-:W-:Y:S02]  /*17e0*/  ISETP.GE.OR P1, PT, R11, R22.reuse, P0 ;  /* 0x000000160b00720c */ /* 0x080fe40000726670 */
[----:B------:R-:W-:Y:S01]  /*17f0*/  ISETP.GE.OR P0, PT, R0, R22, P0 ;  /* 0x000000160000720c */ /* 0x000fe20000706670 */
[----:B------:R-:W-:-:S12]  /*1800*/  @P6 BRA `(.L_x_1019) ;  /* 0x0000000000346947 */ /* 0x000fd80003800000 */
[----:B------:R-:W-:Y:S01]  /*1810*/  IADD3 R11, P6, R4, 0x18, RZ ;  /* 0x00000018040b7810 */ /* 0x000fe20007fde0ff */
[----:B------:R-:W-:Y:S01]  /*1820*/  ULDC.64 UR4, c[0x0][0x250] ;  /* 0x0000940000047ab9 */ /* 0x000fe20000000a00 */
[----:B------:R-:W-:Y:S01]  /*1830*/  MOV R9, R3 ;  /* 0x0000000300097202 */ /* 0x000fe20000000f00 */
[----:B------:R-:W-:Y:S01]  /*1840*/  IMAD.MOV.U32 R8, RZ, RZ, R6 ;  /* 0x000000ffff087224 */ /* 0x000fe200078e0006 */
[----:B------:R-:W-:-:S03]  /*1850*/  IADD3.X R0, RZ, R5, RZ, P6, !PT ;  /* 0x00000005ff007210 */ /* 0x000fc600037fe4ff */
        /* <DEDUP_REMOVED lines=8> */
.L_x_1019:
[----:B------:R-:W-:Y:S05]  /*18e0*/  BSYNC B0 ;  /* 0x0000000000007941 */ /* 0x000fea0003800000 */
.L_x_1018:
[----:B0-----:R0:W0:Y:S01]  /*18f0*/  LDS.128 R16, [R10+0x14400] ;  /* 0x014400000a107984 */ /* 0x0010220000000c00 */
[----:B------:R-:W-:Y:S04]  /*1900*/  BSSY B0, `(.L_x_1020) ;  /* 0x000000f000007945 */ /* 0x000fe80003800000 */
[----:B------:R-:W-:Y:S05]  /*1910*/  @P5 BRA `(.L_x_1021) ;  /* 0x0000000000345947 */ /* 0x000fea0003800000 */
        /* <DEDUP_REMOVED lines=13> */
.L_x_1021:
[----:B------:R-:W-:Y:S05]  /*19f0*/  BSYNC B0 ;  /* 0x0000000000007941 */ /* 0x000fea0003800000 */
.L_x_1020:
        /* <DEDUP_REMOVED lines=16> */
.L_x_1023:
[----:B------:R-:W-:Y:S05]  /*1b00*/  BSYNC B0 ;  /* 0x0000000000007941 */ /* 0x000fea0003800000 */
.L_x_1022:
        /* <DEDUP_REMOVED lines=16> */
.L_x_1025:
[----:B------:R-:W-:Y:S05]  /*1c10*/  BSYNC B0 ;  /* 0x0000000000007941 */ /* 0x000fea0003800000 */
.L_x_1024:
        /* <DEDUP_REMOVED lines=16> */
.L_x_1027:
[----:B------:R-:W-:Y:S05]  /*1d20*/  BSYNC B0 ;  /* 0x0000000000007941 */ /* 0x000fea0003800000 */
.L_x_1026:
[----:B0-234-:R-:W0:Y:S01]  /*1d30*/  LDS.128 R8, [R10+0x14800] ;  /* 0x014800000a087984 */ /* 0x01de220000000c00 */
        /* <DEDUP_REMOVED lines=15> */
.L_x_1029:
[----:B------:R-:W-:Y:S05]  /*1e30*/  BSYNC B0 ;  /* 0x0000000000007941 */ /* 0x000fea0003800000 */
.L_x_1028:
[----:B------:R-:W-:Y:S05]  /*1e40*/  @P0 EXIT ;  /* 0x000000000000094d */ /* 0x000fea0003800000 */
[----:B------:R-:W-:Y:S01]  /*1e50*/  IADD3 R7, P0, R4, 0x48, RZ ;  /* 0x0000004804077810 */ /* 0x000fe20007f1e0ff */
[----:B------:R-:W-:Y:S01]  /*1e60*/  ULDC.64 UR4, c[0x0][0x250] ;  /* 0x0000940000047ab9 */ /* 0x000fe20000000a00 */
[----:B------:R-:W-:Y:S02]  /*1e70*/  IMAD.MOV.U32 R2, RZ, RZ, R6 ;  /* 0x000000ffff027224 */ /* 0x000fe400078e0006 */
[----:B------:R-:W-:Y:S02]  /*1e80*/  IADD3.X R4, RZ, R5, RZ, P0, !PT ;  /* 0x00000005ff047210 */ /* 0x000fe400007fe4ff */
[----:B------:R-:W-:-:S04]  /*1e90*/  IMAD.WIDE.U32 R2, R7, UR4, R2 ;  /* 0x0000000407027c25 */ /* 0x000fc8000f8e0002 */
[----:B------:R-:W-:-:S04]  /*1ea0*/  IMAD R4, R4, UR4, RZ ;  /* 0x0000000404047c24 */ /* 0x000fc8000f8e02ff */
[----:B------:R-:W-:Y:S01]  /*1eb0*/  IMAD R7, R7, UR5, R4 ;  /* 0x0000000507077c24 */ /* 0x000fe2000f8e0204 */
[----:B------:R-:W-:Y:S02]  /*1ec0*/  ULDC.64 UR4, c[0x0][0x238] ;  /* 0x00008e0000047ab9 */ /* 0x000fe40000000a00 */
[----:B------:R-:W-:Y:S02]  /*1ed0*/  LEA R4, P0, R2, UR4, 0x1 ;  /* 0x0000000402047c11 */ /* 0x000fe4000f8008ff */
[----:B------:R-:W-:-:S04]  /*1ee0*/  IADD3 R3, R3, R7, RZ ;  /* 0x0000000703037210 */ /* 0x000fc80007ffe0ff */
[----:B------:R-:W-:-:S05]  /*1ef0*/  LEA.HI.X R5, R2, UR5, R3, 0x1, P0 ;  /* 0x0000000502057c11 */ /* 0x000fca00080f0c03 */
[----:B-1----:R-:W-:Y:S01]  /*1f00*/  STG.E.128 desc[UR8][R4.64], R12 ;  /* 0x0000000c04007986 */ /* 0x002fe2000c101d08 */
[----:B------:R-:W-:Y:S05]  /*1f10*/  EXIT ;  /* 0x000000000000794d */ /* 0x000fea0003800000 */
.L_x_1030:
        /* <DEDUP_REMOVED lines=14> */
.L_x_1157:


//--------------------- .text._ZN7cutlass13device_kernelIN5flash32FlashAttnBwdPostprocessConvertdQIN4cute5tupleIJNS3_1CILi64EEENS5_ILi256EEEEEENS_10bfloat16_tEfNS_4arch4Sm90ELi256ENS3_8TiledMMAINS3_8MMA_AtomIJNS3_4SM904GMMA27MMA_64x64x16_F32BF16BF16_SSILNSF_5MajorE1ELSH_0ELNSF_7ScaleInE1ELSI_1EEEEEENS3_6LayoutINS4_IJNS5_ILi2EEENS5_ILi1EEESN_EEENS4_IJSN_NS5_ILi0EEESP_EEEEENS4_IJNS3_10UnderscoreESS_SS_EEEEELb1EEEEEvNT_6ParamsE --------------------------
	.section	.text._ZN7cutlass13device_kernelIN5flash32FlashAttnBwdPostprocessConvertdQIN4cute5tupleIJNS3_1CILi64EEENS5_ILi256EEEEEENS_10bfloat16_tEfNS_4arch4Sm90ELi256ENS3_8TiledMMAINS3_8MMA_AtomIJNS3_4SM904GMMA27MMA_64x64x16_F32BF16BF16_SSILNSF_5MajorE1ELSH_0ELNSF_7ScaleInE1ELSI_1EEEEEENS3_6LayoutINS4_IJNS5_ILi2EEENS5_ILi1EEESN_EEENS4_IJSN_NS5_ILi0EEESP_EEEEENS4_IJNS3_10UnderscoreESS_SS_EEEEELb1EEEEEvNT_6ParamsE,"ax",@progbits
	.align	128
.text._ZN7cutlass13device_kernelIN5flash32FlashAttnBwdPostprocessConvertdQIN4cute5tupleIJNS3_1CILi64EEENS5_ILi256EEEEEENS_10bfloat16_tEfNS_4arch4Sm90ELi256ENS3_8TiledMMAINS3_8MMA_AtomIJNS3_4SM904GMMA27MMA_64x64x16_F32BF16BF16_SSILNSF_5MajorE1ELSH_0ELNSF_7ScaleInE1ELSI_1EEEEEENS3_6LayoutINS4_IJNS5_ILi2EEENS5_ILi1EEESN_EEENS4_IJSN_NS5_ILi0EEESP_EEEEENS4_IJNS3_10UnderscoreESS_SS_EEEEELb1EEEEEvNT_6ParamsE:
        .type           _ZN7cutlass13device_kernelIN5flash32FlashAttnBwdPostprocessConvertdQIN4cute5tupleIJNS3_1CILi64EEENS5_ILi256EEEEEENS_10bfloat16_tEfNS_4arch4Sm90ELi256ENS3_8TiledMMAINS3_8MMA_AtomIJNS3_4SM904GMMA27MMA_64x64x16_F32BF16BF16_SSILNSF_5MajorE1ELSH_0ELNSF_7ScaleInE1ELSI_1EEEEEENS3_6LayoutINS4_IJNS5_ILi2EEENS5_ILi1EEESN_EEENS4_IJSN_NS5_ILi0EEESP_EEEEENS4_IJNS3_10UnderscoreESS_SS_EEEEELb1EEEEEvNT_6ParamsE,@function
        .size           _ZN7cutlass13device_kernelIN5flash32FlashAttnBwdPostprocessConvertdQIN4cute5tupleIJNS3_1CILi64EEENS5_ILi256EEEEEENS_10bfloat16_tEfNS_4arch4Sm90ELi256ENS3_8TiledMMAINS3_8MMA_AtomIJNS3_4SM904GMMA27MMA_64x64x16_F32BF16BF16_SSILNSF_5MajorE1ELSH_0ELNSF_7ScaleInE1ELSI_1EEEEEENS3_6LayoutINS4_IJNS5_ILi2EEENS5_ILi1EEESN_EEENS4_IJSN_NS5_ILi0EEESP_EEEEENS4_IJNS3_10UnderscoreESS_SS_EEEEELb1EEEEEvNT_6ParamsE,(.L_x_1158 - _ZN7cutlass13device_kernelIN5flash32FlashAttnBwdPostprocessConvertdQIN4cute5tupleIJNS3_1CILi64EEENS5_ILi256EEEEEENS_10bfloat16_tEfNS_4arch4Sm90ELi256ENS3_8TiledMMAINS3_8MMA_AtomIJNS3_4SM904GMMA27MMA_64x64x16_F32BF16BF16_SSILNSF_5MajorE1ELSH_0ELNSF_7ScaleInE1ELSI_1EEEEEENS3_6LayoutINS4_IJNS5_ILi2EEENS5_ILi1EEESN_EEENS4_IJSN_NS5_ILi0EEESP_EEEEENS4_IJNS3_10UnderscoreESS_SS_EEEEELb1EEEEEvNT_6ParamsE)
        .other          _ZN7cutlass13device_kernelIN5flash32FlashAttnBwdPostprocessConvertdQIN4cute5tupleIJNS3_1CILi64EEENS5_ILi256EEEEEENS_10bfloat16_tEfNS_4arch4Sm90ELi256ENS3_8TiledMMAINS3_8MMA_AtomIJNS3_4SM904GMMA27MMA_64x64x16_F32BF16BF16_SSILNSF_5MajorE1ELSH_0ELNSF_7ScaleInE1ELSI_1EEEEEENS3_6LayoutINS4_IJNS5_ILi2EEENS5_ILi1EEESN_EEENS4_IJSN_NS5_ILi0EEESP_EEEEENS4_IJNS3_10UnderscoreESS_SS_EEEEELb1EEEEEvNT_6ParamsE,@"STO_CUDA_ENTRY STV_DEFAULT"
_ZN7cutlass13device_kernelIN5flash32FlashAttnBwdPostprocessConvertdQIN4cute5tupleIJNS3_1CILi64EEENS5_ILi256EEEEEENS_10bfloat16_tEfNS_4arch4Sm90ELi256ENS3_8TiledMMAINS3_8MMA_AtomIJNS3_4SM904GMMA27MMA_64x64x16_F32BF16BF16_SSILNSF_5MajorE1ELSH_0ELNSF_7ScaleInE1ELSI_1EEEEEENS3_6LayoutINS4_IJNS5_ILi2EEENS5_ILi1EEESN_EEENS4_IJSN_NS5_ILi0EEESP_EEEEENS4_IJNS3_10UnderscoreESS_SS_EEEEELb1EEEEEvNT_6ParamsE:
[----:B------:R-:W-:Y:S08]  /*0000*/  LDC R1, c[0x0][0x28] ;  /* 0x00000a00ff017b82 */ /* 0x000ff00000000800 */
[----:B------:R-:W0:Y:S01]  /*0010*/  LDC.64 R4, c[0x0][0x278] ;  /* 0x00009e00ff047b82 */ /* 0x000e220000000a00 */
[----:B------:R-:W1:Y:S01]  /*0020*/  S2R R15, SR_CTAID.Z ;  /* 0x00000000000f7919 */ /* 0x000e620000002700 */
[----:B------:R-:W-:-:S06]  /*0030*/  ULDC.64 UR8, c[0x0][0x208] ;  /* 0x0000820000087ab9 */ /* 0x000fcc0000000a00 */
[----:B------:R-:W2:Y:S08]  /*0040*/  LDC.64 R8, c[0x0][0x270] ;  /* 0x00009c00ff087b82 */ /* 0x000eb00000000a00 */
[----:B------:R-:W1:Y:S01]  /*0050*/  LDC.64 R2, c[0x0][0x270] ;  /* 0x00009c00ff027b82 */ /* 0x000e620000000a00 */
[----:B0-----:R-:W-:-:S04]  /*0060*/  ISETP.NE.U32.AND P2, PT, R4, RZ, PT ;  /* 0x000000ff0400720c */ /* 0x001fc80003f45070 */
[----:B------:R-:W-:Y:S02]  /*0070*/  ISETP.NE.AND.EX P2, PT, R5, RZ, PT, P2 ;  /* 0x000000ff0500720c */ /* 0x000fe40003f45320 */
[----:B--2---:R-:W-:-:S04]  /*0080*/  ISETP.NE.U32.AND P1, PT, R8, RZ, PT ;  /* 0x000000ff0800720c */ /* 0x004fc80003f25070 */
[----:B------:R-:W-:Y:S01]  /*0090*/  ISETP.NE.AND.EX P1, PT, R9, RZ, PT, P1 ;  /* 0x000000ff0900720c */ /* 0x000fe20003f25310 */
[----:B------:R-:W-:Y:S01]  /*00a0*/  ULDC UR4, c[0x0][0x240] ;  /* 0x0000900000047ab9 */ /* 0x000fe20000000800 */
[----:B-1----:R-:W-:-:S05]  /*00b0*/  IMAD.WIDE R2, R15, 0x4, R2 ;  /* 0x000000040f027825 */ /* 0x002fca00078e0202 */
[----:B------:R-:W0:Y:S01]  /*00c0*/  @P2 LDC.64 R6, c[0x0][0x278] ;  /* 0x00009e00ff062b82 */ /* 0x000e220000000a00 */
[----:B------:R-:W-:-:S05]  /*00d0*/  IMAD.U32 R0, RZ, RZ, UR4 ;  /* 0x00000004ff007e24 */ /* 0x000fca000f8e00ff */
[----:B------:R1:W5:Y:S01]  /*00e0*/  @P1 LDG.E R13, desc[UR8][R2.64] ;  /* 0x00000008020d1981 */ /* 0x000362000c1e1900 */
[----:B0-----:R-:W-:-:S05]  /*00f0*/  @P2 IMAD.WIDE R6, R15, 0x4, R6 ;  /* 0x000000040f062825 */ /* 0x001fca00078e0206 */
[----:B------:R1:W5:Y:S01]  /*0100*/  @P2 LDG.E R0, desc[UR8][R6.64] ;  /* 0x0000000806002981 */ /* 0x000362000c1e1900 */
[----:B------:R-:W-:Y:S01]  /*0110*/  ISETP.NE.U32.AND P0, PT, R8, RZ, PT ;  /* 0x000000ff0800720c */ /* 0x000fe20003f05070 */
[----:B------:R-:W0:Y:S03]  /*0120*/  S2R R4, SR_CTAID.X ;  /* 0x0000000000047919 */ /* 0x000e260000002500 */
[----:B------:R-:W-:Y:S01]  /*0130*/  ISETP.NE.AND.EX P0, PT, R9, RZ, PT, P0 ;  /* 0x000000ff0900720c */ /* 0x000fe20003f05300 */
[----:B0-----:R-:W-:Y:S01]  /*0140*/  IMAD.SHL.U32 R9, R4, 0x40, RZ ;  /* 0x0000004004097824 */ /* 0x001fe200078e00ff */
[----:B-1----:R-:W-:Y:S11]  /*0150*/  @P2 BRA `(.L_x_1031) ;  /* 0x0000000000102947 */ /* 0x002ff60003800000 */
[----:B------:R-:W-:Y:S05]  /*0160*/  @!P1 BRA `(.L_x_1031) ;  /* 0x00000000000c9947 */ /* 0x000fea0003800000 */
[----:B------:R-:W2:Y:S04]  /*0170*/  LDG.E R5, desc[UR8][R2.64] ;  /* 0x0000000802057981 */ /* 0x000ea8000c1e1900 */
[----:B-----5:R-:W2:Y:S02]  /*0180*/  LDG.E R0, desc[UR8][R2.64+0x4] ;  /* 0x0000040802007981 */ /* 0x020ea4000c1e1900 */
[----:B--2---:R-:W-:-:S07]  /*0190*/  IADD3 R0, -R5, R0, RZ ;  /* 0x0000000005007210 */ /* 0x004fce0007ffe1ff */
.L_x_1031:
[----:B-----5:R-:W-:-:S13]  /*01a0*/  ISETP.LE.AND P2, PT, R0, R9, PT ;  /* 0x000000090000720c */ /* 0x020fda0003f43270 */
[----:B------:R-:W-:Y:S05]  /*01b0*/  @P0 EXIT P2 ;  /* 0x000000000000094d */ /* 0x000fea0001000000 */
[----:B------:R-:W0:Y:S01]  /*01c0*/  S2R R8, SR_CTAID.Y ;  /* 0x0000000000087919 */ /* 0x000e220000002600 */
[C---:B------:R-:W-:Y:S01]  /*01d0*/  @P1 IMAD R2, R15.reuse, 0x40, R13 ;  /* 0x000000400f021824 */ /* 0x040fe200078e020d */
[----:B------:R-:W1:Y:S01]  /*01e0*/  LDC.64 R18, c[0x0][0x228] ;  /* 0x00008a00ff127b82 */ /* 0x000e620000000a00 */
[----:B------:R-:W-:Y:S01]  /*01f0*/  SHF.L.U32 R7, R4, 0xe, RZ ;  /* 0x0000000e04077819 */ /* 0x000fe200000006ff */
[----:B------:R-:W2:Y:S01]  /*0200*/  S2R R16, SR_TID.X ;  /* 0x0000000000107919 */ /* 0x000ea20000002100 */
[----:B------:R-:W-:Y:S01]  /*0210*/  SEL R6, R15, RZ, !P0 ;  /* 0x000000ff0f067207 */ /* 0x000fe20004000000 */
[----:B------:R-:W-:Y:S01]  /*0220*/  BSSY B0, `(.L_x_1032) ;  /* 0x0000031000007945 */ /* 0x000fe20003800000 */
[----:B------:R-:W-:Y:S01]  /*0230*/  @P1 SHF.R.S32.HI R3, RZ, 0x1f, R2 ;  /* 0x0000001fff031819 */ /* 0x000fe20000011402 */
[----:B------:R-:W3:Y:S02]  /*0240*/  S2R R17, SR_CgaCtaId ;  /* 0x0000000000117919 */ /* 0x000ee40000008800 */
[----:B------:R-:W4:Y:S01]  /*0250*/  LDC.64 R20, c[0x0][0x230] ;  /* 0x00008c00ff147b82 */ /* 0x000f220000000a00 */
[----:B------:R-:W-:-:S05]  /*0260*/  @P1 LEA.HI R3, R3, R2, RZ, 0x6 ;  /* 0x0000000203031211 */ /* 0x000fca00078f30ff */
[----:B------:R-:W-:Y:S02]  /*0270*/  @P1 IMAD.SHL.U32 R3, R3, 0x100, RZ ;  /* 0x0000010003031824 */ /* 0x000fe400078e00ff */
[----:B------:R-:W5:Y:S03]  /*0280*/  LDC.64 R22, c[0x0][0x210] ;  /* 0x00008400ff167b82 */ /* 0x000f660000000a00 */
[----:B------:R-:W-:Y:S02]  /*0290*/  @P1 LOP3.LUT R5, R3, 0xffffc000, RZ, 0xc0, !PT ;  /* 0xffffc00003051812 */ /* 0x000fe400078ec0ff */
[----:B------:R-:W-:Y:S02]  /*02a0*/  CS2R R2, SRZ ;  /* 0x0000000000027805 */ /* 0x000fe4000001ff00 */
[--C-:B------:R-:W-:Y:S01]  /*02b0*/  @P1 SHF.R.S32.HI R3, RZ, 0x1f, R5.reuse ;  /* 0x0000001fff031819 */ /* 0x100fe20000011405 */
[----:B------:R-:W-:-:S05]  /*02c0*/  @P1 IMAD.MOV.U32 R2, RZ, RZ, R5 ;  /* 0x000000ffff021224 */ /* 0x000fca00078e0005 */
        /* <DEDUP_REMOVED lines=9> */
[-C--:B----4-:R-:W-:Y:S02]  /*0360*/  IMAD R2, R3, R20.reuse, RZ ;  /* 0x0000001403027224 */ /* 0x090fe400078e02ff */
[----:B------:R-:W-:Y:S02]  /*0370*/  IMAD.IADD R11, R11, 0x1, R7 ;  /* 0x000000010b0b7824 */ /* 0x000fe400078e0207 */
[C---:B------:R-:W-:Y:S02]  /*0380*/  IMAD R7, R6.reuse, R21, R2 ;  /* 0x0000001506077224 */ /* 0x040fe400078e0202 */
[----:B------:R-:W-:-:S05]  /*0390*/  IMAD.WIDE.U32 R10, R6, R20, R10 ;  /* 0x00000014060a7225 */ /* 0x000fca00078e000a */
[----:B------:R-:W-:Y:S02]  /*03a0*/  IADD3 R2, R11, R7, RZ ;  /* 0x000000070b027210 */ /* 0x000fe40007ffe0ff */
        /* <DEDUP_REMOVED lines=19> */
.L_x_1034:
[----:B------:R-:W-:Y:S01]  /*04e0*/  @P0 ELECT P2, URZ, PT ;  /* 0x00000000003f082f */ /* 0x000fe20003840000 */
[----:B------:R1:W-:-:S12]  /*04f0*/  UBLKCP.S.G [UR6], [UR4], UR10 ;  /* 0x00000006040073ba */ /* 0x0003d8000800020a */
[----:B------:R-:W-:Y:S02]  /*0500*/  @P2 PLOP3.LUT P0, PT, P2, PT, PT, 0x8, 0x0 ;  /* 0x000000000000281c */ /* 0x000fe4000170e170 */
[----:B------:R-:W-:-:S11]  /*0510*/  PLOP3.LUT P2, PT, PT, PT, PT, 0x8, 0x0 ;  /* 0x000000000000781c */ /* 0x000fd60003f4e170 */
[----:B-1----:R-:W-:Y:S05]  /*0520*/  @P0 BRA.U.ANY `(.L_x_1034) ;  /* 0xfffffffd00ec0947 */ /* 0x002fea000393ffff */
.L_x_1033:
[----:B------:R-:W-:Y:S05]  /*0530*/  BSYNC B0 ;  /* 0x0000000000007941 */ /* 0x000fea0003800000 */
.L_x_1032:
[----:B------:R-:W-:Y:S01]  /*0540*/  BAR.SYNC.DEFER_BLOCKING 0x0 ;  /* 0x0000000000007b1d */ /* 0x000fe20000010000 */
[----:B------:R-:W-:Y:S02]  /*0550*/  MOV R2, 0x400 ;  /* 0x0000040000027802 */ /* 0x000fe40000000f00 */
[----:B------:R-:W-:Y:S02]  /*0560*/  CS2R R84, SRZ ;  /* 0x0000000000547805 */ /* 0x000fe4000001ff00 */
[----:B0-----:R-:W-:Y:S01]  /*0570*/  SHF.L.U32 R7, RZ, 0x1f, RZ ;  /* 0x0000001fff077819 */ /* 0x001fe200000006ff */
[--C-:B------:R-:W-:Y:S01]  /*0580*/  @P1 IMAD.MOV.U32 R84, RZ, RZ, R13.reuse ;  /* 0x000000ffff541224 */ /* 0x100fe200078e000d */
[----:B------:R-:W-:Y:S02]  /*0590*/  LEA R2, R17, R2, 0x18 ;  /* 0x0000000211027211 */ /* 0x000fe400078ec0ff */
[----:B------:R-:W-:-:S07]  /*05a0*/  @P1 SHF.R.S32.HI R85, RZ, 0x1f, R13 ;  /* 0x0000001fff551819 */ /* 0x000fce000001140d */
.L_x_1035:
[----:B0-----:R0:W1:Y:S02]  /*05b0*/  SYNCS.PHASECHK.TRANS64.TRYWAIT P0, [R2+URZ+0x18000], R7 ;  /* 0x01800007020075a7 */ /* 0x001064000800017f */
[----:B-1----:R-:W-:Y:S05]  /*05c0*/  @!P0 NANOSLEEP.SYNCS 0x989680 ;  /* 0x009896800000895d */ /* 0x002fea0003900000 */
[----:B------:R-:W1:Y:S02]  /*05d0*/  @!P0 SYNCS.PHASECHK.TRANS64 P0, [R2+URZ+0x18000], R7 ;  /* 0x01800007020085a7 */ /* 0x000e64000800007f */
[----:B-1----:R-:W-:Y:S05]  /*05e0*/  @!P0 BRA `(.L_x_1035) ;  /* 0xfffffffc00f08947 */ /* 0x002fea000383ffff */
[----:B0-----:R-:W-:Y:S01]  /*05f0*/  SHF.R.S32.HI R7, RZ, 0x1f, R16 ;  /* 0x0000001fff077819 */ /* 0x001fe20000011410 */
[----:B------:R-:W-:Y:S01]  /*0600*/  ULDC UR4, c[0x0][0x268] ;  /* 0x00009a0000047ab9 */ /* 0x000fe20000000800 */
[----:B------:R-:W-:Y:S01]  /*0610*/  VIADDMNMX R0, R0, -R9, 0x40, PT ;  /* 0x0000004000007446 */ /* 0x000fe20003800909 */
[----:B------:R-:W-:Y:S01]  /*0620*/  ULDC.64 UR6, c[0x0][0x258] ;  /* 0x0000960000067ab9 */ /* 0x000fe20000000a00 */
[-C--:B------:R-:W-:Y:S01]  /*0630*/  LEA.HI R10, R7, R16.reuse, RZ, 0x7 ;  /* 0x00000010070a7211 */ /* 0x080fe200078f38ff */
[----:B------:R-:W-:Y:S01]  /*0640*/  IMAD R5, R5, UR6, RZ ;  /* 0x0000000605057c24 */ /* 0x000fe2000f8e02ff */
[----:B------:R-:W-:Y:S01]  /*0650*/  LEA.HI R12, R7, R16, RZ, 0x4 ;  /* 0x00000010070c7211 */ /* 0x000fe200078f20ff */
[----:B------:R-:W-:Y:S01]  /*0660*/  BSSY B0, `(.L_x_1036) ;  /* 0x00000c8000007945 */ /* 0x000fe20003800000 */
[----:B------:R-:W-:Y:S02]  /*0670*/  LOP3.LUT R11, R10, 0xfffff80, RZ, 0xc0, !PT ;  /* 0x0fffff800a0b7812 */ /* 0x000fe400078ec0ff */
[----:B------:R-:W-:-:S02]  /*0680*/  SHF.R.S32.HI R10, RZ, 0x7, R10 ;  /* 0x00000007ff0a7819 */ /* 0x000fc4000001140a */
[-C--:B------:R-:W-:Y:S02]  /*0690*/  IADD3 R11, -R11, R16.reuse, RZ ;  /* 0x000000100b0b7210 */ /* 0x080fe40007ffe1ff */
[----:B------:R-:W-:Y:S02]  /*06a0*/  SHF.R.S32.HI R17, RZ, 0x4, R12 ;  /* 0x00000004ff117819 */ /* 0x000fe4000001140c */
[----:B------:R-:W-:Y:S01]  /*06b0*/  LEA.HI R20, R7, R16, RZ, 0x3 ;  /* 0x0000001007147211 */ /* 0x000fe200078f18ff */
[----:B------:R-:W-:Y:S01]  /*06c0*/  IMAD R11, R10, 0x800, R11 ;  /* 0x000008000a0b7824 */ /* 0x000fe200078e020b */
[----:B------:R-:W-:-:S03]  /*06d0*/  LEA.HI R18, R12, R17, RZ, 0x1 ;  /* 0x000000110c127211 */ /* 0x000fc600078f08ff */
[----:B------:R-:W-:Y:S01]  /*06e0*/  IMAD.SHL.U32 R81, R11, 0x4, RZ ;  /* 0x000000040b517824 */ /* 0x000fe200078e00ff */
[----:B------:R-:W-:Y:S02]  /*06f0*/  LEA.HI R11, R7, R16, RZ, 0x5 ;  /* 0x00000010070b7211 */ /* 0x000fe400078f28ff */
[----:B------:R-:W-:Y:S02]  /*0700*/  LOP3.LUT R18, R18, 0x3ffffe, RZ, 0xc0, !PT ;  /* 0x003ffffe12127812 */ /* 0x000fe400078ec0ff */
[----:B------:R-:W-:Y:S02]  /*0710*/  LOP3.LUT R13, R11, 0xffffffe0, RZ, 0xc0, !PT ;  /* 0xffffffe00b0d7812 */ /* 0x000fe400078ec0ff */
[----:B------:R-:W-:Y:S01]  /*0720*/  LEA R81, R81, R2, 0x2 ;  /* 0x0000000251517211 */ /* 0x000fe200078e10ff */
[----:B------:R-:W-:Y:S01]  /*0730*/  IMAD.IADD R25, R17, 0x1, -R18 ;  /* 0x0000000111197824 */ /* 0x000fe200078e0a12 */
[----:B------:R-:W-:Y:S01]  /*0740*/  SHF.R.S32.HI R7, RZ, 0x5, R11 ;  /* 0x00000005ff077819 */ /* 0x000fe2000001140b */
[----:B------:R-:W-:-:S02]  /*0750*/  IMAD.IADD R22, R16, 0x1, -R13 ;  /* 0x0000000110167824 */ /* 0x000fc400078e0a0d */
[----:B------:R-:W-:Y:S01]  /*0760*/  IMAD.SHL.U32 R16, R16, 0x40, RZ ;  /* 0x0000004010107824 */ /* 0x000fe200078e00ff */
[----:B------:R-:W0:Y:S01]  /*0770*/  LDS.128 R40, [R81] ;  /* 0x0000000051287984 */ /* 0x000e220000000c00 */
[C---:B------:R-:W-:Y:S01]  /*0780*/  IMAD.SHL.U32 R19, R7.reuse, 0x40, RZ ;  /* 0x0000004007137824 */ /* 0x040fe200078e00ff */
[----:B------:R-:W-:Y:S01]  /*0790*/  SHF.R.S32.HI R23, RZ, 0x1f, R22 ;  /* 0x0000001fff177819 */ /* 0x000fe20000011416 */
[----:B------:R-:W-:Y:S01]  /*07a0*/  IMAD R32, R10, 0x8, R25 ;  /* 0x000000080a207824 */ /* 0x000fe200078e0219 */
[----:B------:R-:W-:Y:S01]  /*07b0*/  LOP3.LUT R11, R16, 0x1c0, RZ, 0xc0, !PT ;  /* 0x000001c0100b7812 */ /* 0x000fe200078ec0ff */
[----:B------:R-:W1:Y:S01]  /*07c0*/  LDS.128 R44, [R81+0x800] ;  /* 0x00080000512c7984 */ /* 0x000e620000000c00 */
[----:B------:R-:W-:Y:S02]  /*07d0*/  SHF.L.U32 R16, R7, 0x4, RZ ;  /* 0x0000000407107819 */ /* 0x000fe400000006ff */
[----:B------:R-:W-:Y:S01]  /*07e0*/  LOP3.LUT R27, R19, 0x1c0, RZ, 0xc0, !PT ;  /* 0x000001c0131b7812 */ /* 0x000fe200078ec0ff */
[----:B------:R-:W2:Y:S01]  /*07f0*/  LDS.128 R52, [R81+0x1800] ;  /* 0x0018000051347984 */ /* 0x000ea20000000c00 */
[----:B------:R-:W-:-:S02]  /*0800*/  LOP3.LUT R21, R11, 0x30, R16, 0xf8, !PT ;  /* 0x000000300b157812 */ /* 0x000fc400078ef810 */
[----:B------:R-:W-:Y:S01]  /*0810*/  SHF.L.U32 R82, R22, 0x3, RZ ;  /* 0x0000000316527819 */ /* 0x000fe200000006ff */
[----:B------:R-:W3:Y:S01]  /*0820*/  LDS.128 R12, [R81+0x1000] ;  /* 0x00100000510c7984 */ /* 0x000ee20000000c00 */
[----:B------:R-:W-:Y:S02]  /*0830*/  LEA.HI R29, R23, R22, RZ, 0x3 ;  /* 0x00000016171d7211 */ /* 0x000fe400078f18ff */
[----:B------:R-:W-:Y:S01]  /*0840*/  LOP3.LUT R28, R27, 0x38, R82, 0xf8, !PT ;  /* 0x000000381b1c7812 */ /* 0x000fe200078ef852 */
[----:B------:R-:W4:Y:S01]  /*0850*/  LDS.128 R16, [R81+0x2000] ;  /* 0x0020000051107984 */ /* 0x000f220000000c00 */
[----:B------:R-:W-:Y:S01]  /*0860*/  SHF.R.U32.HI R31, RZ, 0x3, R27 ;  /* 0x00000003ff1f7819 */ /* 0x000fe2000001161b */
[----:B------:R-:W-:Y:S01]  /*0870*/  IMAD.SHL.U32 R10, R29, 0x200, RZ ;  /* 0x000002001d0a7824 */ /* 0x000fe200078e00ff */
[----:B------:R-:W-:Y:S01]  /*0880*/  LOP3.LUT R24, R21, 0x8, R20, 0xf8, !PT ;  /* 0x0000000815187812 */ /* 0x000fe200078ef814 */
[----:B------:R-:W-:Y:S01]  /*0890*/  LDS.128 R36, [R81+0x4800] ;  /* 0x0048000051247984 */ /* 0x000fe20000000c00 */
[----:B------:R-:W-:-:S02]  /*08a0*/  SHF.R.U32.HI R11, RZ, 0x3, R11 ;  /* 0x00000003ff0b7819 */ /* 0x000fc4000001160b */
[----:B------:R-:W-:Y:S01]  /*08b0*/  LOP3.LUT R33, R28, R31, RZ, 0x3c, !PT ;  /* 0x0000001f1c217212 */ /* 0x000fe200078e3cff */
[----:B------:R-:W5:Y:S01]  /*08c0*/  LDS.128 R20, [R81+0x2800] ;  /* 0x0028000051147984 */ /* 0x000f620000000c00 */
[----:B------:R-:W-:Y:S02]  /*08d0*/  LOP3.LUT R11, R24, R11, RZ, 0x3c, !PT ;  /* 0x0000000b180b7212 */ /* 0x000fe400078e3cff */
[----:B------:R-:W-:Y:S01]  /*08e0*/  LOP3.LUT R9, R33, 0x7ffff000, R10, 0xf8, !PT ;  /* 0x7ffff00021097812 */ /* 0x000fe200078ef80a */
[----:B------:R-:W5:Y:S01]  /*08f0*/  LDS.128 R24, [R81+0x3000] ;  /* 0x0030000051187984 */ /* 0x000f620000000c00 */
[----:B------:R-:W-:-:S03]  /*0900*/  LEA R11, R32, R11, 0x9 ;  /* 0x0000000b200b7211 */ /* 0x000fc600078e48ff */
[----:B------:R-:W5:Y:S02]  /*0910*/  LDS.128 R28, [R81+0x3800] ;  /* 0x00380000511c7984 */ /* 0x000f640000000c00 */
[--C-:B------:R-:W-:Y:S02]  /*0920*/  IMAD R11, R11, 0x2, R2.reuse ;  /* 0x000000020b0b7824 */ /* 0x100fe400078e0202 */
[----:B------:R-:W5:Y:S01]  /*0930*/  LDS.128 R32, [R81+0x4000] ;  /* 0x0040000051207984 */ /* 0x000f620000000c00 */
[----:B0-----:R-:W-:Y:S01]  /*0940*/  FMUL.FTZ R10, R40, UR4 ;  /* 0x00000004280a7c20 */ /* 0x001fe20008410000 */
[----:B------:R-:W-:Y:S01]  /*0950*/  FMUL.FTZ R57, R41, UR4 ;  /* 0x0000000429397c20 */ /* 0x000fe20008410000 */
[----:B------:R-:W-:Y:S01]  /*0960*/  FMUL.FTZ R56, R42, UR4 ;  /* 0x000000042a387c20 */ /* 0x000fe20008410000 */
[----:B------:R-:W-:Y:S01]  /*0970*/  FMUL.FTZ R59, R43, UR4 ;  /* 0x000000042b3b7c20 */ /* 0x000fe20008410000 */
[----:B------:R-:W0:Y:S01]  /*0980*/  LDS.128 R48, [R81+0x6000] ;  /* 0x0060000051307984 */ /* 0x000e220000000c00 */
[----:B-1----:R-:W-:Y:S01]  /*0990*/  FMUL.FTZ R58, R44, UR4 ;  /* 0x000000042c3a7c20 */ /* 0x002fe20008410000 */
[----:B------:R-:W-:Y:S01]  /*09a0*/  FMUL.FTZ R61, R45, UR4 ;  /* 0x000000042d3d7c20 */ /* 0x000fe20008410000 */
[----:B------:R-:W-:Y:S01]  /*09b0*/  FMUL.FTZ R60, R46, UR4 ;  /* 0x000000042e3c7c20 */ /* 0x000fe20008410000 */
[----:B------:R-:W1:Y:S01]  /*09c0*/  LDS.128 R40, [R81+0x5000] ;  /* 0x0050000051287984 */ /* 0x000e620000000c00 */
[----:B------:R-:W-:Y:S01]  /*09d0*/  FMUL.FTZ R63, R47, UR4 ;  /* 0x000000042f3f7c20 */ /* 0x000fe20008410000 */
[----:B--2---:R-:W-:Y:S01]  /*09e0*/  FMUL.FTZ R66, R52, UR4 ;  /* 0x0000000434427c20 */ /* 0x004fe20008410000 */
[----:B------:R-:W-:Y:S01]  /*09f0*/  FMUL.FTZ R71, R53, UR4 ;  /* 0x0000000435477c20 */ /* 0x000fe20008410000 */
[----:B------:R-:W2:Y:S01]  /*0a00*/  LDS.128 R44, [R81+0x5800] ;  /* 0x00580000512c7984 */ /* 0x000ea20000000c00 */
[----:B------:R-:W-:Y:S01]  /*0a10*/  FMUL.FTZ R68, R54, UR4 ;  /* 0x0000000436447c20 */ /* 0x000fe20008410000 */
[----:B------:R-:W-:Y:S01]  /*0a20*/  FMUL.FTZ R73, R55, UR4 ;  /* 0x0000000437497c20 */ /* 0x000fe20008410000 */
[----:B---3--:R-:W-:Y:S01]  /*0a30*/  FMUL.FTZ R62, R12, UR4 ;  /* 0x000000040c3e7c20 */ /* 0x008fe20008410000 */
[----:B------:R-:W-:Y:S01]  /*0a40*/  FMUL.FTZ R65, R13, UR4 ;  /* 0x000000040d417c20 */ /* 0x000fe20008410000 */
[----:B------:R-:W-:Y:S01]  /*0a50*/  FMUL.FTZ R64, R14, UR4 ;  /* 0x000000040e407c20 */ /* 0x000fe20008410000 */
[----:B------:R-:W-:Y:S01]  /*0a60*/  FMUL.FTZ R67, R15, UR4 ;  /* 0x000000040f437c20 */ /* 0x000fe20008410000 */
[----:B------:R-:W3:Y:S01]  /*0a70*/  LDS.128 R52, [R81+0x7000] ;  /* 0x0070000051347984 */ /* 0x000ee20000000c00 */
[----:B----4-:R-:W-:Y:S01]  /*0a80*/  FMUL.FTZ R69, R16, UR4 ;  /* 0x0000000410457c20 */ /* 0x010fe20008410000 */
[----:B------:R-:W-:Y:S01]  /*0a90*/  FMUL.FTZ R72, R17, UR4 ;  /* 0x0000000411487c20 */ /* 0x000fe20008410000 */
[----:B------:R-:W-:Y:S01]  /*0aa0*/  FMUL.FTZ R70, R18, UR4 ;  /* 0x0000000412467c20 */ /* 0x000fe20008410000 */
[----:B------:R-:W4:Y:S01]  /*0ab0*/  LDS.128 R12, [R81+0x6800] ;  /* 0x00680000510c7984 */ /* 0x000f220000000c00 */
[----:B------:R-:W-:Y:S01]  /*0ac0*/  FMUL.FTZ R75, R19, UR4 ;  /* 0x00000004134b7c20 */ /* 0x000fe20008410000 */
[----:B-----5:R-:W-:Y:S01]  /*0ad0*/  FMUL.FTZ R74, R20, UR4 ;  /* 0x00000004144a7c20 */ /* 0x020fe20008410000 */
[----:B------:R-:W-:Y:S01]  /*0ae0*/  FMUL.FTZ R77, R21, UR4 ;  /* 0x00000004154d7c20 */ /* 0x000fe20008410000 */
[----:B------:R5:W5:Y:S01]  /*0af0*/  LDS.128 R16, [R81+0x7800] ;  /* 0x0078000051107984 */ /* 0x000b620000000c00 */
        /* <DEDUP_REMOVED lines=18> */
[----:B------:R-:W-:Y:S01]  /*0c20*/  F2FP.BF16.F32.PACK_AB R23, R73, R68 ;  /* 0x000000444917723e */ /* 0x000fe200000010ff */
[----:B0-----:R-:W-:Y:S01]  /*0c30*/  FMUL.FTZ R49, R49, UR4 ;  /* 0x0000000431317c20 */ /* 0x001fe20008410000 */
[----:B-1----:R-:W-:Y:S01]  /*0c40*/  FMUL.FTZ R39, R42, UR4 ;  /* 0x000000042a277c20 */ /* 0x002fe20008410000 */
        /* <DEDUP_REMOVED lines=13> */
[----:B------:R-:W-:Y:S01]  /*0d20*/  F2FP.BF16.F32.PACK_AB R20, R65, R62 ;  /* 0x0000003e4114723e */ /* 0x000fe200000010ff */
[----:B----4-:R-:W-:Y:S01]  /*0d30*/  FMUL.FTZ R48, R12, UR4 ;  /* 0x000000040c307c20 */ /* 0x010fe20008410000 */
[----:B-----5:R-:W-:Y:S01]  /*0d40*/  FMUL.FTZ R81, R13, UR4 ;  /* 0x000000040d517c20 */ /* 0x020fe20008410000 */
        /* <DEDUP_REMOVED lines=13> */
[----:B------:R-:W-:Y:S01]  /*0e20*/  STSM.16.MT88.4 [R11+0x10000], R12 ;  /* 0x0100000c0b007844 */ /* 0x000fe20000004200 */
[----:B------:R-:W-:Y:S01]  /*0e30*/  F2FP.BF16.F32.PACK_AB R73, R75, R70 ;  /* 0x000000464b49723e */ /* 0x000fe200000010ff */
[----:B------:R-:W-:Y:S01]  /*0e40*/  IMAD R10, R9, 0x2, R2 ;  /* 0x00000002090a7824 */ /* 0x000fe200078e0202 */
[----:B------:R-:W-:Y:S01]  /*0e50*/  F2FP.BF16.F32.PACK_AB R26, R29, R26 ;  /* 0x0000001a1d1a723e */ /* 0x000fe200000010ff */
[----:B------:R0:W-:Y:S01]  /*0e60*/  STSM.16.MT88.4 [R11+0x10800], R20 ;  /* 0x010800140b007844 */ /* 0x0001e20000004200 */
[----:B------:R-:W-:Y:S01]  /*0e70*/  F2FP.BF16.F32.PACK_AB R72, R72, R69 ;  /* 0x000000454848723e */ /* 0x000fe200000010ff */
[----:B------:R-:W-:Y:S01]  /*0e80*/  ULDC UR4, c[0x0][0x244] ;  /* 0x0000910000047ab9 */ /* 0x000fe20000000800 */
[----:B------:R-:W-:-:S02]  /*0e90*/  F2FP.BF16.F32.PACK_AB R74, R77, R74 ;  /* 0x0000004a4d4a723e */ /* 0x000fc400000010ff */
[----:B------:R-:W-:Y:S02]  /*0ea0*/  F2FP.BF16.F32.PACK_AB R75, R78, R76 ;  /* 0x0000004c4e4b723e */ /* 0x000fe400000010ff */
[----:B------:R-:W-:Y:S02]  /*0eb0*/  F2FP.BF16.F32.PACK_AB R27, R30, R27 ;  /* 0x0000001b1e1b723e */ /* 0x000fe400000010ff */
[----:B------:R-:W-:Y:S01]  /*0ec0*/  F2FP.BF16.F32.PACK_AB R29, R34, R31 ;  /* 0x0000001f221d723e */ /* 0x000fe200000010ff */
[----:B------:R-:W-:Y:S01]  /*0ed0*/  STSM.16.MT88.4 [R11+0x11000], R72 ;  /* 0x011000480b007844 */ /* 0x000fe20000004200 */
[----:B------:R-:W-:Y:S02]  /*0ee0*/  F2FP.BF16.F32.PACK_AB R24, R79, R24 ;  /* 0x000000184f18723e */ /* 0x000fe400000010ff */
[----:B------:R-:W-:Y:S02]  /*0ef0*/  F2FP.BF16.F32.PACK_AB R25, R80, R25 ;  /* 0x000000195019723e */ /* 0x000fe400000010ff */
[----:B------:R-:W-:-:S02]  /*0f00*/  F2FP.BF16.F32.PACK_AB R30, R37, R32 ;  /* 0x00000020251e723e */ /* 0x000fc400000010ff */
[----:B------:R-:W-:Y:S01]  /*0f10*/  F2FP.BF16.F32.PACK_AB R31, R38, R35 ;  /* 0x00000023261f723e */ /* 0x000fe200000010ff */
[----:B------:R-:W-:Y:S01]  /*0f20*/  STSM.16.MT88.4 [R11+0x11800], R24 ;  /* 0x011800180b007844 */ /* 0x000fe20000004200 */
[----:B------:R-:W-:Y:S02]  /*0f30*/  F2FP.BF16.F32.PACK_AB R28, R33, R28 ;  /* 0x0000001c211c723e */ /* 0x000fe400000010ff */
[----:B------:R-:W-:Y:S02]  /*0f40*/  F2FP.BF16.F32.PACK_AB R37, R42, R39 ;  /* 0x000000272a25723e */ /* 0x000fe400000010ff */
[----:B------:R-:W-:Y:S01]  /*0f50*/  F2FP.BF16.F32.PACK_AB R38, R45, R40 ;  /* 0x000000282d26723e */ /* 0x000fe200000010ff */
[----:B------:R-:W-:Y:S01]  /*0f60*/  STSM.16.MT88.4 [R11+0x14000], R28 ;  /* 0x0140001c0b007844 */ /* 0x000fe20000004200 */
[----:B------:R-:W-:Y:S02]  /*0f70*/  F2FP.BF16.F32.PACK_AB R36, R41, R36 ;  /* 0x000000242924723e */ /* 0x000fe400000010ff */
        /* <DEDUP_REMOVED lines=9> */
[----:B------:R-:W-:-:S02]  /*1010*/  F2FP.BF16.F32.PACK_AB R54, R17, R16 ;  /* 0x000000101136723e */ /* 0x000fc400000010ff */
[----:B------:R-:W-:Y:S02]  /*1020*/  F2FP.BF16.F32.PACK_AB R55, R18, R55 ;  /* 0x000000371237723e */ /* 0x000fe400000010ff */
[C---:B------:R-:W-:Y:S02]  /*1030*/  IADD3 R16, P1, R7.reuse, R84, RZ ;  /* 0x0000005407107210 */ /* 0x040fe40007f3e0ff */
[----:B------:R-:W-:Y:S01]  /*1040*/  ISETP.GE.AND P0, PT, R82, UR4, PT ;  /* 0x0000000452007c0c */ /* 0x000fe2000bf06270 */
[----:B------:R1:W-:Y:S01]  /*1050*/  STSM.16.MT88.4 [R11+0x15800], R52 ;  /* 0x015800340b007844 */ /* 0x0003e20000004200 */
[C---:B------:R-:W-:Y:S01]  /*1060*/  IADD3 R19, R7.reuse, 0x8, RZ ;  /* 0x0000000807137810 */ /* 0x040fe20007ffe0ff */
[----:B------:R-:W-:Y:S01]  /*1070*/  ULDC.64 UR4, c[0x0][0x260] ;  /* 0x0000980000047ab9 */ /* 0x000fe20000000a00 */
[--C-:B------:R-:W-:Y:S01]  /*1080*/  SHF.R.S32.HI R83, RZ, 0x1f, R82.reuse ;  /* 0x0000001fff537819 */ /* 0x100fe20000011452 */
[----:B------:R-:W-:Y:S01]  /*1090*/  BAR.SYNC.DEFER_BLOCKING 0x0 ;  /* 0x0000000000007b1d */ /* 0x000fe20000010000 */
[----:B------:R-:W-:Y:S01]  /*10a0*/  LEA.HI.X.SX32 R17, R7, R85, 0x1, P1 ;  /* 0x0000005507117211 */ /* 0x000fe200008f0eff */
[----:B------:R-:W-:Y:S01]  /*10b0*/  IMAD R3, R3, UR4, RZ ;  /* 0x0000000403037c24 */ /* 0x000fe2000f8e02ff */
[-C--:B------:R-:W-:Y:S01]  /*10c0*/  ISETP.GE.OR P1, PT, R7, R0.reuse, P0 ;  /* 0x000000000700720c */ /* 0x080fe20000726670 */
[----:B------:R-:W-:Y:S01]  /*10d0*/  IMAD.WIDE.U32 R82, R8, UR6, R82 ;  /* 0x0000000608527c25 */ /* 0x000fe2000f8e0052 */
[----:B------:R-:W-:-:S02]  /*10e0*/  ISETP.GE.OR P6, PT, R19, R0, P0 ;  /* 0x000000001300720c */ /* 0x000fc400007c6670 */
[C---:B0-----:R-:W-:Y:S01]  /*10f0*/  IADD3 R23, R7.reuse, 0x38, RZ ;  /* 0x0000003807177810 */ /* 0x041fe20007ffe0ff */
[----:B------:R-:W-:Y:S01]  /*1100*/  IMAD R19, R8, UR7, R5 ;  /* 0x0000000708137c24 */ /* 0x000fe2000f8e0205 */
[----:B------:R-:W-:Y:S01]  /*1110*/  IADD3 R8, R2, 0x10000, RZ ;  /* 0x0001000002087810 */ /* 0x000fe20007ffe0ff */
[C---:B------:R-:W-:Y:S02]  /*1120*/  VIADD R5, R7.reuse, 0x10 ;  /* 0x0000001007057836 */ /* 0x040fe40000000000 */
[----:B-1----:R-:W-:Y:S02]  /*1130*/  VIADD R11, R7, 0x18 ;  /* 0x00000018070b7836 */ /* 0x002fe40000000000 */
[----:B------:R-:W-:Y:S01]  /*1140*/  IMAD.IADD R83, R83, 0x1, R19 ;  /* 0x0000000153537824 */ /* 0x000fe200078e0213 */
[-C--:B------:R-:W-:Y:S01]  /*1150*/  ISETP.GE.OR P5, PT, R5, R0.reuse, P0 ;  /* 0x000000000500720c */ /* 0x080fe200007a6670 */
[C---:B------:R-:W-:Y:S01]  /*1160*/  IMAD R19, R6.reuse, UR5, R3 ;  /* 0x0000000506137c24 */ /* 0x040fe2000f8e0203 */
[----:B------:R-:W-:Y:S01]  /*1170*/  ISETP.GE.OR P4, PT, R11, R0, P0 ;  /* 0x000000000b00720c */ /* 0x000fe20000786670 */
[C---:B------:R-:W-:Y:S01]  /*1180*/  VIADD R11, R7.reuse, 0x28 ;  /* 0x00000028070b7836 */ /* 0x040fe20000000000 */
[----:B------:R-:W-:Y:S01]  /*1190*/  IADD3 R5, R7, 0x20, RZ ;  /* 0x0000002007057810 */ /* 0x000fe20007ffe0ff */
[----:B------:R-:W-:-:S03]  /*11a0*/  IMAD.WIDE.U32 R2, R6, UR4, R82 ;  /* 0x0000000406027c25 */ /* 0x000fc6000f8e0052 */
[-C--:B------:R-:W-:Y:S01]  /*11b0*/  ISETP.GE.OR P3, PT, R5, R0.reuse, P0 ;  /* 0x000000000500720c */ /* 0x080fe20000766670 */
[----:B------:R0:W1:Y:S01]  /*11c0*/  LDS.128 R12, [R10+0x11c00] ;  /* 0x011c00000a0c7984 */ /* 0x0000620000000c00 */
[----:B------:R-:W-:Y:S01]  /*11d0*/  ISETP.GE.OR P2, PT, R11, R0, P0 ;  /* 0x000000000b00720c */ /* 0x000fe20000746670 */
[----:B------:R-:W-:-:S04]  /*11e0*/  IMAD.WIDE R4, R4, 0x40, R16 ;  /* 0x0000004004047825 */ /* 0x000fc800078e0210 */
[----:B------:R-:W-:Y:S02]  /*11f0*/  VIADD R11, R7, 0x30 ;  /* 0x00000030070b7836 */ /* 0x000fe40000000000 */
[----:B------:R-:W-:Y:S02]  /*1200*/  IMAD R16, R9, 0x2, R8 ;  /* 0x0000000209107824 */ /* 0x000fe400078e0208 */
[----:B------:R-:W-:Y:S01]  /*1210*/  IMAD.IADD R7, R3, 0x1, R19 ;  /* 0x0000000103077824 */ /* 0x000fe200078e0213 */
[----:B0-----:R-:W-:Y:S06]  /*1220*/  @P1 BRA `(.L_x_1037) ;  /* 0x00000000002c1947 */ /* 0x001fec0003800000 */
[----:B------:R-:W0:Y:S01]  /*1230*/  LDS.128 R16, [R16] ;  /* 0x0000000010107984 */ /* 0x000e220000000c00 */
[----:B------:R-:W-:Y:S01]  /*1240*/  ULDC.64 UR4, c[0x0][0x250] ;  /* 0x0000940000047ab9 */ /* 0x000fe20000000a00 */
[----:B------:R-:W-:Y:S02]  /*1250*/  IMAD.MOV.U32 R6, RZ, RZ, R2 ;  /* 0x000000ffff067224 */ /* 0x000fe400078e0002 */
[----:B------:R-:W-:Y:S02]  /*1260*/  IMAD R21, R5, UR4, RZ ;  /* 0x0000000405157c24 */ /* 0x000fe4000f8e02ff */
[----:B------:R-:W-:-:S04]  /*1270*/  IMAD.WIDE.U32 R8, R4, UR4, R6 ;  /* 0x0000000404087c25 */ /* 0x000fc8000f8e0006 */
[----:B------:R-:W-:Y:S01]  /*1280*/  IMAD R21, R4, UR5, R21 ;  /* 0x0000000504157c24 */ /* 0x000fe2000f8e0215 */
[----:B------:R-:W-:Y:S02]  /*1290*/  ULDC.64 UR4, c[0x0][0x238] ;  /* 0x00008e0000047ab9 */ /* 0x000fe40000000a00 */
[----:B------:R-:W-:Y:S02]  /*12a0*/  LEA R20, P1, R8, UR4, 0x1 ;  /* 0x0000000408147c11 */ /* 0x000fe4000f8208ff */
[----:B------:R-:W-:-:S04]  /*12b0*/  IADD3 R9, R9, R21, RZ ;  /* 0x0000001509097210 */ /* 0x000fc80007ffe0ff */
[----:B------:R-:W-:-:S05]  /*12c0*/  LEA.HI.X R21, R8, UR5, R9, 0x1, P1 ;  /* 0x0000000508157c11 */ /* 0x000fca00088f0c09 */
[----:B0-----:R0:W-:Y:S02]  /*12d0*/  STG.E.128 desc[UR8][R20.64], R16 ;  /* 0x0000001014007986 */ /* 0x0011e4000c101d08 */
.L_x_1037:
[----:B------:R-:W-:Y:S05]  /*12e0*/  BSYNC B0 ;  /* 0x0000000000007941 */ /* 0x000fea0003800000 */
.L_x_1036:
[----:B0-----:R0:W2:Y:S01]  /*12f0*/  LDS.128 R16, [R10+0x10400] ;  /* 0x010400000a107984 */ /* 0x0010a20000000c00 */
[----:B------:R-:W-:Y:S01]  /*1300*/  BSSY B0, `(.L_x_1038) ;  /* 0x0000011000007945 */ /* 0x000fe20003800000 */
[-C--:B------:R-:W-:Y:S02]  /*1310*/  ISETP.GE.OR P1, PT, R11, R0.reuse, P0 ;  /* 0x000000000b00720c */ /* 0x080fe40000726670 */
[----:B------:R-:W-:Y:S01]  /*1320*/  ISETP.GE.OR P0, PT, R23, R0, P0 ;  /* 0x000000001700720c */ /* 0x000fe20000706670 */
[----:B------:R-:W-:-:S12]  /*1330*/  @P6 BRA `(.L_x_1039) ;  /* 0x0000000000346947 */ /* 0x000fd80003800000 */
[----:B------:R-:W-:Y:S01]  /*1340*/  IADD3 R11, P6, R4, 0x8, RZ ;  /* 0x00000008040b7810 */ /* 0x000fe20007fde0ff */
[----:B------:R-:W-:Y:S01]  /*1350*/  ULDC.64 UR4, c[0x0][0x250] ;  /* 0x0000940000047ab9 */ /* 0x000fe20000000a00 */
[----:B------:R-:W-:Y:S01]  /*1360*/  MOV R9, R7 ;  /* 0x0000000700097202 */ /* 0x000fe20000000f00 */
        /* <DEDUP_REMOVED lines=10> */
.L_x_1039:
[----:B------:R-:W-:Y:S05]  /*1410*/  BSYNC B0 ;  /* 0x0000000000007941 */ /* 0x000fea0003800000 */
.L_x_1038:
[----:B--23--:R2:W3:Y:S01]  /*1420*/  LDS.128 R16, [R10+0x10800] ;  /* 0x010800000a107984 */ /* 0x00c4e20000000c00 */
[----:B------:R-:W-:Y:S04]  /*1430*/  BSSY B0, `(.L_x_1040) ;  /* 0x000000f000007945 */ /* 0x000fe80003800000 */
[----:B------:R-:W-:Y:S05]  /*1440*/  @P5 BRA `(.L_x_1041) ;  /* 0x0000000000345947 */ /* 0x000fea0003800000 */
        /* <DEDUP_REMOVED lines=13> */
.L_x_1041:
[----:B------:R-:W-:Y:S05]  /*1520*/  BSYNC B0 ;  /* 0x0000000000007941 */ /* 0x000fea0003800000 */
.L_x_1040:
[----:B---34-:R3:W4:Y:S01]  /*1530*/  LDS.128 R16, [R10+0x10c00] ;  /* 0x010c00000a107984 */ /* 0x0187220000000c00 */
[----:B------:R-:W-:Y:S04]  /*1540*/  BSSY B0, `(.L_x_1042) ;  /* 0x000000f000007945 */ /* 0x000fe80003800000 */
[----:B------:R-:W-:Y:S05]  /*1550*/  @P4 BRA `(.L_x_1043) ;  /* 0x0000000000344947 */ /* 0x000fea0003800000 */
[----:B------:R-:W-:Y:S01]  /*1560*/  IADD3 R11, P4, R4, 0x18, RZ ;  /* 0x00000018040b7810 */ /* 0x000fe20007f9e0ff */
[----:B------:R-:W-:Y:S01]  /*1570*/  ULDC.64 UR4, c[0x0][0x250] ;  /* 0x0000940000047ab9 */ /* 0x000fe20000000a00 */
[----:B------:R-:W-:Y:S02]  /*1580*/  IMAD.MOV.U32 R8, RZ, RZ, R2 ;  /* 0x000000ffff087224 */ /* 0x000fe400078e0002 */
[----:B------:R-:W-:Y:S01]  /*1590*/  IADD3.X R0, RZ, R5, RZ, P4, !PT ;  /* 0x00000005ff007210 */ /* 0x000fe200027fe4ff */
[----:B------:R-:W-:-:S04]  /*15a0*/  IMAD.MOV.U32 R9, RZ, RZ, R7 ;  /* 0x000000ffff097224 */ /* 0x000fc800078e0007 */
[----:B------:R-:W-:Y:S02]  /*15b0*/  IMAD R0, R0, UR4, RZ ;  /* 0x0000000400007c24 */ /* 0x000fe4000f8e02ff */
[----:B------:R-:W-:-:S04]  /*15c0*/  IMAD.WIDE.U32 R8, R11, UR4, R8 ;  /* 0x000000040b087c25 */ /* 0x000fc8000f8e0008 */
[----:B------:R-:W-:Y:S01]  /*15d0*/  IMAD R11, R11, UR5, R0 ;  /* 0x000000050b0b7c24 */ /* 0x000fe2000f8e0200 */
[----:B------:R-:W-:Y:S02]  /*15e0*/  ULDC.64 UR4, c[0x0][0x238] ;  /* 0x00008e0000047ab9 */ /* 0x000fe40000000a00 */
[----:B------:R-:W-:Y:S02]  /*15f0*/  LEA R20, P4, R8, UR4, 0x1 ;  /* 0x0000000408147c11 */ /* 0x000fe4000f8808ff */
[----:B------:R-:W-:-:S04]  /*1600*/  IADD3 R9, R9, R11, RZ ;  /* 0x0000000b09097210 */ /* 0x000fc80007ffe0ff */
[----:B------:R-:W-:-:S05]  /*1610*/  LEA.HI.X R21, R8, UR5, R9, 0x1, P4 ;  /* 0x0000000508157c11 */ /* 0x000fca000a0f0c09 */
[----:B----4-:R4:W-:Y:S02]  /*1620*/  STG.E.128 desc[UR8][R20.64], R16 ;  /* 0x0000001014007986 */ /* 0x0109e4000c101d08 */
.L_x_1043:
[----:B------:R-:W-:Y:S05]  /*1630*/  BSYNC B0 ;  /* 0x0000000000007941 */ /* 0x000fea0003800000 */
.L_x_1042:
[----:B----4-:R4:W0:Y:S01]  /*1640*/  LDS.128 R16, [R10+0x11000] ;  /* 0x011000000a107984 */ /* 0x0108220000000c00 */
        /* <DEDUP_REMOVED lines=15> */
.L_x_1045:
[----:B------:R-:W-:Y:S05]  /*1740*/  BSYNC B0 ;  /* 0x0000000000007941 */ /* 0x000fea0003800000 */
.L_x_1044:
        /* <DEDUP_REMOVED lines=16> */
.L_x_1047:
[----:B------:R-:W-:Y:S05]  /*1850*/  BSYNC B0 ;  /* 0x0000000000007941 */ /* 0x000fea0003800000 */
.L_x_1046:
        /* <DEDUP_REMOVED lines=16> */
.L_x_1049:
[----:B------:R-:W-:Y:S05]  /*1960*/  BSYNC B0 ;  /* 0x0000000000007941 */ /* 0x000fea0003800000 */
.L_x_1048:
[----:B------:R-:W-:Y:S05]  /*1970*/  @P0 EXIT ;  /* 0x000000000000094d */ /* 0x000fea0003800000 */
[----:B0-2---:R-:W-:Y:S01]  /*1980*/  IADD3 R9, P0, R4, 0x38, RZ ;  /* 0x0000003804097810 */ /* 0x005fe20007f1e0ff */
[----:B------:R-:W-:Y:S01]  /*1990*/  ULDC.64 UR4, c[0x0][0x250] ;  /* 0x0000940000047ab9 */ /* 0x000fe20000000a00 */
[----:B------:R-:W-:Y:S02]  /*19a0*/  IMAD.MOV.U32 R3, RZ, RZ, R7 ;  /* 0x000000ffff037224 */ /* 0x000fe400078e0007 */
[----:B------:R-:W-:Y:S01]  /*19b0*/  IADD3.X R4, RZ, R5, RZ, P0, !PT ;  /* 0x00000005ff047210 */ /* 0x000fe200007fe4ff */
        /* <DEDUP_REMOVED lines=9> */
.L_x_1050:
        /* <DEDUP_REMOVED lines=11> */
.L_x_1158:


//--------------------- .text._ZN7cutlass13device_kernelIN5flash11enable_sm90INS1_16FlashAttnBwdSm90INS1_25CollectiveMainloopBwdSm90ILi2ELi1ELi1EN4cute5tupleIJNS5_1CILi1EEES8_S8_EEENS6_IJNS7_ILi64EEENS7_ILi80EEENS7_ILi256EEEEEENS_10bfloat16_tEfNS_4arch4Sm90ELb1ELb0ELb0ELb1ELb0ELb0ELb1ELb1ELi2ELi1ELi1ELi1ELb0EEENS1_24CollectiveEpilogueBwdGQAISD_fSG_Li256ELb1ELb0EEENS1_25SingleTileBwdLPTSchedulerILb1ELi80ELb0EEEEEEEEEvNT_6ParamsE --------------------------
	.section	.text._ZN7cutlass13device_kernelIN5flash11enable_sm90INS1_16FlashAttnBwdSm90INS1_25CollectiveMainloopBwdSm90ILi2ELi1ELi1EN4cute5tupleIJNS5_1CILi1EEES8_S8_EEENS6_IJNS7_ILi64EEENS7_ILi80EEENS7_ILi256EEEEEENS_10bfloat16_tEfNS_4arch4Sm90ELb1ELb0ELb0ELb1ELb0ELb0ELb1ELb1ELi2ELi1ELi1ELi1ELb0EEENS1_24CollectiveEpilogueBwdGQAISD_fSG_Li256ELb1ELb0EEENS1_25SingleTileBwdLPTSchedulerILb1ELi80ELb0EEEEEEEEEvNT_6ParamsE,"ax",@progbits
	.align	128
.text._ZN7cutlass13device_kernelIN5flash11enable_sm90INS1_16FlashAttnBwdSm90INS1_25CollectiveMainloopBwdSm90ILi2ELi1ELi1EN4cute5tupleIJNS5_1CILi1EEES8_S8_EEENS6_IJNS7_ILi64EEENS7_ILi80EEENS7_ILi256EEEEEENS_10bfloat16_tEfNS_4arch4Sm90ELb1ELb0ELb0ELb1ELb0ELb0ELb1ELb1ELi2ELi1ELi1ELi1ELb0EEENS1_24CollectiveEpilogueBwdGQAISD_fSG_Li256ELb1ELb0EEENS1_25SingleTileBwdLPTSchedulerILb1ELi80ELb0EEEEEEEEEvNT_6ParamsE:
        .type           _ZN7cutlass13device_kernelIN5flash11enable_sm90INS1_16FlashAttnBwdSm90INS1_25CollectiveMainloopBwdSm90ILi2ELi1ELi1EN4cute5tupleIJNS5_1CILi1EEES8_S8_EEENS6_IJNS7_ILi64EEENS7_ILi80EEENS7_ILi256EEEEEENS_10bfloat16_tEfNS_4arch4Sm90ELb1ELb0ELb0ELb1ELb0ELb0ELb1ELb1ELi2ELi1ELi1ELi1ELb0EEENS1_24CollectiveEpilogueBwdGQAISD_fSG_Li256ELb1ELb0EEENS1_25SingleTileBwdLPTSchedulerILb1ELi80ELb0EEEEEEEEEvNT_6ParamsE,@function
        .size           _ZN7cutlass13device_kernelIN5flash11enable_sm90INS1_16FlashAttnBwdSm90INS1_25CollectiveMainloopBwdSm90ILi2ELi1ELi1EN4cute5tupleIJNS5_1CILi1EEES8_S8_EEENS6_IJNS7_ILi64EEENS7_ILi80EEENS7_ILi256EEEEEENS_10bfloat16_tEfNS_4arch4Sm90ELb1ELb0ELb0ELb1ELb0ELb0ELb1ELb1ELi2ELi1ELi1ELi1ELb0EEENS1_24CollectiveEpilogueBwdGQAISD_fSG_Li256ELb1ELb0EEENS1_25SingleTileBwdLPTSchedulerILb1ELi80ELb0EEEEEEEEEvNT_6ParamsE,(.L_x_1159 - _ZN7cutlass13device_kernelIN5flash11enable_sm90INS1_16FlashAttnBwdSm90INS1_25CollectiveMainloopBwdSm90ILi2ELi1ELi1EN4cute5tupleIJNS5_1CILi1EEES8_S8_EEENS6_IJNS7_ILi64EEENS7_ILi80EEENS7_ILi256EEEEEENS_10bfloat16_tEfNS_4arch4Sm90ELb1ELb0ELb0ELb1ELb0ELb0ELb1ELb1ELi2ELi1ELi1ELi1ELb0EEENS1_24CollectiveEpilogueBwdGQAISD_fSG_Li256ELb1ELb0EEENS1_25SingleTileBwdLPTSchedulerILb1ELi80ELb0EEEEEEEEEvNT_6ParamsE)
        .other          _ZN7cutlass13device_kernelIN5flash11enable_sm90INS1_16FlashAttnBwdSm90INS1_25CollectiveMainloopBwdSm90ILi2ELi1ELi1EN4cute5tupleIJNS5_1CILi1EEES8_S8_EEENS6_IJNS7_ILi64EEENS7_ILi80EEENS7_ILi256EEEEEENS_10bfloat16_tEfNS_4arch4Sm90ELb1ELb0ELb0ELb1ELb0ELb0ELb1ELb1ELi2ELi1ELi1ELi1ELb0EEENS1_24CollectiveEpilogueBwdGQAISD_fSG_Li256ELb1ELb0EEENS1_25SingleTileBwdLPTSchedulerILb1ELi80ELb0EEEEEEEEEvNT_6ParamsE,@"STO_CUDA_ENTRY STV_DEFAULT"
_ZN7cutlass13device_kernelIN5flash11enable_sm90INS1_16FlashAttnBwdSm90INS1_25CollectiveMainloopBwdSm90ILi2ELi1ELi1EN4cute5tupleIJNS5_1CILi1EEES8_S8_EEENS6_IJNS7_ILi64EEENS7_ILi80EEENS7_ILi256EEEEEENS_10bfloat16_tEfNS_4arch4Sm90ELb1ELb0ELb0ELb1ELb0ELb0ELb1ELb1ELi2ELi1ELi1ELi1ELb0EEENS1_24CollectiveEpilogueBwdGQAISD_fSG_Li256ELb1ELb0EEENS1_25SingleTileBwdLPTSchedulerILb1ELi80ELb0EEEEEEEEEvNT_6ParamsE:
        /* <DEDUP_REMOVED lines=24> */
.L_x_1052:
[----:B------:R-:W-:Y:S05]  /*0180*/  BSYNC B0 ;  /* 0x0000000000007941 */ /* 0x000fea0003800000 */
.L_x_1051:
        /* <DEDUP_REMOVED lines=39> */
.L_x_1053:
        /* <DEDUP_REMOVED lines=20> */
.L_x_1054:
[----:B------:R-:W-:Y:S01]  /*0540*/  PLOP3.LUT P0, PT, PT, PT, UP0, 0x80, 0x0 ;  /* 0x000000000000781c */ /* 0x000fe20003f0f008 */
[----:B------:R-:W-:Y:S01]  /*0550*/  NOP ;  /* 0x0000000000007918 */ /* 0x000fe20000000000 */
[----:B------:R-:W-:Y:S01]  /*0560*/  BSSY B0, `(.L_x_1055) ;  /* 0x0000b4c000007945 */ /* 0x000fe20003800000 */
[----:B------:R-:W-:Y:S01]  /*0570*/  LOP3.LUT R11, R21, 0x7f, RZ, 0xc0, !PT ;  /* 0x0000007f150b7812 */ /* 0x000fe200078ec0ff */
[----:B-1234-:R-:W-:Y:S09]  /*0580*/  BAR.SYNC.DEFER_BLOCKING 0x0 ;  /* 0x0000000000007b1d */ /* 0x01eff20000010000 */
[----:B------:R-:W-:Y:S05]  /*0590*/  @!P0 BRA `(.L_x_1056) ;  /* 0x0000008c00d88947 */ /* 0x000fea0003800000 */
.L_x_1057:
        /* <DEDUP_REMOVED lines=17> */
[----:B------:R-:W1:Y:S01]  /*06b0*/  LDC R2, c[0x0][0x8e4] ;  /* 0x00023900ff027b82 */ /* 0x000e620000000800 */
[----:B------:R-:W-:Y:S01]  /*06c0*/  IMAD.U32 R3, RZ, RZ, UR4 ;  /* 0x00000004ff037e24 */ /* 0x000fe2000f8e00ff */
[----:B-1----:R-:W-:-:S13]  /*06d0*/  ISETP.NE.AND P0, PT, R2, 0x1, PT ;  /* 0x000000010200780c */ /* 0x002fda0003f05270 */
[----:B------:R-:W1:Y:S02]  /*06e0*/  @P0 LDC.64 R4, c[0x0][0x8e8] ;  /* 0x00023a00ff040b82 */ /* 0x000e640000000a00 */
[----:B-1----:R-:W-:-:S05]  /*06f0*/  @P0 IMAD.HI.U32 R0, R4, UR4, RZ ;  /* 0x0000000404000c27 */ /* 0x002fca000f8e00ff */
[----:B------:R-:W-:-:S05]  /*0700*/  @P0 SHF.R.U32.HI R3, RZ, R5, R0 ;  /* 0x00000005ff030219 */ /* 0x000fca0000011600 */
[----:B------:R1:W-:Y:S01]  /*0710*/  STL [R1], R3 ;  /* 0x0000000301007387 */ /* 0x0003e20000100800 */
[----:B------:R-:W-:Y:S01]  /*0720*/  IMAD R0, R3, R2, RZ ;  /* 0x0000000203007224 */ /* 0x000fe200078e02ff */
[----:B------:R-:W-:Y:S06]  /*0730*/  BRA `(.L_x_1059) ;  /* 0x0000000000207947 */ /* 0x000fec0003800000 */
.L_x_1058:
[----:B------:R-:W1:Y:S01]  /*0740*/  LDC R2, c[0x0][0x8cc] ;  /* 0x00023300ff027b82 */ /* 0x000e620000000800 */
[----:B------:R-:W-:Y:S01]  /*0750*/  IMAD.U32 R3, RZ, RZ, UR4 ;  /* 0x00000004ff037e24 */ /* 0x000fe2000f8e00ff */
[----:B-1----:R-:W-:-:S13]  /*0760*/  ISETP.NE.AND P0, PT, R2, 0x1, PT ;  /* 0x000000010200780c */ /* 0x002fda0003f05270 */
[----:B------:R-:W1:Y:S02]  /*0770*/  @P0 LDC.64 R4, c[0x0][0x8d0] ;  /* 0x00023400ff040b82 */ /* 0x000e640000000a00 */
[----:B-1----:R-:W-:-:S05]  /*0780*/  @P0 IMAD.HI.U32 R0, R4, UR4, RZ ;  /* 0x0000000404000c27 */ /* 0x002fca000f8e00ff */
[----:B------:R-:W-:-:S05]  /*0790*/  @P0 SHF.R.U32.HI R3, RZ, R5, R0 ;  /* 0x00000005ff030219 */ /* 0x000fca0000011600 */
[----:B------:R2:W-:Y:S01]  /*07a0*/  STL [R1], R3 ;  /* 0x0000000301007387 */ /* 0x0005e20000100800 */
[----:B------:R-:W-:-:S07]  /*07b0*/  IMAD R0, R3, R2, RZ ;  /* 0x0000000203007224 */ /* 0x000fce00078e02ff */
.L_x_1059:
[----:B------:R-:W3:Y:S01]  /*07c0*/  LDC R236, c[0x0][0x8c0] ;  /* 0x00023000ffec7b82 */ /* 0x000ee20000000800 */
[----:B------:R-:W-:Y:S01]  /*07d0*/  IADD3 R0, -R0, UR4, RZ ;  /* 0x0000000400007c10 */ /* 0x000fe2000fffe1ff */
[----:B------:R-:W-:Y:S02]  /*07e0*/  ULDC.64 UR4, c[0x0][0x900] ;  /* 0x0002400000047ab9 */ /* 0x000fe40000000a00 */
[----:B------:R-:W-:-:S04]  /*07f0*/  ISETP.NE.U32.AND P0, PT, RZ, UR4, PT ;  /* 0x00000004ff007c0c */ /* 0x000fc8000bf05070 */
[----:B------:R-:W4:Y:S01]  /*0800*/  LDC R5, c[0x0][0x8cc] ;  /* 0x00023300ff057b82 */ /* 0x000f220000000800 */
[----:B------:R-:W-:Y:S02]  /*0810*/  ISETP.NE.AND.EX P0, PT, RZ, UR5, PT, P0 ;  /* 0x00000005ff007c0c */ /* 0x000fe4000bf05300 */
[----:B---3--:R-:W-:Y:S01]  /*0820*/  ISETP.NE.AND P1, PT, R236, 0x1, PT ;  /* 0x00000001ec00780c */ /* 0x008fe20003f25270 */
[----:B----4-:R-:W-:-:S04]  /*0830*/  IMAD R5, R5, UR6, R0 ;  /* 0x0000000605057c24 */ /* 0x010fc8000f8e0200 */
[----:B------:R-:W-:-:S08]  /*0840*/  IMAD.MOV.U32 R235, RZ, RZ, R5 ;  /* 0x000000ffffeb7224 */ /* 0x000fd000078e0005 */
[----:B------:R-:W3:Y:S08]  /*0850*/  @P1 LDC R2, c[0x0][0x8c4] ;  /* 0x00023100ff021b82 */ /* 0x000ef00000000800 */
[----:B-12---:R-:W1:Y:S01]  /*0860*/  @P1 LDC R3, c[0x0][0x8c8] ;  /* 0x00023200ff031b82 */ /* 0x006e620000000800 */
[----:B---3--:R-:W-:-:S05]  /*0870*/  @P1 IMAD.HI.U32 R0, R5, R2, RZ ;  /* 0x0000000205001227 */ /* 0x008fca00078e00ff */
[----:B-1----:R-:W-:-:S05]  /*0880*/  @P1 SHF.R.U32.HI R235, RZ, R3, R0 ;  /* 0x00000003ffeb1219 */ /* 0x002fca0000011600 */
[----:B------:R-:W-:-:S04]  /*0890*/  IMAD.MOV R3, RZ, RZ, -R235 ;  /* 0x000000ffff037224 */ /* 0x000fc800078e0aeb */
[----:B------:R-:W-:Y:S01]  /*08a0*/  IMAD R236, R236, R3, R5 ;  /* 0x00000003ecec7224 */ /* 0x000fe200078e0205 */
[----:B------:R-:W-:Y:S06]  /*08b0*/  @!P0 BRA `(.L_x_1060) ;  /* 0x0000000000148947 */ /* 0x000fec0003800000 */
[----:B------:R-:W1:Y:S01]  /*08c0*/  LDC.64 R2, c[0x0][0x900] ;  /* 0x00024000ff027b82 */ /* 0x000e620000000a00 */
[----:B------:R-:W-:Y:S01]  /*08d0*/  ULDC.64 UR4, c[0x0][0x208] ;  /* 0x0000820000047ab9 */ /* 0x000fe20000000a00 */
[----:B-1----:R-:W-:-:S05]  /*08e0*/  IMAD.WIDE R2, R235, 0x4, R2 ;  /* 0x00000004eb027825 */ /* 0x002fca00078e0202 */
[----:B------:R2:W5:Y:S01]  /*08f0*/  LDG.E R0, desc[UR4][R2.64] ;  /* 0x0000000402007981 */ /* 0x000562000c1e1900 */
[----:B------:R-:W-:Y:S05]  /*0900*/  BRA `(.L_x_1061) ;  /* 0x0000000000307947 */ /* 0x000fea0003800000 */
.L_x_1060:
        /* <DEDUP_REMOVED lines=11> */
.L_x_1062:
[----:B------:R-:W1:Y:S02]  /*09c0*/  LDC R0, c[0x0][0x8f4] ;  /* 0x00023d00ff007b82 */ /* 0x000e640000000800 */
.L_x_1061:
[----:B------:R-:W3:Y:S01]  /*09d0*/  LDL R10, [R1] ;  /* 0x00000000010a7983 */ /* 0x000ee20000100800 */
[----:B-1---5:R-:W-:-:S04]  /*09e0*/  VIADD R0, R0, 0x4f ;  /* 0x0000004f00007836 */ /* 0x022fc80000000000 */
[----:B------:R-:W-:-:S05]  /*09f0*/  IMAD.HI R0, R0, 0x66666667, RZ ;  /* 0x6666666700007827 */ /* 0x000fca00078e02ff */
[----:B--2---:R-:W-:-:S04]  /*0a00*/  SHF.R.U32.HI R3, RZ, 0x1f, R0 ;  /* 0x0000001fff037819 */ /* 0x004fc80000011600 */
[----:B------:R-:W-:-:S04]  /*0a10*/  LEA.HI.SX32 R3, R0, R3, 0x1b ;  /* 0x0000000300037211 */ /* 0x000fc800078fdaff */
[----:B---3--:R-:W-:-:S04]  /*0a20*/  ISETP.GE.AND P0, PT, R10, R3, PT ;  /* 0x000000030a00720c */ /* 0x008fc80003f06270 */
[----:B------:R-:W-:-:S04]  /*0a30*/  SEL R235, R235, 0xffffffff, !P0 ;  /* 0xffffffffebeb7807 */ /* 0x000fc80004000000 */
[----:B------:R-:W-:-:S13]  /*0a40*/  ISETP.GE.AND P0, PT, R235, RZ, PT ;  /* 0x000000ffeb00720c */ /* 0x000fda0003f06270 */
[----:B------:R-:W-:Y:S05]  /*0a50*/  @!P0 BRA `(.L_x_1063) ;  /* 0x000000ac00f08947 */ /* 0x000fea0003800000 */
        /* <DEDUP_REMOVED lines=11> */
[----:B------:R-:W3:Y:S08]  /*0b10*/  @P0 LDC.64 R4, c[0x0][0x780] ;  /* 0x0001e000ff040b82 */ /* 0x000ef00000000a00 */
[----:B------:R-:W4:Y:S01]  /*0b20*/  LDC R9, c[0x0][0x290] ;  /* 0x0000a400ff097b82 */ /* 0x000f220000000800 */
[----:B---3--:R-:W-:-:S05]  /*0b30*/  @P0 IMAD.WIDE R4, R235, 0x4, R4 ;  /* 0x00000004eb040825 */ /* 0x008fca00078e0204 */
[----:B-1----:R1:W5:Y:S01]  /*0b40*/  @P0 LDG.E R0, desc[UR4][R4.64] ;  /* 0x0000000404000981 */ /* 0x002362000c1e1900 */
[----:B------:R-:W-:Y:S02]  /*0b50*/  ULDC.64 UR4, c[0x0][0x788] ;  /* 0x0001e20000047ab9 */ /* 0x000fe40000000a00 */
[----:B------:R-:W-:-:S04]  /*0b60*/  ISETP.NE.U32.AND P2, PT, RZ, UR4, PT ;  /* 0x00000004ff007c0c */ /* 0x000fc8000bf45070 */
[----:B------:R-:W-:Y:S01]  /*0b70*/  ISETP.NE.AND.EX P2, PT, RZ, UR5, PT, P2 ;  /* 0x00000005ff007c0c */ /* 0x000fe2000bf45320 */
[----:B--2---:R-:W-:-:S05]  /*0b80*/  @P1 IMAD R2, R235, 0x40, R2 ;  /* 0x00000040eb021824 */ /* 0x004fca00078e0202 */
[----:B------:R-:W-:-:S04]  /*0b90*/  @P1 SHF.R.S32.HI R3, RZ, 0x1f, R2 ;  /* 0x0000001fff031819 */ /* 0x000fc80000011402 */
[----:B------:R-:W-:-:S05]  /*0ba0*/  @P1 LEA.HI R3, R3, R2, RZ, 0x6 ;  /* 0x0000000203031211 */ /* 0x000fca00078f30ff */
[----:B------:R-:W-:-:S05]  /*0bb0*/  @P1 IMAD.SHL.U32 R3, R3, 0x100, RZ ;  /* 0x0000010003031824 */ /* 0x000fca00078e00ff */
[----:B------:R-:W-:Y:S02]  /*0bc0*/  @P1 LOP3.LUT R8, R3, 0xffffc000, RZ, 0xc0, !PT ;  /* 0xffffc00003081812 */ /* 0x000fe400078ec0ff */
[----:B------:R-:W-:Y:S02]  /*0bd0*/  CS2R R2, SRZ ;  /* 0x0000000000027805 */ /* 0x000fe4000001ff00 */
[----:B-1----:R-:W-:Y:S01]  /*0be0*/  @P1 SHF.R.S32.HI R5, RZ, 0x1f, R8 ;  /* 0x0000001fff051819 */ /* 0x002fe20000011408 */
[----:B----4-:R-:W-:Y:S06]  /*0bf0*/  @P0 BRA `(.L_x_1064) ;  /* 0x0000000000140947 */ /* 0x010fec0003800000 */
[----:B------:R-:W-:Y:S05]  /*0c00*/  @!P1 BRA `(.L_x_1064) ;  /* 0x0000000000109947 */ /* 0x000fea0003800000 */
[----:B------:R-:W-:Y:S02]  /*0c10*/  ULDC.64 UR4, c[0x0][0x208] ;  /* 0x0000820000047ab9 */ /* 0x000fe40000000a00 */
[----:B------:R-:W2:Y:S04]  /*0c20*/  LDG.E R11, desc[UR4][R6.64] ;  /* 0x00000004060b7981 */ /* 0x000ea8000c1e1900 */
[----:B-----5:R-:W2:Y:S02]  /*0c30*/  LDG.E R0, desc[UR4][R6.64+0x4] ;  /* 0x0000040406007981 */ /* 0x020ea4000c1e1900 */
[----:B--2---:R-:W-:-:S07]  /*0c40*/  IMAD.IADD R0, R0, 0x1, -R11 ;  /* 0x0000000100007824 */ /* 0x004fce00078e0a0b */
.L_x_1064:
        /* <DEDUP_REMOVED lines=8> */
.L_x_1065:
        /* <DEDUP_REMOVED lines=10> */
.L_x_1066:
[----:B-1---5:R-:W-:Y:S01]  /*0d70*/  IMAD.IADD R4, R0, 0x1, -R9 ;  /* 0x0000000100047824 */ /* 0x022fe200078e0a09 */
[----:B------:R-:W-:Y:S01]  /*0d80*/  ULDC UR4, c[0x0][0x74c] ;  /* 0x0001d30000047ab9 */ /* 0x000fe20000000800 */
[----:B------:R-:W-:Y:S02]  /*0d90*/  PLOP3.LUT P0, PT, PT, PT, PT, 0x80, 0x0 ;  /* 0x000000000000781c */ /* 0x000fe40003f0f070 */
[----:B------:R-:W-:Y:S01]  /*0da0*/  CS2R R136, SRZ ;  /* 0x0000000000887805 */ /* 0x000fe2000001ff00 */
[----:B------:R-:W-:Y:S01]  /*0db0*/  IMAD R5, R10, 0x50, R4 ;  /* 0x000000500a057824 */ /* 0x000fe200078e0204 */
[----:B------:R-:W-:Y:S01]  /*0dc0*/  CS2R R138, SRZ ;  /* 0x00000000008a7805 */ /* 0x000fe2000001ff00 */
[----:B------:R-:W-:Y:S01]  /*0dd0*/  VIADD R4, R0, 0x3f ;  /* 0x0000003f00047836 */ /* 0x000fe20000000000 */
[----:B------:R-:W-:Y:S01]  /*0de0*/  CS2R R140, SRZ ;  /* 0x00000000008c7805 */ /* 0x000fe2000001ff00 */
[----:B------:R-:W-:Y:S01]  /*0df0*/  VIADD R6, R5, -UR4 ;  /* 0x8000000405067c36 */ /* 0x000fe20008000000 */
[----:B------:R-:W-:-:S02]  /*0e00*/  CS2R R142, SRZ ;  /* 0x00000000008e7805 */ /* 0x000fc4000001ff00 */
[----:B------:R-:W-:Y:S02]  /*0e10*/  CS2R R176, SRZ ;  /* 0x0000000000b07805 */ /* 0x000fe4000001ff00 */
[----:B------:R-:W-:Y:S02]  /*0e20*/  SHF.R.S32.HI R5, RZ, 0x1f, R4 ;  /* 0x0000001fff057819 */ /* 0x000fe40000011404 */
[----:B------:R-:W-:Y:S02]  /*0e30*/  CS2R R178, SRZ ;  /* 0x0000000000b27805 */ /* 0x000fe4000001ff00 */
[----:B------:R-:W-:Y:S02]  /*0e40*/  SHF.R.S32.HI R7, RZ, 0x1f, R6 ;  /* 0x0000001fff077819 */ /* 0x000fe40000011406 */
[----:B------:R-:W-:Y:S02]  /*0e50*/  CS2R R180, SRZ ;  /* 0x0000000000b47805 */ /* 0x000fe4000001ff00 */
[----:B------:R-:W-:-:S02]  /*0e60*/  LEA.HI R5, R5, R4, RZ, 0x6 ;  /* 0x0000000405057211 */ /* 0x000fc400078f30ff */
[----:B------:R-:W-:Y:S02]  /*0e70*/  CS2R R182, SRZ ;  /* 0x0000000000b67805 */ /* 0x000fe4000001ff00 */
[----:B------:R-:W-:Y:S02]  /*0e80*/  LEA.HI R7, R7, R6, RZ, 0x6 ;  /* 0x0000000607077211 */ /* 0x000fe400078f30ff */
[----:B------:R-:W-:Y:S02]  /*0e90*/  CS2R R144, SRZ ;  /* 0x0000000000907805 */ /* 0x000fe4000001ff00 */
[----:B------:R-:W-:Y:S02]  /*0ea0*/  SHF.R.S32.HI R232, RZ, 0x6, R5 ;  /* 0x00000006ffe87819 */ /* 0x000fe40000011405 */
[----:B------:R-:W-:Y:S02]  /*0eb0*/  CS2R R146, SRZ ;  /* 0x0000000000927805 */ /* 0x000fe4000001ff00 */
[----:B------:R-:W-:-:S02]  /*0ec0*/  SHF.R.S32.HI R7, RZ, 0x6, R7 ;  /* 0x00000006ff077819 */ /* 0x000fc40000011407 */
[----:B------:R-:W-:Y:S02]  /*0ed0*/  CS2R R148, SRZ ;  /* 0x0000000000947805 */ /* 0x000fe4000001ff00 */
[----:B------:R-:W-:Y:S02]  /*0ee0*/  CS2R R150, SRZ ;  /* 0x0000000000967805 */ /* 0x000fe4000001ff00 */
[----:B------:R-:W-:Y:S02]  /*0ef0*/  CS2R R184, SRZ ;  /* 0x0000000000b87805 */ /* 0x000fe4000001ff00 */
[----:B------:R-:W-:Y:S02]  /*0f00*/  VIMNMX R7, RZ, R7, !PT ;  /* 0x00000007ff077248 */ /* 0x000fe40007fe0100 */
[----:B------:R-:W-:Y:S02]  /*0f10*/  CS2R R186, SRZ ;  /* 0x0000000000ba7805 */ /* 0x000fe4000001ff00 */
[----:B------:R-:W-:-:S02]  /*0f20*/  CS2R R188, SRZ ;  /* 0x0000000000bc7805 */ /* 0x000fc4000001ff00 */
[----:B------:R-:W-:Y:S02]  /*0f30*/  CS2R R190, SRZ ;  /* 0x0000000000be7805 */ /* 0x000fe4000001ff00 */
[----:B------:R-:W-:Y:S02]  /*0f40*/  ISETP.GT.AND P2, PT, R232, R7, PT ;  /* 0x00000007e800720c */ /* 0x000fe40003f44270 */
        /* <DEDUP_REMOVED lines=69> */
[----:B------:R-:W-:-:S04]  /*13a0*/  SHF.R.S32.HI R4, RZ, 0x1f, R21 ;  /* 0x0000001fff047819 */ /* 0x000fc80000011415 */
[CC--:B------:R-:W-:Y:S02]  /*13b0*/  LEA.HI R5, R4.reuse, R21.reuse, RZ, 0x7 ;  /* 0x0000001504057211 */ /* 0x0c0fe400078f38ff */
[CC--:B------:R-:W-:Y:S02]  /*13c0*/  LEA.HI R10, R4.reuse, R21.reuse, RZ, 0x5 ;  /* 0x00000015040a7211 */ /* 0x0c0fe400078f28ff */
[----:B------:R-:W-:Y:S02]  /*13d0*/  SHF.R.S32.HI R6, RZ, 0x7, R5 ;  /* 0x00000007ff067819 */ /* 0x000fe40000011405 */
[----:B------:R-:W-:Y:S02]  /*13e0*/  LEA.HI R13, R4, R21, RZ, 0x4 ;  /* 0x00000015040d7211 */ /* 0x000fe400078f20ff */
[--C-:B------:R-:W-:Y:S02]  /*13f0*/  SHF.R.S32.HI R12, RZ, 0x5, R10.reuse ;  /* 0x00000005ff0c7819 */ /* 0x100fe4000001140a */
[----:B------:R-:W-:-:S02]  /*1400*/  SHF.R.S32.HI R11, RZ, 0x1f, R10 ;  /* 0x0000001fff0b7819 */ /* 0x000fc4000001140a */
[----:B------:R-:W-:Y:S02]  /*1410*/  LOP3.LUT R4, R5, 0xffffff80, RZ, 0xc0, !PT ;  /* 0xffffff8005047812 */ /* 0x000fe400078ec0ff */
[----:B------:R-:W-:Y:S02]  /*1420*/  LEA.HI R5, R11, R12, RZ, 0x2 ;  /* 0x0000000c0b057211 */ /* 0x000fe400078f10ff */
[----:B------:R-:W-:Y:S01]  /*1430*/  LOP3.LUT R10, R13, 0xffffff0, RZ, 0xc0, !PT ;  /* 0x0ffffff00d0a7812 */ /* 0x000fe200078ec0ff */
[----:B------:R-:W-:Y:S01]  /*1440*/  IMAD.IADD R11, R21, 0x1, -R4 ;  /* 0x00000001150b7824 */ /* 0x000fe200078e0a04 */
[----:B------:R-:W-:Y:S02]  /*1450*/  LOP3.LUT R13, R5, 0xfffffc, RZ, 0xc0, !PT ;  /* 0x00fffffc050d7812 */ /* 0x000fe400078ec0ff */
[----:B------:R-:W-:Y:S01]  /*1460*/  LEA.HI R14, R6, R6, RZ, 0x1 ;  /* 0x00000006060e7211 */ /* 0x000fe200078f08ff */
[----:B------:R-:W-:Y:S01]  /*1470*/  IMAD.IADD R21, R21, 0x1, -R10 ;  /* 0x0000000115157824 */ /* 0x000fe200078e0a0a */
[----:B-1----:R-:W-:Y:S01]  /*1480*/  LEA R17, R8, R17, 0x18 ;  /* 0x0000001108117211 */ /* 0x002fe200078ec0ff */
[----:B------:R-:W-:Y:S01]  /*1490*/  IMAD.IADD R12, R12, 0x1, -R13 ;  /* 0x000000010c0c7824 */ /* 0x000fe200078e0a0d */
[----:B------:R-:W1:Y:S01]  /*14a0*/  SHFL.IDX PT, R8, R6, RZ, 0x1f ;  /* 0x00001fff06087589 */ /* 0x000e6200000e0000 */
[----:B------:R-:W-:Y:S01]  /*14b0*/  SHF.R.S32.HI R10, RZ, 0x1f, R11 ;  /* 0x0000001fff0a7819 */ /* 0x000fe2000001140b */
[----:B------:R-:W2:Y:S01]  /*14c0*/  SYNCS.PHASECHK.TRANS64.TRYWAIT P0, [R17+URZ+0x31800], R16 ;  /* 0x03180010110075a7 */ /* 0x000ea2000800017f */
[----:B------:R-:W-:Y:S01]  /*14d0*/  LOP3.LUT R13, R14, 0x1ffffffe, RZ, 0xc0, !PT ;  /* 0x1ffffffe0e0d7812 */ /* 0x000fe200078ec0ff */
[----:B------:R-:W-:-:S02]  /*14e0*/  IMAD R21, R6, 0x40, R21 ;  /* 0x0000004006157824 */ /* 0x000fc400078e0215 */
[C---:B------:R-:W-:Y:S02]  /*14f0*/  IMAD R19, R6.reuse, 0x800, R11 ;  /* 0x0000080006137824 */ /* 0x040fe400078e020b */
[----:B------:R-:W-:Y:S01]  /*1500*/  IMAD.IADD R15, R6, 0x1, -R13 ;  /* 0x00000001060f7824 */ /* 0x000fe200078e0a0d */
[----:B-1----:R-:W-:-:S04]  /*1510*/  LEA.HI R4, R8, R8, RZ, 0x1 ;  /* 0x0000000808047211 */ /* 0x002fc800078f08ff */
[----:B------:R-:W-:-:S05]  /*1520*/  LOP3.LUT R5, R4, 0xfffffffe, RZ, 0xc0, !PT ;  /* 0xfffffffe04057812 */ /* 0x000fca00078ec0ff */
[----:B------:R-:W-:Y:S01]  /*1530*/  IMAD.IADD R4, R8, 0x1, -R5 ;  /* 0x0000000108047824 */ /* 0x000fe200078e0a05 */
[----:B------:R-:W-:-:S04]  /*1540*/  LEA.HI R5, R10, R11, RZ, 0x2 ;  /* 0x0000000b0a057211 */ /* 0x000fc800078f10ff */
[--C-:B------:R-:W-:Y:S02]  /*1550*/  SHF.R.S32.HI R6, RZ, 0x2, R5.reuse ;  /* 0x00000002ff067819 */ /* 0x100fe40000011405 */
[----:B------:R-:W-:Y:S01]  /*1560*/  SHF.R.S32.HI R13, RZ, 0x1f, R5 ;  /* 0x0000001fff0d7819 */ /* 0x000fe20000011405 */
[----:B--2---:R-:W-:Y:S06]  /*1570*/  @P0 BRA `(.L_x_1068) ;  /* 0x0000000000080947 */ /* 0x004fec0003800000 */
[----:B------:R-:W1:Y:S02]  /*1580*/  SYNCS.PHASECHK.TRANS64.TRYWAIT P0, [R17+URZ+0x31800], R16 ;  /* 0x03180010110075a7 */ /* 0x000e64000800017f */
[----:B-1----:R-:W-:Y:S05]  /*1590*/  @!P0 BRA `(.L_x_1069) ;  /* 0x000000a400288947 */ /* 0x002fea0003800000 */
.L_x_1068:
[----:B------:R-:W2:Y:S04]  /*15a0*/  LDL R8, [R1+0x4] ;  /* 0x0000040001087983 */ /* 0x000ea80000100800 */
[----:B------:R-:W3:Y:S01]  /*15b0*/  LDL R14, [R1] ;  /* 0x00000000010e7983 */ /* 0x000ee20000100800 */
[----:B------:R-:W-:Y:S01]  /*15c0*/  LEA.HI R13, R13, R6, RZ, 0x3 ;  /* 0x000000060d0d7211 */ /* 0x000fe200078f18ff */
[----:B------:R-:W-:Y:S01]  /*15d0*/  IMAD.SHL.U32 R19, R19, 0x4, RZ ;  /* 0x0000000413137824 */ /* 0x000fe200078e00ff */
[----:B------:R-:W-:Y:S01]  /*15e0*/  ULDC.64 UR4, c[0x0][0x2d8] ;  /* 0x0000b60000047ab9 */ /* 0x000fe20000000a00 */
[----:B------:R-:W-:Y:S01]  /*15f0*/  LEA.HI R10, R10, R11, RZ, 0x5 ;  /* 0x0000000b0a0a7211 */ /* 0x000fe200078f28ff */
[----:B------:R-:W-:Y:S01]  /*1600*/  IMAD R12, R12, 0x10, R21 ;  /* 0x000000100c0c7824 */ /* 0x000fe200078e0215 */
[----:B------:R-:W-:-:S02]  /*1610*/  LOP3.LUT R13, R13, 0xfffffff8, RZ, 0xc0, !PT ;  /* 0xfffffff80d0d7812 */ /* 0x000fc400078ec0ff */
[----:B------:R-:W-:Y:S02]  /*1620*/  CS2R R214, SRZ ;  /* 0x0000000000d67805 */ /* 0x000fe4000001ff00 */
[----:B------:R-:W-:Y:S02]  /*1630*/  IADD3 R2, P0, R19, R2, RZ ;  /* 0x0000000213027210 */ /* 0x000fe40007f1e0ff */
[----:B------:R-:W-:Y:S02]  /*1640*/  CS2R R212, SRZ ;  /* 0x0000000000d47805 */ /* 0x000fe4000001ff00 */
[----:B------:R-:W-:Y:S01]  /*1650*/  SEL R231, R235, RZ, !P1 ;  /* 0x000000ffebe77207 */ /* 0x000fe20004800000 */
[----:B------:R-:W-:Y:S01]  /*1660*/  IMAD.IADD R13, R6, 0x1, -R13 ;  /* 0x00000001060d7824 */ /* 0x000fe200078e0a0d */
[----:B------:R-:W-:Y:S02]  /*1670*/  SHF.R.S32.HI R6, RZ, 0x1f, R235 ;  /* 0x0000001fff067819 */ /* 0x000fe400000114eb */
[----:B------:R-:W-:-:S02]  /*1680*/  CS2R R210, SRZ ;  /* 0x0000000000d27805 */ /* 0x000fc4000001ff00 */
[----:B------:R-:W-:Y:S01]  /*1690*/  LEA.HI.X.SX32 R3, R19, R3, 0x1, P0 ;  /* 0x0000000313037211 */ /* 0x000fe200000f0eff */
[----:B------:R-:W-:Y:S01]  /*16a0*/  IMAD.MOV.U32 R19, RZ, RZ, RZ ;  /* 0x000000ffff137224 */ /* 0x000fe200078e00ff */
[----:B------:R-:W-:Y:S02]  /*16b0*/  SEL R6, R6, RZ, !P1 ;  /* 0x000000ff06067207 */ /* 0x000fe40004800000 */
[----:B------:R-:W-:Y:S02]  /*16c0*/  CS2R R208, SRZ ;  /* 0x0000000000d07805 */ /* 0x000fe4000001ff00 */
[----:B------:R-:W-:Y:S01]  /*16d0*/  SHF.R.S32.HI R10, RZ, 0x5, R10 ;  /* 0x00000005ff0a7819 */ /* 0x000fe2000001140a */
[----:B------:R-:W-:Y:S01]  /*16e0*/  IMAD.WIDE.U32 R2, R236, UR4, R2 ;  /* 0x00000004ec027c25 */ /* 0x000fe2000f8e0002 */
[----:B------:R-:W-:Y:S02]  /*16f0*/  CS2R R206, SRZ ;  /* 0x0000000000ce7805 */ /* 0x000fe4000001ff00 */
[----:B------:R-:W-:-:S02]  /*1700*/  CS2R R204, SRZ ;  /* 0x0000000000cc7805 */ /* 0x000fc4000001ff00 */
[----:B------:R-:W-:Y:S01]  /*1710*/  CS2R R202, SRZ ;  /* 0x0000000000ca7805 */ /* 0x000fe2000001ff00 */
[----:B------:R-:W-:Y:S01]  /*1720*/  IMAD R18, R10, 0x10, R13 ;  /* 0x000000100a127824 */ /* 0x000fe200078e020d */
        /* <DEDUP_REMOVED lines=73> */
[----:B------:R-:W-:Y:S01]  /*1bc0*/  ULDC UR61, c[0x0][0x744] ;  /* 0x0001d100003d7ab9 */ /* 0x000fe20000000800 */
[----:B------:R-:W-:Y:S01]  /*1bd0*/  UMOV UR60, URZ ;  /* 0x0000003f003c7c82 */ /* 0x000fe20008000000 */
[----:B--2---:R-:W-:Y:S02]  /*1be0*/  R2UR UR6, R8 ;  /* 0x00000000080672ca */ /* 0x004fe400000e0000 */
[----:B------:R-:W-:Y:S02]  /*1bf0*/  LOP3.LUT R8, R5, 0x7ffffffc, RZ, 0xc0, !PT ;  /* 0x7ffffffc05087812 */ /* 0x000fe400078ec0ff */
[----:B------:R-:W-:Y:S01]  /*1c00*/  SHF.R.S32.HI R5, RZ, 0x1f, R236 ;  /* 0x0000001fff057819 */ /* 0x000fe200000114ec */
[----:B---3--:R-:W-:-:S02]  /*1c10*/  IMAD R9, R14, -0x50, R9 ;  /* 0xffffffb00e097824 */ /* 0x008fc400078e0209 */
[----:B------:R-:W-:Y:S02]  /*1c20*/  IMAD.IADD R8, R11, 0x1, -R8 ;  /* 0x000000010b087824 */ /* 0x000fe400078e0a08 */
[----:B------:R-:W-:Y:S02]  /*1c30*/  IMAD R5, R5, UR4, RZ ;  /* 0x0000000405057c24 */ /* 0x000fe4000f8e02ff */
[----:B------:R-:W-:Y:S02]  /*1c40*/  IMAD R8, R15, 0x4, R8 ;  /* 0x000000040f087824 */ /* 0x000fe400078e0208 */
[----:B------:R-:W-:Y:S01]  /*1c50*/  IMAD R11, R236, UR5, R5 ;  /* 0x00000005ec0b7c24 */ /* 0x000fe2000f8e0205 */
[----:B------:R-:W-:Y:S01]  /*1c60*/  ULDC.64 UR4, c[0x0][0x2e0] ;  /* 0x0000b80000047ab9 */ /* 0x000fe20000000a00 */
[----:B------:R-:W-:Y:S01]  /*1c70*/  IADD3 R5, -R0, 0x1, R9 ;  /* 0x0000000100057810 */ /* 0x000fe20007ffe109 */
[----:B------:R-:W-:Y:S02]  /*1c80*/  IMAD R6, R6, UR4, RZ ;  /* 0x0000000406067c24 */ /* 0x000fe4000f8e02ff */
[----:B------:R-:W-:-:S02]  /*1c90*/  IMAD.IADD R3, R3, 0x1, R11 ;  /* 0x0000000103037824 */ /* 0x000fc400078e020b */
[C---:B------:R-:W-:Y:S02]  /*1ca0*/  IMAD R233, R231.reuse, UR5, R6 ;  /* 0x00000005e7e97c24 */ /* 0x040fe4000f8e0206 */
        /* <DEDUP_REMOVED lines=9> */
[----:B------:R-:W-:Y:S02]  /*1d40*/  IMAD R0, R0, 0x2, R17 ;  /* 0x0000000200007824 */ /* 0x000fe400078e0211 */
[----:B------:R-:W-:-:S07]  /*1d50*/  IMAD.IADD R233, R231, 0x1, R233 ;  /* 0x00000001e7e97824 */ /* 0x000fce00078e02e9 */
.L_x_1080:
[----:B------:R-:W-:-:S13]  /*1d60*/  R2UR UR4, R234 ;  /* 0x00000000ea0472ca */ /* 0x000fda00000e0000 */
[----:B------:R-:W-:-:S06]  /*1d70*/  UISETP.NE.AND UP0, UPT, UR4, 0x3, UPT ;  /* 0x000000030400788c */ /* 0x000fcc000bf05270 */
[----:B------:R-:W-:-:S13]  /*1d80*/  PLOP3.LUT P0, PT, PT, PT, UP0, 0x80, 0x0 ;  /* 0x000000000000781c */ /* 0x000fda0003f0f008 */
[----:B--2---:R-:W-:Y:S05]  /*1d90*/  @!P0 BRA `(.L_x_1070) ;  /* 0x0000000000048947 */ /* 0x004fea0003800000 */
[----:B------:R-:W-:Y:S01]  /*1da0*/  BPT.TRAP 0x1 ;  /* 0x000000040000795c */ /* 0x000fe20000300000 */
.L_x_1070:
[----:B-1----:R-:W-:Y:S01]  /*1db0*/  IMAD R16, R2, 0x8, R17 ;  /* 0x0000000802107824 */ /* 0x002fe200078e0211 */
[----:B------:R-:W-:-:S04]  /*1dc0*/  SHF.L.U32 R9, R19, 0x1f, RZ ;  /* 0x0000001f13097819 */ /* 0x000fc800000006ff */
[----:B------:R1:W2:Y:S01]  /*1dd0*/  SYNCS.PHASECHK.TRANS64.TRYWAIT P1, [R16+URZ+0x31810], R9 ;  /* 0x03181009100075a7 */ /* 0x0002a2000802017f */
[----:B------:R-:W-:Y:S05]  /*1de0*/  @!P0 BRA `(.L_x_1071) ;  /* 0x0000000000048947 */ /* 0x000fea0003800000 */
[----:B------:R-:W-:Y:S01]  /*1df0*/  BPT.TRAP 0x1 ;  /* 0x000000040000795c */ /* 0x000fe20000300000 */
.L_x_1071:
        /* <DEDUP_REMOVED lines=11> */
.L_x_1072:
        /* <DEDUP_REMOVED lines=438> */
.L_x_1074:
[----:B------:R-:W-:-:S05]  /*3a10*/  IMAD.U32 R10, RZ, RZ, UR60 ;  /* 0x0000003cff0a7e24 */ /* 0x000fca000f8e00ff */
[----:B------:R-:W-:-:S04]  /*3a20*/  SHF.L.U32 R10, R10, 0x1f, RZ ;  /* 0x0000001f0a0a7819 */ /* 0x000fc800000006ff */
[----:B------:R1:W4:Y:S01]  /*3a30*/  SYNCS.PHASECHK.TRANS64.TRYWAIT P1, [R17+URZ+0x31830], R10 ;  /* 0x0318300a110075a7 */ /* 0x000322000802017f */
[----:B------:R-:W-:Y:S05]  /*3a40*/  @!P0 BRA `(.L_x_1075) ;  /* 0x0000000000048947 */ /* 0x000fea0003800000 */
[----:B------:R-:W-:Y:S01]  /*3a50*/  BPT.TRAP 0x1 ;  /* 0x000000040000795c */ /* 0x000fe20000300000 */
.L_x_1075:
        /* <DEDUP_REMOVED lines=11> */
.L_x_1076:
[C---:B------:R-:W-:Y:S01]  /*3b10*/  VIADD R9, R7.reuse, 0x80 ;  /* 0x0000008007097836 */ /* 0x040fe20000000000 */
[----:B------:R-:W-:Y:S01]  /*3b20*/  R2UR UR4, R8 ;  /* 0x00000000080472ca */ /* 0x000fe200000e0000 */
[C---:B-1--4-:R-:W-:Y:S01]  /*3b30*/  VIADD R10, R7.reuse, 0x180 ;  /* 0x00000180070a7836 */ /* 0x052fe20000000000 */
        /* <DEDUP_REMOVED lines=19> */
[----:B------:R-:W-:Y:S01]  /*3c70*/  UMOV UR17, UR57 ;  /* 0x0000003900117c82 */ /* 0x000fe20008000000 */
[----:B------:R-:W-:Y:S01]  /*3c80*/  UMOV UR19, 0x40 ;  /* 0x0000004000137882 */ /* 0x000fe20000000000 */
[----:B------:R-:W-:Y:S01]  /*3c90*/  UMOV UR6, UR9 ;  /* 0x0000000900067c82 */ /* 0x000fe20008000000 */
[----:B------:R-:W-:Y:S01]  /*3ca0*/  UMOV UR49, 0x40000040 ;  /* 0x4000004000317882 */ /* 0x000fe20000000000 */
[----:B------:R-:W-:Y:S01]  /*3cb0*/  HGMMA.64x8x16.F32.BF16 R52, gdesc[UR4], RZ, !UPT ;  /* 0x00000000043479f0 */ /* 0x000fe2000c7018ff */
[----:B------:R-:W-:Y:S01]  /*3cc0*/  UMOV UR6, UR10 ;  /* 0x0000000a00067c82 */ /* 0x000fe20008000000 */
[----:B------:R-:W-:Y:S01]  /*3cd0*/  UMOV UR7, 0x40000000 ;  /* 0x4000000000077882 */ /* 0x000fe20000000000 */
[----:B------:R-:W-:Y:S01]  /*3ce0*/  UMOV UR51, 0x40 ;  /* 0x0000004000337882 */ /* 0x000fe20000000000 */
[----:B------:R-:W-:Y:S01]  /*3cf0*/  HGMMA.64x8x16.F32.BF16 R216, gdesc[UR4], RZ, !UPT ;  /* 0x0000000004d879f0 */ /* 0x000fe2000c7018ff */
[----:B------:R-:W-:Y:S01]  /*3d00*/  UMOV UR6, UR11 ;  /* 0x0000000b00067c82 */ /* 0x000fe20008000000 */
[----:B------:R-:W-:Y:S01]  /*3d10*/  UMOV UR7, 0x40000000 ;  /* 0x4000000000077882 */ /* 0x000fe20000000000 */
[----:B------:R-:W-:Y:S01]  /*3d20*/  UMOV UR53, UR49 ;  /* 0x0000003100357c82 */ /* 0x000fe20008000000 */
[----:B------:R-:W-:Y:S01]  /*3d30*/  HGMMA.64x8x16.F32.BF16 R220, gdesc[UR4], RZ, !UPT ;  /* 0x0000000004dc79f0 */ /* 0x000fe2000c7018ff */
        /* <DEDUP_REMOVED lines=27> */
[----:B------:R-:W-:Y:S03]  /*3ef0*/  HGMMA.64x8x16.F32.BF16 R44, gdesc[UR4], R44 ;  /* 0x00000000042c79f0 */ /* 0x000fe6000870182c */
        /* <DEDUP_REMOVED lines=355> */
[----:B------:R-:W-:Y:S01]  /*5530*/  VIADDMNMX R9, R15, R228, R229, PT ;  /* 0x000000e40f097246 */ /* 0x000fe200038001e5 */
[----:B------:R-:W-:Y:S01]  /*5540*/  HGMMA.64x8x16.F32.BF16 R48, gdesc[UR4], R48 ;  /* 0x00000000043079f0 */ /* 0x000fe20008701830 */
[----:B------:R-:W-:Y:S01]  /*5550*/  UMOV UR6, UR9 ;  /* 0x0000000900067c82 */ /* 0x000fe20008000000 */
[----:B------:R-:W-:Y:S01]  /*5560*/  UMOV UR7, 0x40000000 ;  /* 0x4000000000077882 */ /* 0x000fe20000000000 */
[C---:B------:R-:W-:Y:S01]  /*5570*/  ISETP.GT.AND P1, PT, R9.reuse, RZ, PT ;  /* 0x000000ff0900720c */ /* 0x040fe20003f24270 */
[----:B------:R-:W-:Y:S01]  /*5580*/  HGMMA.64x8x16.F32.BF16 R52, gdesc[UR4], R52 ;  /* 0x00000000043479f0 */ /* 0x000fe20008701834 */
[----:B------:R-:W-:Y:S01]  /*5590*/  UMOV UR6, UR10 ;  /* 0x0000000a00067c82 */ /* 0x000fe20008000000 */
[----:B------:R-:W-:Y:S01]  /*55a0*/  UMOV UR7, 0x40000000 ;  /* 0x4000000000077882 */ /* 0x000fe20000000000 */
[----:B------:R-:W-:Y:S01]  /*55b0*/  ISETP.GT.AND P5, PT, R9, 0x41, PT ;  /* 0x000000410900780c */ /* 0x000fe20003fa4270 */
        /* <DEDUP_REMOVED lines=10> */
[----:B------:R-:W-:-:S02]  /*5660*/  ISETP.GT.AND P2, PT, R9, 0x21, PT ;  /* 0x000000210900780c */ /* 0x000fc40003f44270 */
[----:B------:R-:W-:Y:S01]  /*5670*/  R2UR UR6, R8 ;  /* 0x00000000080672ca */ /* 0x000fe200000e0000 */
[----:B------:R-:W-:Y:S01]  /*5680*/  VIADD R8, R7, 0x806 ;  /* 0x0000080607087836 */ /* 0x000fe20000000000 */
[C---:B------:R-:W-:Y:S02]  /*5690*/  ISETP.GT.AND P3, PT, R9.reuse, 0x30, PT ;  /* 0x000000300900780c */ /* 0x040fe40003f64270 */
[----:B------:R-:W-:Y:S02]  /*56a0*/  ISETP.GT.AND P4, PT, R9, 0x40, PT ;  /* 0x000000400900780c */ /* 0x000fe40003f84270 */
        /* <DEDUP_REMOVED lines=8> */
[----:B------:R-:W-:-:S03]  /*5730*/  UMOV UR7, 0x40000000 ;  /* 0x4000000000077882 */ /* 0x000fc60000000000 */
[----:B------:R-:W-:Y:S01]  /*5740*/  UMOV UR6, UR8 ;  /* 0x0000000800067c82 */ /* 0x000fe20008000000 */
[----:B------:R-:W-:Y:S02]  /*5750*/  UMOV UR8, UR4 ;  /* 0x0000000400087c82 */ /* 0x000fe40008000000 */
[----:B------:R-:W-:Y:S01]  /*5760*/  HGMMA.64x8x16.F32.BF16 R48, gdesc[UR8], R48 ;  /* 0x00000000083079f0 */ /* 0x000fe20008701830 */
[----:B------:R-:W-:Y:S01]  /*5770*/  UMOV UR8, UR4 ;  /* 0x0000000400087c82 */ /* 0x000fe20008000000 */
[----:B------:R-:W-:Y:S01]  /*5780*/  UMOV UR9, UR5 ;  /* 0x0000000500097c82 */ /* 0x000fe20008000000 */
[----:B------:R-:W-:Y:S01]  /*5790*/  UMOV UR10, UR12 ;  /* 0x0000000c000a7c82 */ /* 0x000fe20008000000 */
[----:B------:R-:W-:Y:S01]  /*57a0*/  HGMMA.64x8x16.F32.BF16 R52, gdesc[UR4], R52 ;  /* 0x00000000043479f0 */ /* 0x000fe20008701834 */
[----:B------:R-:W-:Y:S01]  /*57b0*/  UMOV UR11, 0x40000000 ;  /* 0x40000000000b7882 */ /* 0x000fe20000000000 */
[----:B------:R-:W-:Y:S01]  /*57c0*/  UMOV UR6, UR13 ;  /* 0x0000000d00067c82 */ /* 0x000fe20008000000 */
[----:B------:R-:W-:Y:S01]  /*57d0*/  UMOV UR7, 0x40000000 ;  /* 0x4000000000077882 */ /* 0x000fe20000000000 */
[----:B------:R-:W-:Y:S01]  /*57e0*/  HGMMA.64x8x16.F32.BF16 R216, gdesc[UR8], R216 ;  /* 0x0000000008d879f0 */ /* 0x000fe200087018d8 */
[----:B------:R-:W-:Y:S01]  /*57f0*/  UMOV UR13, UR19 ;  /* 0x00000013000d7c82 */ /* 0x000fe20008000000 */
[----:B------:R-:W-:Y:S01]  /*5800*/  UMOV UR9, UR57 ;  /* 0x0000003900097c82 */ /* 0x000fe20008000000 */
[----:B------:R-:W-:Y:S01]  /*5810*/  UMOV UR11, 0x40 ;  /* 0x00000040000b7882 */ /* 0x000fe20000000000 */
[----:B------:R-:W-:Y:S03]  /*5820*/  HGMMA.64x8x16.F32.BF16 R220, gdesc[UR4], R220, gsb0 ;  /* 0x0000000004dc79f0 */ /* 0x000fe600080018dc */
[----:B------:R-:W-:-:S02]  /*5830*/  WARPGROUP.DEPBAR.LE gsb0, 0x1 ;  /* 0x00008000000079c5 */ /* 0x000fc40000010100 */
[----:B------:R-:W-:Y:S02]  /*5840*/  FSEL R24, R24, -INF , P1 ;  /* 0xff80000018187808 */ /* 0x000fe40000800000 */
[----:B------:R-:W-:Y:S02]  /*5850*/  ISETP.GT.AND P1, PT, R9, 0x1, PT ;  /* 0x000000010900780c */ /* 0x000fe40003f24270 */
[----:B------:R-:W-:Y:S01]  /*5860*/  FSEL R20, R41, -INF , P5 ;  /* 0xff80000029147808 */ /* 0x000fe20002800000 */
[--C-:B--2---:R-:W-:Y:S01]  /*5870*/  FFMA.FTZ R8, R24, UR61, -R13.reuse ;  /* 0x0000003d18087c23 */ /* 0x104fe2000801080d */
[----:B------:R-:W-:Y:S02]  /*5880*/  FSEL R10, R25, -INF , P1 ;  /* 0xff800000190a7808 */ /* 0x000fe40000800000 */
[C---:B------:R-:W-:Y:S01]  /*5890*/  ISETP.GT.AND P1, PT, R9.reuse, 0x10, PT ;  /* 0x000000100900780c */ /* 0x040fe20003f24270 */
[----:B------:R-:W-:Y:S01]  /*58a0*/  FFMA.FTZ R24, R20, UR61, -R13 ;  /* 0x0000003d14187c23 */ /* 0x000fe2000801080d */
[----:B------:R-:W-:Y:S01]  /*58b0*/  IADD3 R20, R228, 0x8, R15 ;  /* 0x00000008e4147810 */ /* 0x000fe20007ffe00f */
[----:B------:R-:W-:Y:S01]  /*58c0*/  FFMA.FTZ R11, R10, UR61, -R13 ;  /* 0x0000003d0a0b7c23 */ /* 0x000fe2000801080d */
[----:B------:R-:W-:Y:S01]  /*58d0*/  FSEL R28, R28, -INF , P1 ;  /* 0xff8000001c1c7808 */ /* 0x000fe20000800000 */
[----:B------:R-:W-:Y:S01]  /*58e0*/  MUFU.EX2 R8, R8 ;  /* 0x0000000800087308 */ /* 0x000fe20000000800 */
[----:B------:R-:W-:-:S02]  /*58f0*/  ISETP.GT.AND P1, PT, R9, 0x11, PT ;  /* 0x000000110900780c */ /* 0x000fc40003f24270 */
[----:B------:R-:W-:Y:S01]  /*5900*/  VIMNMX R21, R229, R20, PT ;  /* 0x00000014e5157248 */ /* 0x000fe20003fe0100 */
[----:B------:R-:W-:Y:S01]  /*5910*/  FFMA.FTZ R7, R28, UR61, -R13 ;  /* 0x0000003d1c077c23 */ /* 0x000fe2000801080d */
[----:B------:R-:W-:Y:S01]  /*5920*/  IMAD R28, R18, 0x4, R17 ;  /* 0x00000004121c7824 */ /* 0x000fe200078e0211 */
[----:B------:R-:W-:Y:S02]  /*5930*/  FSEL R10, R29, -INF , P1 ;  /* 0xff8000001d0a7808 */ /* 0x000fe40000800000 */
[----:B------:R-:W-:Y:S01]  /*5940*/  ISETP.GT.AND P1, PT, R9, 0x20, PT ;  /* 0x000000200900780c */ /* 0x000fe20003f24270 */
[----:B------:R-:W1:Y:S01]  /*5950*/  MUFU.EX2 R11, R11 ;  /* 0x0000000b000b7308 */ /* 0x000e620000000800 */
[----:B------:R-:W2:Y:S01]  /*5960*/  LDS R20, [R28+0x2c300] ;  /* 0x02c300001c147984 */ /* 0x000ea20000000800 */
[----:B------:R-:W-:Y:S01]  /*5970*/  FSEL R12, R33, -INF , P2 ;  /* 0xff800000210c7808 */ /* 0x000fe20001000000 */
[----:B------:R-:W-:Y:S01]  /*5980*/  FFMA.FTZ R10, R10, UR61, -R13 ;  /* 0x0000003d0a0a7c23 */ /* 0x000fe2000801080d */
[----:B------:R-:W-:-:S02]  /*5990*/  FSEL R32, R32, -INF , P1 ;  /* 0xff80000020207808 */ /* 0x000fc40000800000 */
[----:B------:R-:W-:Y:S01]  /*59a0*/  ISETP.GT.AND P1, PT, R9, 0x31, PT ;  /* 0x000000310900780c */ /* 0x000fe20003f24270 */
[--C-:B------:R-:W-:Y:S01]  /*59b0*/  FFMA.FTZ R12, R12, UR61, -R13.reuse ;  /* 0x0000003d0c0c7c23 */ /* 0x100fe2000801080d */
[----:B------:R-:W-:Y:S01]  /*59c0*/  FSEL R36, R36, -INF , P3 ;  /* 0xff80000024247808 */ /* 0x000fe20001800000 */
[--C-:B------:R-:W-:Y:S01]  /*59d0*/  FFMA.FTZ R9, R32, UR61, -R13.reuse ;  /* 0x0000003d20097c23 */ /* 0x100fe2000801080d */
[----:B------:R-:W-:Y:S01]  /*59e0*/  FSEL R14, R37, -INF , P1 ;  /* 0xff800000250e7808 */ /* 0x000fe20000800000 */
[----:B------:R-:W4:Y:S01]  /*59f0*/  MUFU.EX2 R10, R10 ;  /* 0x0000000a000a7308 */ /* 0x000f220000000800 */
[----:B------:R-:W-:Y:S01]  /*5a00*/  FSEL R40, R40, -INF , P4 ;  /* 0xff80000028287808 */ /* 0x000fe20002000000 */
[--C-:B------:R-:W-:Y:S01]  /*5a10*/  FFMA.FTZ R36, R36, UR61, -R13.reuse ;  /* 0x0000003d24247c23 */ /* 0x100fe2000801080d */
[C---:B------:R-:W-:Y:S01]  /*5a20*/  ISETP.GT.AND P1, PT, R21.reuse, RZ, PT ;  /* 0x000000ff1500720c */ /* 0x040fe20003f24270 */
[--C-:B------:R-:W-:Y:S01]  /*5a30*/  FFMA.FTZ R22, R14, UR61, -R13.reuse ;  /* 0x0000003d0e167c23 */ /* 0x100fe2000801080d */
[C---:B------:R-:W-:Y:S01]  /*5a40*/  ISETP.GT.AND P2, PT, R21.reuse, 0x1, PT ;  /* 0x000000011500780c */ /* 0x040fe20003f44270 */
[----:B------:R-:W-:Y:S01]  /*5a50*/  FFMA.FTZ R40, R40, UR61, -R13 ;  /* 0x0000003d28287c23 */ /* 0x000fe2000801080d */
[C---:B------:R-:W-:Y:S01]  /*5a60*/  ISETP.GT.AND P3, PT, R21.reuse, 0x10, PT ;  /* 0x000000101500780c */ /* 0x040fe20003f64270 */
[----:B------:R5:W4:Y:S01]  /*5a70*/  MUFU.EX2 R14, R36 ;  /* 0x00000024000e7308 */ /* 0x000b220000000800 */
[----:B------:R-:W-:-:S02]  /*5a80*/  ISETP.GT.AND P4, PT, R21, 0x11, PT ;  /* 0x000000111500780c */ /* 0x000fc40003f84270 */
[----:B------:R-:W-:Y:S02]  /*5a90*/  FSEL R23, R26, -INF , P1 ;  /* 0xff8000001a177808 */ /* 0x000fe40000800000 */
[----:B------:R-:W-:Y:S02]  /*5aa0*/  FSEL R27, R27, -INF , P2 ;  /* 0xff8000001b1b7808 */ /* 0x000fe40001000000 */
[----:B------:R-:W-:Y:S01]  /*5ab0*/  FSEL R25, R30, -INF , P3 ;  /* 0xff8000001e197808 */ /* 0x000fe20001800000 */
[--C-:B---3--:R-:W-:Y:S01]  /*5ac0*/  FFMA.FTZ R23, R23, UR61, -R6.reuse ;  /* 0x0000003d17177c23 */ /* 0x108fe20008010806 */
[----:B------:R-:W-:Y:S01]  /*5ad0*/  FSEL R31, R31, -INF , P4 ;  /* 0xff8000001f1f7808 */ /* 0x000fe20002000000 */
[--C-:B------:R-:W-:Y:S01]  /*5ae0*/  FFMA.FTZ R26, R27, UR61, -R6.reuse ;  /* 0x0000003d1b1a7c23 */ /* 0x100fe20008010806 */
[----:B------:R-:W-:Y:S01]  /*5af0*/  ISETP.GT.AND P1, PT, R21, 0x20, PT ;  /* 0x000000201500780c */ /* 0x000fe20003f24270 */
[----:B------:R-:W-:Y:S01]  /*5b00*/  FFMA.FTZ R25, R25, UR61, -R6 ;  /* 0x0000003d19197c23 */ /* 0x000fe20008010806 */
[C---:B------:R-:W-:Y:S01]  /*5b10*/  ISETP.GT.AND P2, PT, R21.reuse, 0x21, PT ;  /* 0x000000211500780c */ /* 0x040fe20003f44270 */
[----:B------:R-:W3:Y:S01]  /*5b20*/  MUFU.EX2 R23, R23 ;  /* 0x0000001700177308 */ /* 0x000ee20000000800 */
[----:B------:R-:W-:-:S02]  /*5b30*/  ISETP.GT.AND P3, PT, R21, 0x30, PT ;  /* 0x000000301500780c */ /* 0x000fc40003f64270 */
[C---:B------:R-:W-:Y:S02]  /*5b40*/  ISETP.GT.AND P4, PT, R21.reuse, 0x31, PT ;  /* 0x000000311500780c */ /* 0x040fe40003f84270 */
[C---:B------:R-:W-:Y:S02]  /*5b50*/  ISETP.GT.AND P5, PT, R21.reuse, 0x40, PT ;  /* 0x000000401500780c */ /* 0x040fe40003fa4270 */
[----:B------:R-:W-:Y:S01]  /*5b60*/  ISETP.GT.AND P6, PT, R21, 0x41, PT ;  /* 0x000000411500780c */ /* 0x000fe20003fc4270 */
[----:B------:R-:W3:Y:S01]  /*5b70*/  MUFU.EX2 R26, R26 ;  /* 0x0000001a001a7308 */ /* 0x000ee20000000800 */
[----:B------:R1:W3:Y:S01]  /*5b80*/  LDS R21, [R28+0x2c320] ;  /* 0x02c320001c157984 */ /* 0x0002e20000000800 */
[----:B------:R-:W-:Y:S01]  /*5b90*/  FSEL R29, R38, -INF , P3 ;  /* 0xff800000261d7808 */ /* 0x000fe20001800000 */
[----:B------:R-:W-:Y:S02]  /*5ba0*/  WARPGROUP.DEPBAR.LE gsb0, 0x0 ;  /* 0x00008000000079c5 */ /* 0x000fe40000010000 */
[----:B------:R-:W-:Y:S01]  /*5bb0*/  FSEL R33, R34, -INF , P1 ;  /* 0xff80000022217808 */ /* 0x000fe20000800000 */
[--C-:B------:R-:W-:Y:S01]  /*5bc0*/  FFMA.FTZ R34, R31, UR61, -R6.reuse ;  /* 0x0000003d1f227c23 */ /* 0x100fe20008010806 */
[----:B------:R-:W-:Y:S01]  /*5bd0*/  FFMA.FTZ R27, R29, UR61, -R6 ;  /* 0x0000003d1d1b7c23 */ /* 0x000fe20008010806 */
[--C-:B--2---:R-:W-:Y:S01]  /*5be0*/  FADD.FTZ R31, R44, -R20.reuse ;  /* 0x800000142c1f7221 */ /* 0x104fe20000010000 */
        /* <DEDUP_REMOVED lines=9> */
[----:B------:R-:W-:Y:S01]  /*5c80*/  VIADD R20, R17, 0x2c500 ;  /* 0x0002c50011147836 */ /* 0x000fe20000000000 */
[----:B------:R-:W-:Y:S01]  /*5c90*/  FSEL R35, R35, -INF , P2 ;  /* 0xff80000023237808 */ /* 0x000fe20001000000 */
[----:B------:R-:W-:Y:S01]  /*5ca0*/  FFMA.FTZ R33, R33, UR61, -R6 ;  /* 0x0000003d21217c23 */ /* 0x000fe20008010806 */
[----:B------:R-:W-:Y:S01]  /*5cb0*/  FSEL R39, R39, -INF , P4 ;  /* 0xff80000027277808 */ /* 0x000fe20002000000 */
[----:B------:R-:W-:Y:S01]  /*5cc0*/  MUFU.EX2 R13, R22 ;  /* 0x00000016000d7308 */ /* 0x000fe20000000800 */
[----:B------:R-:W-:Y:S01]  /*5cd0*/  SHF.R.U32.HI R20, RZ, 0x4, R20 ;  /* 0x00000004ff147819 */ /* 0x000fe20000011614 */
[--C-:B-----5:R-:W-:Y:S01]  /*5ce0*/  FFMA.FTZ R36, R35, UR61, -R6.reuse ;  /* 0x0000003d23247c23 */ /* 0x120fe20008010806 */
[----:B------:R-:W-:Y:S01]  /*5cf0*/  FSEL R37, R42, -INF , P5 ;  /* 0xff8000002a257808 */ /* 0x000fe20002800000 */
[--C-:B-1----:R-:W-:Y:S01]  /*5d00*/  FFMA.FTZ R28, R39, UR61, -R6.reuse ;  /* 0x0000003d271c7c23 */ /* 0x102fe20008010806 */
[----:B------:R-:W-:Y:S01]  /*5d10*/  LOP3.LUT R20, R20, 0x3fff, RZ, 0xc0, !PT ;  /* 0x00003fff14147812 */ /* 0x000fe200078ec0ff */
[----:B------:R-:W-:Y:S01]  /*5d20*/  FMUL.FTZ R38, R11, R32 ;  /* 0x000000200b267220 */ /* 0x000fe20000410000 */
[----:B------:R-:W-:Y:S01]  /*5d30*/  FSEL R43, R43, -INF , P6 ;  /* 0xff8000002b2b7808 */ /* 0x000fe20003000000 */
[----:B------:R1:W-:Y:S01]  /*5d40*/  MUFU.EX2 R22, R24 ;  /* 0x0000001800167308 */ /* 0x0003e20000000800 */
[----:B------:R-:W-:Y:S01]  /*5d50*/  LOP3.LUT R35, R20, 0x80000, RZ, 0xfc, !PT ;  /* 0x0008000014237812 */ /* 0x000fe200078efcff */
[----:B----4-:R-:W-:Y:S01]  /*5d60*/  FMUL.FTZ R49, R10, R49 ;  /* 0x000000310a317220 */ /* 0x010fe20000410000 */
[----:B------:R-:W-:Y:S01]  /*5d70*/  FMUL.FTZ R31, R8, R31 ;  /* 0x0000001f081f7220 */ /* 0x000fe20000410000 */
[----:B------:R-:W-:Y:S01]  /*5d80*/  FMUL.FTZ R29, R14, R29 ;  /* 0x0000001d0e1d7220 */ /* 0x000fe20000410000 */
[C---:B------:R-:W-:Y:S01]  /*5d90*/  R2UR UR58, R35.reuse ;  /* 0x00000000233a72ca */ /* 0x040fe200000e0000 */
[----:B------:R-:W-:Y:S01]  /*5da0*/  VIADD R20, R35, 0x80 ;  /* 0x0000008023147836 */ /* 0x000fe20000000000 */
[----:B------:R-:W-:Y:S01]  /*5db0*/  MOV R217, UR59 ;  /* 0x0000003b00d97c02 */ /* 0x000fe20008000f00 */
[----:B------:R-:W2:Y:S01]  /*5dc0*/  MUFU.EX2 R7, R7 ;  /* 0x0000000700077308 */ /* 0x000ea20000000800 */
[--C-:B-1----:R-:W-:Y:S01]  /*5dd0*/  FFMA.FTZ R24, R37, UR61, -R6.reuse ;  /* 0x0000003d25187c23 */ /* 0x102fe20008010806 */
[----:B------:R-:W-:Y:S01]  /*5de0*/  FFMA.FTZ R6, R43, UR61, -R6 ;  /* 0x0000003d2b067c23 */ /* 0x000fe20008010806 */
[--C-:B---3--:R-:W-:Y:S01]  /*5df0*/  FADD.FTZ R46, R46, -R21.reuse ;  /* 0x800000152e2e7221 */ /* 0x108fe20000010000 */
        /* <DEDUP_REMOVED lines=10> */
[----:B------:R-:W1:Y:S01]  /*5ea0*/  MUFU.EX2 R25, R25 ;  /* 0x0000001900197308 */ /* 0x000e620000000800 */
[----:B------:R-:W-:Y:S01]  /*5eb0*/  FMUL.FTZ R46, R23, R46 ;  /* 0x0000002e172e7220 */ /* 0x000fe20000410000 */
[----:B------:R-:W-:Y:S01]  /*5ec0*/  FMUL.FTZ R47, R26, R47 ;  /* 0x0000002f1a2f7220 */ /* 0x000fe20000410000 */
[----:B------:R-:W-:Y:S01]  /*5ed0*/  R2UR UR4, R20 ;  /* 0x00000000140472ca */ /* 0x000fe200000e0000 */
[----:B------:R-:W-:Y:S01]  /*5ee0*/  VIADD R20, R35, 0x180 ;  /* 0x0000018023147836 */ /* 0x000fe20000000000 */
[----:B------:R-:W-:Y:S01]  /*5ef0*/  R2UR UR5, R21 ;  /* 0x00000000150572ca */ /* 0x000fe200000e0000 */
[----:B--2---:R-:W-:Y:S01]  /*5f00*/  FMUL.FTZ R48, R7, R48 ;  /* 0x0000003007307220 */ /* 0x004fe20000410000 */
[----:B------:R-:W-:Y:S01]  /*5f10*/  F2FP.BF16.F32.PACK_AB R21, R26, R23 ;  /* 0x000000171a15723e */ /* 0x000fe200000010ff */
[----:B------:R-:W2:Y:S01]  /*5f20*/  MUFU.EX2 R34, R34 ;  /* 0x0000002200227308 */ /* 0x000ea20000000800 */
[----:B------:R-:W-:Y:S01]  /*5f30*/  R2UR UR6, R20 ;  /* 0x00000000140672ca */ /* 0x000fe200000e0000 */
[----:B------:R-:W-:Y:S01]  /*5f40*/  FMUL.FTZ R221, R22, R221 ;  /* 0x000000dd16dd7220 */ /* 0x000fe20000410000 */
[----:B------:R-:W-:Y:S01]  /*5f50*/  F2FP.BF16.F32.PACK_AB R20, R11, R8 ;  /* 0x000000080b14723e */ /* 0x000fe200000010ff */
[----:B------:R-:W-:Y:S01]  /*5f60*/  BAR.SYNC.DEFER_BLOCKING 0x9, 0x100 ;  /* 0x0244000000007b1d */ /* 0x000fe20000010000 */
[----:B------:R-:W-:Y:S01]  /*5f70*/  F2FP.BF16.F32.PACK_AB R10, R10, R7 ;  /* 0x000000070a0a723e */ /* 0x000fe200000010ff */
[C---:B------:R-:W-:Y:S01]  /*5f80*/  FMUL.FTZ R30, R13.reuse, R30 ;  /* 0x0000001e0d1e7220 */ /* 0x040fe20000410000 */
[----:B------:R-:W-:Y:S01]  /*5f90*/  F2FP.BF16.F32.PACK_AB R8, R13, R14 ;  /* 0x0000000e0d08723e */ /* 0x000fe200000010ff */
[----:B-1----:R-:W-:-:S02]  /*5fa0*/  FMUL.FTZ R50, R25, R50 ;  /* 0x0000003219327220 */ /* 0x002fc40000410000 */
[----:B------:R-:W1:Y:S01]  /*5fb0*/  MUFU.EX2 R33, R33 ;  /* 0x0000002100217308 */ /* 0x000e620000000800 */
[----:B------:R-:W-:Y:S01]  /*5fc0*/  F2FP.BF16.F32.PACK_AB R38, R38, R31 ;  /* 0x0000001f2626723e */ /* 0x000fe200000010ff */
[----:B------:R-:W-:Y:S01]  /*5fd0*/  UMOV UR18, UR4 ;  /* 0x0000000400127c82 */ /* 0x000fe20008000000 */
[----:B------:R-:W-:Y:S01]  /*5fe0*/  F2FP.BF16.F32.PACK_AB R39, R47, R46 ;  /* 0x0000002e2f27723e */ /* 0x000fe200000010ff */
[----:B------:R-:W-:Y:S01]  /*5ff0*/  UMOV UR12, UR18 ;  /* 0x00000012000c7c82 */ /* 0x000fe20008000000 */
[----:B------:R-:W-:Y:S01]  /*6000*/  F2FP.BF16.F32.PACK_AB R48, R49, R48 ;  /* 0x000000303130723e */ /* 0x000fe200000010ff */
[----:B------:R-:W-:Y:S01]  /*6010*/  UMOV UR10, UR5 ;  /* 0x00000005000a7c82 */ /* 0x000fe20008000000 */
[C---:B--2---:R-:W-:Y:S01]  /*6020*/  F2FP.BF16.F32.PACK_AB R11, R34.reuse, R25 ;  /* 0x00000019220b723e */ /* 0x044fe200000010ff */
[----:B------:R-:W2:Y:S01]  /*6030*/  MUFU.EX2 R9, R9 ;  /* 0x0000000900097308 */ /* 0x000ea20000000800 */
[----:B------:R-:W-:Y:S01]  /*6040*/  FMUL.FTZ R51, R34, R51 ;  /* 0x0000003322337220 */ /* 0x000fe20000410000 */
[----:B------:R-:W-:-:S04]  /*6050*/  F2FP.BF16.F32.PACK_AB R30, R30, R29 ;  /* 0x0000001d1e1e723e */ /* 0x000fc800000010ff */
[----:B------:R-:W-:Y:S02]  /*6060*/  F2FP.BF16.F32.PACK_AB R49, R51, R50 ;  /* 0x000000323331723e */ /* 0x000fe400000010ff */
[----:B------:R-:W3:Y:S01]  /*6070*/  MUFU.EX2 R12, R12 ;  /* 0x0000000c000c7308 */ /* 0x000ee20000000800 */
[----:B-1----:R-:W-:Y:S01]  /*6080*/  FMUL.FTZ R54, R33, R54 ;  /* 0x0000003621367220 */ /* 0x002fe20000410000 */
[----:B------:R1:W-:Y:S04]  /*6090*/  STSM.16.M88.2 [R0+0x2c500], R20 ;  /* 0x02c5001400007844 */ /* 0x0003e80000000100 */
[----:B------:R-:W-:Y:S02]  /*60a0*/  STSM.16.M88.2 [R0+0x2cd00], R10 ;  /* 0x02cd000a00007844 */ /* 0x000fe40000000100 */
[----:B------:R-:W4:Y:S01]  /*60b0*/  MUFU.EX2 R36, R36 ;  /* 0x0000002400247308 */ /* 0x000f220000000800 */
[----:B--2---:R-:W-:Y:S01]  /*60c0*/  FMUL.FTZ R52, R9, R52 ;  /* 0x0000003409347220 */ /* 0x004fe20000410000 */
[----:B-1----:R-:W-:-:S06]  /*60d0*/  VIADD R20, R35, 0xb0 ;  /* 0x000000b023147836 */ /* 0x002fcc0000000000 */
[----:B------:R-:W1:Y:S01]  /*60e0*/  MUFU.EX2 R27, R27 ;  /* 0x0000001b001b7308 */ /* 0x000e620000000800 */
[C---:B---3--:R-:W-:Y:S01]  /*60f0*/  F2FP.BF16.F32.PACK_AB R32, R12.reuse, R9 ;  /* 0x000000090c20723e */ /* 0x048fe200000010ff */
[----:B------:R-:W-:-:S05]  /*6100*/  FMUL.FTZ R53, R12, R53 ;  /* 0x000000350c357220 */ /* 0x000fca0000410000 */
[----:B------:R-:W-:Y:S01]  /*6110*/  F2FP.BF16.F32.PACK_AB R52, R53, R52 ;  /* 0x000000343534723e */ /* 0x000fe200000010ff */
[----:B------:R-:W2:Y:S01]  /*6120*/  MUFU.EX2 R28, R28 ;  /* 0x0000001c001c7308 */ /* 0x000ea20000000800 */
[C---:B----4-:R-:W-:Y:S01]  /*6130*/  F2FP.BF16.F32.PACK_AB R33, R36.reuse, R33 ;  /* 0x000000212421723e */ /* 0x050fe200000010ff */
[----:B------:R-:W-:-:S04]  /*6140*/  FMUL.FTZ R55, R36, R55 ;  /* 0x0000003724377220 */ /* 0x000fc80000410000 */
[----:B------:R-:W-:Y:S01]  /*6150*/  STSM.16.M88.2 [R0+0x2d500], R32 ;  /* 0x02d5002000007844 */ /* 0x000fe20000000100 */
[----:B------:R-:W-:Y:S01]  /*6160*/  F2FP.BF16.F32.PACK_AB R53, R55, R54 ;  /* 0x000000363735723e */ /* 0x000fe200000010ff */
[----:B------:R-:W3:Y:S01]  /*6170*/  MUFU.EX2 R15, R40 ;  /* 0x00000028000f7308 */ /* 0x000ee20000000800 */
[----:B-1----:R-:W-:-:S07]  /*6180*/  FMUL.FTZ R218, R27, R218 ;  /* 0x000000da1bda7220 */ /* 0x002fce0000410000 */
[----:B------:R-:W1:Y:S01]  /*6190*/  MUFU.EX2 R23, R24 ;  /* 0x0000001800177308 */ /* 0x000e620000000800 */
[C---:B--2---:R-:W-:Y:S01]  /*61a0*/  F2FP.BF16.F32.PACK_AB R9, R28.reuse, R27 ;  /* 0x0000001b1c09723e */ /* 0x044fe200000010ff */
[----:B------:R-:W-:-:S04]  /*61b0*/  FMUL.FTZ R219, R28, R219 ;  /* 0x000000db1cdb7220 */ /* 0x000fc80000410000 */
[----:B------:R-:W-:Y:S01]  /*61c0*/  STSM.16.M88.2 [R0+0x2dd00], R8 ;  /* 0x02dd000800007844 */ /* 0x000fe20000000100 */
[----:B------:R-:W-:Y:S01]  /*61d0*/  F2FP.BF16.F32.PACK_AB R31, R219, R218 ;  /* 0x000000dadb1f723e */ /* 0x000fe200000010ff */
[----:B------:R2:W4:Y:S01]  /*61e0*/  MUFU.EX2 R26, R6 ;  /* 0x00000006001a7308 */ /* 0x0005220000000800 */
[----:B---3--:R-:W-:-:S05]  /*61f0*/  FMUL.FTZ R220, R15, R220 ;  /* 0x000000dc0fdc7220 */ /* 0x008fca0000410000 */
[----:B------:R-:W-:Y:S02]  /*6200*/  F2FP.BF16.F32.PACK_AB R220, R221, R220 ;  /* 0x000000dcdddc723e */ /* 0x000fe400000010ff */
[----:B--2---:R-:W-:Y:S01]  /*6210*/  F2FP.BF16.F32.PACK_AB R6, R22, R15 ;  /* 0x0000000f1606723e */ /* 0x004fe200000010ff */
[----:B------:R-:W-:Y:S02]  /*6220*/  IMAD R22, R4, 0x2000, R5 ;  /* 0x0000200004167824 */ /* 0x000fe400078e0205 */
[----:B-1----:R-:W-:Y:S01]  /*6230*/  FMUL.FTZ R222, R23, R222 ;  /* 0x000000de17de7220 */ /* 0x002fe20000410000 */
[C---:B------:R-:W-:Y:S02]  /*6240*/  VIADD R5, R35.reuse, 0x200 ;  /* 0x0000020023057836 */ /* 0x040fe40000000000 */
[----:B------:R-:W-:Y:S01]  /*6250*/  VIADD R15, R35, 0x30 ;  /* 0x00000030230f7836 */ /* 0x000fe20000000000 */
[C---:B----4-:R-:W-:Y:S01]  /*6260*/  F2FP.BF16.F32.PACK_AB R7, R26.reuse, R23 ;  /* 0x000000171a07723e */ /* 0x050fe200000010ff */
[----:B------:R-:W-:Y:S01]  /*6270*/  FMUL.FTZ R223, R26, R223 ;  /* 0x000000df1adf7220 */ /* 0x000fe20000410000 */
[----:B------:R-:W-:-:S02]  /*6280*/  SHF.R.U32.HI R23, RZ, 0x4, R22 ;  /* 0x00000004ff177819 */ /* 0x000fc40000011616 */
[----:B------:R-:W-:Y:S01]  /*6290*/  R2UR UR7, R5 ;  /* 0x00000000050772ca */ /* 0x000fe200000e0000 */
[----:B------:R1:W-:Y:S01]  /*62a0*/  STSM.16.M88.2 [R0+0x2e500], R6 ;  /* 0x02e5000600007844 */ /* 0x0003e20000000100 */
[----:B------:R-:W-:Y:S02]  /*62b0*/  LOP3.LUT R23, R23, 0x3fff, RZ, 0xc0, !PT ;  /* 0x00003fff17177812 */ /* 0x000fe400078ec0ff */
[----:B------:R-:W-:Y:S01]  /*62c0*/  F2FP.BF16.F32.PACK_AB R221, R223, R222 ;  /* 0x000000dedfdd723e */ /* 0x000fe200000010ff */
[----:B------:R2:W-:Y:S06]  /*62d0*/  MEMBAR.ALL.CTA ;  /* 0x0000000000007992 */ /* 0x0005ec0000008000 */
[----:B--2---:R-:W2:Y:S01]  /*62e0*/  FENCE.VIEW.ASYNC.S ;  /* 0x00000000000073c6 */ /* 0x004ea20000000000 */
[C---:B------:R-:W-:Y:S01]  /*62f0*/  R2UR UR56, R23.reuse ;  /* 0x00000000173872ca */ /* 0x040fe200000e0000 */
[----:B------:R-:W-:-:S02]  /*6300*/  VIADD R5, R23, 0x80 ;  /* 0x0000008017057836 */ /* 0x000fc40000000000 */
[----:B------:R-:W-:-:S03]  /*6310*/  VIADD R14, R23, 0x180 ;  /* 0x00000180170e7836 */ /* 0x000fc60000000000 */
[----:B------:R-:W-:Y:S01]  /*6320*/  R2UR UR48, R5 ;  /* 0x00000000053072ca */ /* 0x000fe200000e0000 */
[C---:B------:R-:W-:Y:S01]  /*6330*/  VIADD R5, R35.reuse, 0x90 ;  /* 0x0000009023057836 */ /* 0x040fe20000000000 */
[----:B-1----:R-:W-:Y:S01]  /*6340*/  MOV R7, UR58 ;  /* 0x0000003a00077c02 */ /* 0x002fe20008000f00 */
[----:B------:R-:W-:-:S03]  /*6350*/  VIADD R6, R35, 0x10 ;  /* 0x0000001023067836 */ /* 0x000fc60000000000 */
[----:B------:R-:W-:Y:S01]  /*6360*/  R2UR UR4, R5 ;  /* 0x00000000050472ca */ /* 0x000fe200000e0000 */
[----:B------:R-:W-:Y:S01]  /*6370*/  UMOV UR16, UR56 ;  /* 0x0000003800107c82 */ /* 0x000fe20008000000 */
[----:B------:R-:W-:Y:S01]  /*6380*/  UMOV UR8, UR56 ;  /* 0x0000003800087c82 */ /* 0x000fe20008000000 */
[C---:B------:R-:W-:Y:S01]  /*6390*/  VIADD R5, R35.reuse, 0x190 ;  /* 0x0000019023057836 */ /* 0x040fe20000000000 */
[----:B------:R-:W-:Y:S01]  /*63a0*/  R2UR UR50, R6 ;  /* 0x00000000063272ca */ /* 0x000fe200000e0000 */
[----:B------:R-:W-:Y:S02]  /*63b0*/  VIADD R6, R35, 0x110 ;  /* 0x0000011023067836 */ /* 0x000fe40000000000 */
[----:B------:R-:W-:Y:S01]  /*63c0*/  UMOV UR52, UR48 ;  /* 0x0000003000347c82 */ /* 0x000fe20008000000 */
[----:B------:R-:W-:Y:S01]  /*63d0*/  R2UR UR54, R5 ;  /* 0x00000000053672ca */ /* 0x000fe200000e0000 */
[C---:B------:R-:W-:Y:S01]  /*63e0*/  VIADD R5, R35.reuse, 0x210 ;  /* 0x0000021023057836 */ /* 0x040fe20000000000 */
[----:B------:R-:W-:Y:S01]  /*63f0*/  R2UR UR5, R6 ;  /* 0x00000000060572ca */ /* 0x000fe200000e0000 */
[----:B--2---:R-:W-:Y:S01]  /*6400*/  BAR.SYNC.DEFER_BLOCKING 0x9, 0x100 ;  /* 0x0244000000007b1d */ /* 0x004fe20000010000 */
[----:B------:R-:W-:-:S02]  /*6410*/  VIADD R6, R35, 0x20 ;  /* 0x0000002023067836 */ /* 0x000fc40000000000 */
[----:B------:R-:W-:Y:S01]  /*6420*/  R2UR UR46, R5 ;  /* 0x00000000052e72ca */ /* 0x000fe200000e0000 */
[----:B------:R-:W-:Y:S02]  /*6430*/  VIADD R5, R23, 0x100 ;  /* 0x0000010017057836 */ /* 0x000fe40000000000 */
[----:B------:R-:W-:Y:S01]  /*6440*/  UMOV UR44, UR48 ;  /* 0x00000030002c7c82 */ /* 0x000fe20008000000 */
[----:B------:R-:W-:Y:S01]  /*6450*/  R2UR UR30, R6 ;  /* 0x00000000061e72ca */ /* 0x000fe200000e0000 */
[----:B------:R-:W-:Y:S01]  /*6460*/  VIADD R6, R35, 0x120 ;  /* 0x0000012023067836 */ /* 0x000fe20000000000 */
[----:B------:R-:W-:Y:S01]  /*6470*/  R2UR UR28, R5 ;  /* 0x00000000051c72ca */ /* 0x000fe200000e0000 */
[----:B------:R-:W-:-:S03]  /*6480*/  VIADD R5, R35, 0xa0 ;  /* 0x000000a023057836 */ /* 0x000fc60000000000 */
[----:B------:R-:W-:Y:S01]  /*6490*/  R2UR UR38, R6 ;  /* 0x00000000062672ca */ /* 0x000fe200000e0000 */
[----:B------:R-:W-:Y:S01]  /*64a0*/  VIADD R6, R17, 0x2ed00 ;  /* 0x0002ed0011067836 */ /* 0x000fe20000000000 */
[----:B------:R-:W-:Y:S01]  /*64b0*/  R2UR UR42, R5 ;  /* 0x00000000052a72ca */ /* 0x000fe200000e0000 */
[----:B------:R-:W-:-:S03]  /*64c0*/  VIADD R5, R35, 0x1a0 ;  /* 0x000001a023057836 */ /* 0x000fc60000000000 */
[----:B------:R-:W-:Y:S02]  /*64d0*/  SHF.R.U32.HI R6, RZ, 0x4, R6 ;  /* 0x00000004ff067819 */ /* 0x000fe40000011606 */
[----:B------:R-:W-:Y:S01]  /*64e0*/  R2UR UR34, R5 ;  /* 0x00000000052272ca */ /* 0x000fe200000e0000 */
[----:B------:R-:W-:Y:S01]  /*64f0*/  VIADD R5, R35, 0x220 ;  /* 0x0000022023057836 */ /* 0x000fe20000000000 */
[----:B------:R-:W-:Y:S01]  /*6500*/  UMOV UR40, UR28 ;  /* 0x0000001c00287c82 */ /* 0x000fe20008000000 */
[----:B------:R-:W-:Y:S01]  /*6510*/  STSM.16.M88.2 [R0+0x2ed00], R38 ;  /* 0x02ed002600007844 */ /* 0x000fe20000000100 */
[----:B------:R-:W-:Y:S01]  /*6520*/  UMOV UR36, UR28 ;  /* 0x0000001c00247c82 */ /* 0x000fe20008000000 */
[----:B------:R-:W-:Y:S01]  /*6530*/  UMOV UR32, UR28 ;  /* 0x0000001c00207c82 */ /* 0x000fe20008000000 */
[----:B------:R-:W-:Y:S01]  /*6540*/  R2UR UR26, R5 ;  /* 0x00000000051a72ca */ /* 0x000fe200000e0000 */
[----:B------:R-:W-:Y:S01]  /*6550*/  STSM.16.M88.2 [R0+0x2f500], R48 ;  /* 0x02f5003000007844 */ /* 0x000fe20000000100 */
[----:B------:R-:W-:Y:S01]  /*6560*/  UMOV UR24, UR28 ;  /* 0x0000001c00187c82 */ /* 0x000fe20008000000 */
[----:B------:R-:W-:Y:S01]  /*6570*/  IMAD R5, R4, 0x2800, R17 ;  /* 0x0000280004057824 */ /* 0x000fe200078e0211 */
[----:B------:R-:W-:Y:S01]  /*6580*/  LOP3.LUT R216, R6, 0x3fff, RZ, 0xc0, !PT ;  /* 0x00003fff06d87812 */ /* 0x000fe200078ec0ff */
[----:B------:R-:W-:Y:S03]  /*6590*/  STSM.16.M88.2 [R0+0x2fd00], R52 ;  /* 0x02fd003400007844 */ /* 0x000fe60000000100 */
[----:B------:R-:W-:Y:S01]  /*65a0*/  SHF.R.U32.HI R5, RZ, 0x4, R5 ;  /* 0x00000004ff057819 */ /* 0x000fe20000011605 */
[----:B------:R-:W-:Y:S01]  /*65b0*/  STSM.16.M88.2 [R0+0x30500], R30 ;  /* 0x0305001e00007844 */ /* 0x000fe20000000100 */
[----:B------:R-:W-:-:S02]  /*65c0*/  LOP3.LUT R6, R216, 0x400000, RZ, 0xfc, !PT ;  /* 0x00400000d8067812 */ /* 0x000fc400078efcff */
[----:B------:R-:W-:Y:S01]  /*65d0*/  LOP3.LUT R5, R5, 0x3fff, RZ, 0xc0, !PT ;  /* 0x00003fff05057812 */ /* 0x000fe200078ec0ff */
        /* <DEDUP_REMOVED lines=10> */
[----:B------:R-:W-:-:S02]  /*6680*/  UMOV UR9, UR19 ;  /* 0x0000001300097c82 */ /* 0x000fc40008000000 */
        /* <DEDUP_REMOVED lines=17> */
[----:B------:R-:W-:Y:S01]  /*67a0*/  MOV R219, UR57 ;  /* 0x0000003900db7c02 */ /* 0x000fe20008000f00 */
        /* <DEDUP_REMOVED lines=20> */
[----:B------:R-:W-:Y:S01]  /*68f0*/  HGMMA.64x16x16.F32.BF16 R88, gdesc[UR44].tnspA.tnspB, R88 ;  /* 0x602000002c5879f0 */ /* 0x000fe20008701858 */
[----:B------:R-:W-:Y:S01]  /*6900*/  R2UR UR10, R15 ;  /* 0x000000000f0a72ca */ /* 0x000fe200000e0000 */
[----:B------:R-:W-:Y:S01]  /*6910*/  VIADD R14, R35, 0x130 ;  /* 0x00000130230e7836 */ /* 0x000fe20000000000 */
[----:B------:R-:W-:Y:S01]  /*6920*/  R2UR UR5, R5 ;  /* 0x00000000050572ca */ /* 0x000fe200000e0000 */
[C---:B------:R-:W-:Y:S01]  /*6930*/  VIADD R15, R35.reuse, 0x1b0 ;  /* 0x000001b0230f7836 */ /* 0x040fe20000000000 */
[----:B------:R-:W-:Y:S01]  /*6940*/  UMOV UR59, UR19 ;  /* 0x00000013003b7c82 */ /* 0x000fe20008000000 */
[----:B------:R-:W-:Y:S01]  /*6950*/  VIADD R35, R35, 0x230 ;  /* 0x0000023023237836 */ /* 0x000fe20000000000 */
[----:B------:R-:W-:Y:S01]  /*6960*/  R2UR UR22, R14 ;  /* 0x000000000e1672ca */ /* 0x000fe200000e0000 */
[----:B------:R-:W-:Y:S01]  /*6970*/  UMOV UR53, UR9 ;  /* 0x0000000900357c82 */ /* 0x000fe20008000000 */
[----:B------:R-:W-:Y:S01]  /*6980*/  R2UR UR14, R15 ;  /* 0x000000000f0e72ca */ /* 0x000fe200000e0000 */
[----:B------:R-:W-:Y:S01]  /*6990*/  UMOV UR9, 0x40000040 ;  /* 0x4000004000097882 */ /* 0x000fe20000000000 */
[----:B------:R-:W-:Y:S01]  /*69a0*/  R2UR UR6, R35 ;  /* 0x00000000230672ca */ /* 0x000fe200000e0000 */
[----:B------:R-:W-:Y:S01]  /*69b0*/  UMOV UR16, UR8 ;  /* 0x0000000800107c82 */ /* 0x000fe20008000000 */
[----:B------:R-:W-:Y:S01]  /*69c0*/  MOV R9, UR59 ;  /* 0x0000003b00097c02 */ /* 0x000fe20008000f00 */
[----:B------:R-:W-:Y:S01]  /*69d0*/  UMOV UR59, UR7 ;  /* 0x00000007003b7c82 */ /* 0x000fe20008000000 */
[----:B------:R-:W-:Y:S01]  /*69e0*/  UMOV UR17, UR9 ;  /* 0x0000000900117c82 */ /* 0x000fe20008000000 */
[----:B------:R-:W-:Y:S01]  /*69f0*/  MOV R11, UR59 ;  /* 0x0000003b000b7c02 */ /* 0x000fe20008000f00 */
[----:B------:R-:W-:Y:S01]  /*6a00*/  UMOV UR59, UR11 ;  /* 0x0000000b003b7c82 */ /* 0x000fe20008000000 */
[----:B------:R-:W-:Y:S01]  /*6a10*/  UMOV UR11, 0x40 ;  /* 0x00000040000b7882 */ /* 0x000fe20000000000 */
        /* <DEDUP_REMOVED lines=201> */
[----:B------:R-:W-:Y:S01]  /*76b0*/  UMOV UR7, 0x40 ;  /* 0x0000004000077882 */ /* 0x000fe20000000000 */
        /* <DEDUP_REMOVED lines=53> */
[----:B------:R-:W-:Y:S01]  /*7a10*/  HGMMA.64x16x16.F32.BF16 R136, gdesc[UR44].tnspA.tnspB, R136 ;  /* 0x602000002c8879f0 */ /* 0x000fe20008701888 */
[----:B------:R-:W-:Y:S01]  /*7a20*/  IMAD.U32 R222, RZ, RZ, UR10 ;  /* 0x0000000affde7e24 */ /* 0x000fe2000f8e00ff */
[----:B------:R-:W-:Y:S01]  /*7a30*/  UMOV UR48, UR44 ;  /* 0x0000002c00307c82 */ /* 0x000fe20008000000 */
        /* <DEDUP_REMOVED lines=15> */
[----:B------:R1:W-:Y:S01]  /*7b30*/  REDG.E.ADD.F32x4.FTZ.RN.STRONG.GPU desc[UR56][R6.64+0x1800], R36 ;  /* 0x00180024060079a6 */ /* 0x0003e2000c10f7b8 */
[----:B------:R-:W-:-:S02]  /*7b40*/  VIADD R25, R237, 0x100 ;  /* 0x00000100ed197836 */ /* 0x000fc40000000000 */
[----:B------:R-:W-:Y:S01]  /*7b50*/  R2UR UR26, R26 ;  /* 0x000000001a1a72ca */ /* 0x000fe200000e0000 */
[----:B------:R-:W-:Y:S01]  /*7b60*/  IMAD.U32 R226, RZ, RZ, UR10 ;  /* 0x0000000affe27e24 */ /* 0x000fe2000f8e00ff */
[----:B------:R-:W-:Y:S01]  /*7b70*/  UMOV UR5, 0x40000040 ;  /* 0x4000004000057882 */ /* 0x000fe20000000000 */
[----:B------:R-:W-:Y:S01]  /*7b80*/  HGMMA.64x16x16.F32.BF16 R168, gdesc[UR48].tnspA.tnspB, R168 ;  /* 0x6020000030a879f0 */ /* 0x000fe200087018a8 */
[----:B------:R-:W-:Y:S01]  /*7b90*/  R2UR UR24, R25 ;  /* 0x00000000191872ca */ /* 0x000fe200000e0000 */
[C---:B------:R-:W-:Y:S01]  /*7ba0*/  VIADD R25, R24.reuse, 0x120 ;  /* 0x0000012018197836 */ /* 0x040fe20000000000 */
[----:B------:R1:W-:Y:S04]  /*7bb0*/  REDG.E.ADD.F32x4.FTZ.RN.STRONG.GPU desc[UR56][R6.64+0x2000], R40 ;  /* 0x00200028060079a6 */ /* 0x0003e8000c10f7b8 */
[----:B------:R-:W-:Y:S01]  /*7bc0*/  R2UR UR38, R25 ;  /* 0x00000000192672ca */ /* 0x000fe200000e0000 */
[----:B------:R-:W-:-:S02]  /*7bd0*/  VIADD R25, R24, 0x1a0 ;  /* 0x000001a018197836 */ /* 0x000fc40000000000 */
[C---:B------:R-:W-:Y:S01]  /*7be0*/  VIADD R26, R24.reuse, 0xa0 ;  /* 0x000000a0181a7836 */ /* 0x040fe20000000000 */
[----:B------:R-:W-:Y:S01]  /*7bf0*/  UMOV UR21, UR5 ;  /* 0x0000000500157c82 */ /* 0x000fe20008000000 */
[----:B------:R-:W-:Y:S01]  /*7c00*/  UMOV UR17, UR5 ;  /* 0x0000000500117c82 */ /* 0x000fe20008000000 */
[----:B------:R-:W-:Y:S01]  /*7c10*/  R2UR UR34, R25 ;  /* 0x00000000192272ca */ /* 0x000fe200000e0000 */
[----:B------:R-:W-:Y:S01]  /*7c20*/  VIADD R25, R24, 0x220 ;  /* 0x0000022018197836 */ /* 0x000fe20000000000 */
[----:B------:R-:W-:Y:S01]  /*7c30*/  R2UR UR42, R26 ;  /* 0x000000001a2a72ca */ /* 0x000fe200000e0000 */
[----:B------:R-:W-:Y:S01]  /*7c40*/  UMOV UR40, UR24 ;  /* 0x0000001800287c82 */ /* 0x000fe20008000000 */
[----:B------:R-:W-:Y:S01]  /*7c50*/  UMOV UR36, UR24 ;  /* 0x0000001800247c82 */ /* 0x000fe20008000000 */
[----:B------:R-:W-:Y:S01]  /*7c60*/  UMOV UR32, UR24 ;  /* 0x0000001800207c82 */ /* 0x000fe20008000000 */
[----:B------:R-:W-:Y:S01]  /*7c70*/  R2UR UR30, R25 ;  /* 0x00000000191e72ca */ /* 0x000fe200000e0000 */
[----:B------:R-:W-:Y:S01]  /*7c80*/  UMOV UR28, UR24 ;  /* 0x00000018001c7c82 */ /* 0x000fe20008000000 */
[----:B------:R-:W-:Y:S01]  /*7c90*/  HGMMA.64x16x16.F32.BF16 R136, gdesc[UR24].tnspA.tnspB, R136 ;  /* 0x60200000188879f0 */ /* 0x000fe20008701888 */
[----:B------:R-:W-:Y:S01]  /*7ca0*/  IMAD.U32 R227, RZ, RZ, UR11 ;  /* 0x0000000bffe37e24 */ /* 0x000fe2000f8e00ff */
[----:B------:R-:W-:Y:S01]  /*7cb0*/  UMOV UR13, UR5 ;  /* 0x00000005000d7c82 */ /* 0x000fe20008000000 */
[----:B------:R-:W-:-:S04]  /*7cc0*/  UMOV UR9, UR5 ;  /* 0x0000000500097c82 */ /* 0x000fc80008000000 */
[----:B------:R-:W-:Y:S01]  /*7cd0*/  HGMMA.64x16x16.F32.BF16 R144, gdesc[UR40].tnspA.tnspB, R144 ;  /* 0x60200000289079f0 */ /* 0x000fe20008701890 */
[----:B------:R1:W-:Y:S01]  /*7ce0*/  REDG.E.ADD.F32x4.FTZ.RN.STRONG.GPU desc[UR56][R6.64+0x2800], R44 ;  /* 0x0028002c060079a6 */ /* 0x0003e2000c10f7b8 */
[----:B------:R-:W-:Y:S02]  /*7cf0*/  VIADD R25, R237, 0x180 ;  /* 0x00000180ed197836 */ /* 0x000fe40000000000 */
[----:B------:R-:W-:Y:S01]  /*7d00*/  VIADD R26, R24, 0x30 ;  /* 0x00000030181a7836 */ /* 0x000fe20000000000 */
[----:B------:R-:W-:Y:S01]  /*7d10*/  UMOV UR11, 0x40 ;  /* 0x00000040000b7882 */ /* 0x000fe20000000000 */
[----:B------:R-:W-:Y:S01]  /*7d20*/  HGMMA.64x16x16.F32.BF16 R152, gdesc[UR36].tnspA.tnspB, R152 ;  /* 0x60200000249879f0 */ /* 0x000fe20008701898 */
[----:B------:R1:W-:Y:S01]  /*7d30*/  REDG.E.ADD.F32x4.FTZ.RN.STRONG.GPU desc[UR56][R6.64+0x3000], R48 ;  /* 0x00300030060079a6 */ /* 0x0003e2000c10f7b8 */
[----:B------:R-:W-:Y:S02]  /*7d40*/  R2UR UR4, R25 ;  /* 0x00000000190472ca */ /* 0x000fe400000e0000 */
[----:B------:R-:W-:Y:S01]  /*7d50*/  HGMMA.64x16x16.F32.BF16 R160, gdesc[UR32].tnspA.tnspB, R160 ;  /* 0x6020000020a079f0 */ /* 0x000fe200087018a0 */
[----:B------:R-:W-:Y:S01]  /*7d60*/  R2UR UR6, R26 ;  /* 0x000000001a0672ca */ /* 0x000fe200000e0000 */
[----:B------:R1:W-:Y:S01]  /*7d70*/  REDG.E.ADD.F32x4.FTZ.RN.STRONG.GPU desc[UR56][R6.64+0x3800], R52 ;  /* 0x00380034060079a6 */ /* 0x0003e2000c10f7b8 */
[----:B------:R-:W-:-:S02]  /*7d80*/  VIADD R25, R24, 0x130 ;  /* 0x0000013018197836 */ /* 0x000fc40000000000 */
[C---:B------:R-:W-:Y:S01]  /*7d90*/  VIADD R26, R24.reuse, 0xb0 ;  /* 0x000000b0181a7836 */ /* 0x040fe20000000000 */
[----:B------:R-:W-:Y:S02]  /*7da0*/  HGMMA.64x16x16.F32.BF16 R168, gdesc[UR28].tnspA.tnspB, R168 ;  /* 0x602000001ca879f0 */ /* 0x000fe400087018a8 */
[----:B------:R-:W-:Y:S01]  /*7db0*/  R2UR UR18, R25 ;  /* 0x00000000191272ca */ /* 0x000fe200000e0000 */
[----:B------:R-:W-:Y:S01]  /*7dc0*/  VIADD R25, R24, 0x1b0 ;  /* 0x000001b018197836 */ /* 0x000fe20000000000 */
[----:B------:R-:W-:Y:S01]  /*7dd0*/  R2UR UR22, R26 ;  /* 0x000000001a1672ca */ /* 0x000fe200000e0000 */
[----:B------:R-:W-:Y:S01]  /*7de0*/  VIADD R24, R24, 0x230 ;  /* 0x0000023018187836 */ /* 0x000fe20000000000 */
[----:B------:R-:W-:Y:S01]  /*7df0*/  UMOV UR20, UR4 ;  /* 0x0000000400147c82 */ /* 0x000fe20008000000 */
[----:B------:R-:W-:Y:S01]  /*7e00*/  UMOV UR16, UR4 ;  /* 0x0000000400107c82 */ /* 0x000fe20008000000 */
[----:B------:R-:W-:Y:S01]  /*7e10*/  R2UR UR14, R25 ;  /* 0x00000000190e72ca */ /* 0x000fe200000e0000 */
[----:B------:R-:W-:Y:S01]  /*7e20*/  UMOV UR12, UR4 ;  /* 0x00000004000c7c82 */ /* 0x000fe20008000000 */
[----:B------:R-:W-:Y:S01]  /*7e30*/  R2UR UR10, R24 ;  /* 0x00000000180a72ca */ /* 0x000fe200000e0000 */
[----:B------:R-:W-:Y:S01]  /*7e40*/  UMOV UR8, UR4 ;  /* 0x0000000400087c82 */ /* 0x000fe20008000000 */
[----:B------:R-:W-:Y:S05]  /*7e50*/  HGMMA.64x16x16.F32.BF16 R136, gdesc[UR4].tnspA.tnspB, R136 ;  /* 0x60200000048879f0 */ /* 0x000fea0008701888 */
[----:B------:R-:W-:Y:S04]  /*7e60*/  HGMMA.64x16x16.F32.BF16 R144, gdesc[UR20].tnspA.tnspB, R144 ;  /* 0x60200000149079f0 */ /* 0x000fe80008701890 */
[----:B------:R-:W-:Y:S04]  /*7e70*/  HGMMA.64x16x16.F32.BF16 R152, gdesc[UR16].tnspA.tnspB, R152 ;  /* 0x60200000109879f0 */ /* 0x000fe80008701898 */
[----:B------:R-:W-:Y:S04]  /*7e80*/  HGMMA.64x16x16.F32.BF16 R160, gdesc[UR12].tnspA.tnspB, R160 ;  /* 0x602000000ca079f0 */ /* 0x000fe800087018a0 */
[----:B------:R-:W-:Y:S03]  /*7e90*/  HGMMA.64x16x16.F32.BF16 R168, gdesc[UR8].tnspA.tnspB, R168, gsb0 ;  /* 0x6020000008a879f0 */ /* 0x000fe600080018a8 */
[----:B------:R-:W-:-:S02]  /*7ea0*/  WARPGROUP.DEPBAR.LE gsb0, 0x1 ;  /* 0x00008000000079c5 */ /* 0x000fc40000010100 */
[----:B-1----:R-:W-:Y:S05]  /*7eb0*/  @!P0 BRA `(.L_x_1078) ;  /* 0x0000000000048947 */ /* 0x002fea0003800000 */
[----:B------:R-:W-:Y:S01]  /*7ec0*/  BPT.TRAP 0x1 ;  /* 0x000000040000795c */ /* 0x000fe20000300000 */
.L_x_1078:
        /* <DEDUP_REMOVED lines=112> */
.L_x_1079:
[----:B------:R-:W-:Y:S01]  /*85d0*/  VIADD R3, R3, 0x1 ;  /* 0x0000000103037836 */ /* 0x000fe20000000000 */
[----:B------:R-:W-:Y:S01]  /*85e0*/  ULOP3.LUT UR60, UR60, 0x1, URZ, 0x3c, !UPT ;  /* 0x000000013c3c7892 */ /* 0x000fe2000f8e3c3f */
        /* <DEDUP_REMOVED lines=92> */
.L_x_1067:
[----:B------:R-:W-:Y:S05]  /*8bb0*/  @P0 BRA `(.L_x_1063) ;  /* 0x0000002c00980947 */ /* 0x000fea0003800000 */
[----:B------:R-:W1:Y:S01]  /*8bc0*/  LDC.64 R2, c[0x0][0x878] ;  /* 0x00021e00ff027b82 */ /* 0x000e620000000a00 */
[----:B------:R-:W-:Y:S01]  /*8bd0*/  ULDC.64 UR4, c[0x0][0x208] ;  /* 0x0000820000047ab9 */ /* 0x000fe20000000a00 */
[----:B------:R-:W3:Y:S01]  /*8be0*/  LDL.LU R10, [R1] ;  /* 0x00000000010a7983 */ /* 0x000ee20000300800 */
[----:B------:R-:W4:Y:S05]  /*8bf0*/  S2R R20, SR_TID.X ;  /* 0x0000000000147919 */ /* 0x000f2a0000002100 */
[----:B------:R-:W5:Y:S08]  /*8c00*/  LDC R0, c[0x0][0x850] ;  /* 0x00021400ff007b82 */ /* 0x000f700000000800 */
[----:B------:R-:W5:Y:S01]  /*8c10*/  LDC.64 R8, c[0x0][0x818] ;  /* 0x00020600ff087b82 */ /* 0x000f620000000a00 */
[----:B-1----:R-:W-:-:S07]  /*8c20*/  ISETP.NE.U32.AND P0, PT, R2, RZ, PT ;  /* 0x000000ff0200720c */ /* 0x002fce0003f05070 */
[----:B------:R-:W1:Y:S01]  /*8c30*/  LDC.64 R12, c[0x0][0x840] ;  /* 0x00021000ff0c7b82 */ /* 0x000e620000000a00 */
[----:B------:R-:W-:-:S07]  /*8c40*/  ISETP.NE.AND.EX P0, PT, R3, RZ, PT, P0 ;  /* 0x000000ff0300720c */ /* 0x000fce0003f05300 */
[----:B------:R-:W1:Y:S08]  /*8c50*/  LDC.64 R14, c[0x0][0x848] ;  /* 0x00021200ff0e7b82 */ /* 0x000e700000000a00 */
[----:B------:R-:W4:Y:S08]  /*8c60*/  @P0 LDC.64 R2, c[0x0][0x878] ;  /* 0x00021e00ff020b82 */ /* 0x000f300000000a00 */
[----:B--2---:R-:W2:Y:S08]  /*8c70*/  LDC.64 R16, c[0x0][0x800] ;  /* 0x00020000ff107b82 */ /* 0x004eb00000000a00 */
[----:B------:R-:W2:Y:S01]  /*8c80*/  LDC.64 R18, c[0x0][0x828] ;  /* 0x00020a00ff127b82 */ /* 0x000ea20000000a00 */
[----:B----4-:R-:W-:-:S06]  /*8c90*/  @P0 IMAD.WIDE R2, R235, 0x4, R2 ;  /* 0x00000004eb020825 */ /* 0x010fcc00078e0202 */
[----:B------:R4:W2:Y:S01]  /*8ca0*/  @P0 LDG.E R2, desc[UR4][R2.64] ;  /* 0x0000000402020981 */ /* 0x0008a2000c1e1900 */
[----:B------:R-:W-:Y:S01]  /*8cb0*/  VIADD R21, R20, 0xffffff80 ;  /* 0xffffff8014157836 */ /* 0x000fe20000000000 */
[----:B------:R-:W1:Y:S08]  /*8cc0*/  S2UR UR5, SR_CgaCtaId ;  /* 0x00000000000579c3 */ /* 0x000e700000008800 */
[----:B------:R-:W-:Y:S01]  /*8cd0*/  BAR.SYNC.DEFER_BLOCKING 0x1, 0x100 ;  /* 0x0044000000007b1d */ /* 0x000fe20000010000 */
[----:B-----5:R-:W-:-:S02]  /*8ce0*/  ISETP.NE.AND P1, PT, R0, 0x1, PT ;  /* 0x000000010000780c */ /* 0x020fc40003f25270 */
[----:B------:R-:W-:-:S03]  /*8cf0*/  SHF.R.S32.HI R0, RZ, 0x1f, R21 ;  /* 0x0000001fff007819 */ /* 0x000fc60000011415 */
[----:B------:R-:W-:Y:S01]  /*8d00*/  UMOV UR4, 0x400 ;  /* 0x0000040000047882 */ /* 0x000fe20000000000 */
[----:B------:R-:W-:Y:S01]  /*8d10*/  LEA.HI R4, R0, R21, RZ, 0x7 ;  /* 0x0000001500047211 */ /* 0x000fe200078f38ff */
[----:B------:R-:W-:Y:S03]  /*8d20*/  BSSY B1, `(.L_x_1081) ;  /* 0x0000055000017945 */ /* 0x000fe60003800000 */
[----:B------:R-:W-:Y:S02]  /*8d30*/  LOP3.LUT R0, R4, 0x3fffff80, RZ, 0xc0, !PT ;  /* 0x3fffff8004007812 */ /* 0x000fe400078ec0ff */
[----:B----4-:R-:W-:Y:S01]  /*8d40*/  SHF.R.S32.HI R3, RZ, 0x7, R4 ;  /* 0x00000007ff037819 */ /* 0x010fe20000011404 */
[----:B------:R-:W4:Y:S02]  /*8d50*/  @P1 LDC R5, c[0x0][0x854] ;  /* 0x00021500ff051b82 */ /* 0x000f240000000800 */
[----:B------:R-:W-:-:S04]  /*8d60*/  IMAD.IADD R0, R21, 0x1, -R0 ;  /* 0x0000000115007824 */ /* 0x000fc800078e0a00 */
[----:B------:R-:W-:Y:S02]  /*8d70*/  IMAD R0, R3, 0xa00, R0 ;  /* 0x00000a0003007824 */ /* 0x000fe400078e0200 */
[----:B------:R-:W5:Y:S01]  /*8d80*/  @P1 LDC R7, c[0x0][0x858] ;  /* 0x00021600ff071b82 */ /* 0x000f620000000800 */
[----:B-1----:R-:W-:Y:S01]  /*8d90*/  ULEA UR4, UR5, UR4, 0x18 ;  /* 0x0000000405047291 */ /* 0x002fe2000f8ec03f */
[----:B------:R-:W-:-:S05]  /*8da0*/  IMAD.SHL.U32 R3, R0, 0x4, RZ ;  /* 0x0000000400037824 */ /* 0x000fca00078e00ff */
[----:B------:R-:W-:-:S05]  /*8db0*/  LEA R6, R3, UR4, 0x2 ;  /* 0x0000000403067c11 */ /* 0x000fca000f8e10ff */
[----:B------:R1:W-:Y:S01]  /*8dc0*/  STS.128 [R6], R56 ;  /* 0x0000003806007388 */ /* 0x0003e20000000c00 */
[----:B----4-:R-:W-:-:S03]  /*8dd0*/  @P1 IMAD.HI.U32 R0, R236, R5, RZ ;  /* 0x00000005ec001227 */ /* 0x010fc600078e00ff */
[----:B------:R1:W-:Y:S04]  /*8de0*/  STS.128 [R6+0x800], R60 ;  /* 0x0008003c06007388 */ /* 0x0003e80000000c00 */
[----:B------:R1:W-:Y:S01]  /*8df0*/  STS.128 [R6+0x1000], R96 ;  /* 0x0010006006007388 */ /* 0x0003e20000000c00 */
[----:B-----5:R-:W-:-:S03]  /*8e00*/  @P1 SHF.R.U32.HI R236, RZ, R7, R0 ;  /* 0x00000007ffec1219 */ /* 0x020fc60000011600 */
        /* <DEDUP_REMOVED lines=20> */
[----:B----4-:R-:W4:Y:S01]  /*8f50*/  FENCE.VIEW.ASYNC.S ;  /* 0x00000000000073c6 */ /* 0x010f220000000000 */
[----:B---3--:R-:W-:-:S02]  /*8f60*/  IMAD R5, R10, 0x5000, RZ ;  /* 0x000050000a057824 */ /* 0x008fc400078e02ff */
[----:B------:R-:W3:Y:S01]  /*8f70*/  LDC.64 R10, c[0x0][0x820] ;  /* 0x00020800ff0a7b82 */ /* 0x000ee20000000a00 */
[----:B--2---:R-:W-:-:S04]  /*8f80*/  @P0 IMAD R2, R235, 0x50, R2 ;  /* 0x00000050eb020824 */ /* 0x004fc800078e0202 */
[----:B------:R-:W-:-:S05]  /*8f90*/  @P0 IMAD.HI R2, R2, 0x66666667, RZ ;  /* 0x6666666702020827 */ /* 0x000fca00078e02ff */
[----:B------:R-:W-:-:S04]  /*8fa0*/  @P0 SHF.R.U32.HI R3, RZ, 0x1f, R2 ;  /* 0x0000001fff030819 */ /* 0x000fc80000011602 */
[----:B------:R-:W-:-:S05]  /*8fb0*/  @P0 LEA.HI.SX32 R3, R2, R3, 0x1b ;  /* 0x0000000302030211 */ /* 0x000fca00078fdaff */
[----:B------:R-:W-:-:S05]  /*8fc0*/  @P0 IMAD R2, R3, 0x5000, RZ ;  /* 0x0000500003020824 */ /* 0x000fca00078e02ff */
[----:B------:R-:W-:Y:S02]  /*8fd0*/  @P0 SHF.R.S32.HI R3, RZ, 0x1f, R2 ;  /* 0x0000001fff030819 */ /* 0x000fe40000011402 */
[----:B------:R-:W-:Y:S01]  /*8fe0*/  @!P0 CS2R R2, SRZ ;  /* 0x0000000000028805 */ /* 0x000fe2000001ff00 */
[----:B----4-:R-:W-:Y:S05]  /*8ff0*/  BAR.SYNC.DEFER_BLOCKING 0x1, 0x100 ;  /* 0x0044000000007b1d */ /* 0x010fea0000010000 */
[----:B------:R-:W-:Y:S01]  /*9000*/  IADD3 R4, P1, R5, R2, RZ ;  /* 0x0000000205047210 */ /* 0x000fe20007f3e0ff */
[----:B------:R-:W-:Y:S02]  /*9010*/  IMAD R2, R7, R12, RZ ;  /* 0x0000000c07027224 */ /* 0x000fe400078e02ff */
[C---:B------:R-:W-:Y:S01]  /*9020*/  IMAD R7, R236.reuse, R9, R0 ;  /* 0x00000009ec077224 */ /* 0x040fe200078e0200 */
[----:B------:R-:W-:Y:S01]  /*9030*/  LEA.HI.X.SX32 R5, R5, R3, 0x1, P1 ;  /* 0x0000000305057211 */ /* 0x000fe200008f0eff */
[----:B------:R-:W-:Y:S01]  /*9040*/  IMAD R9, R236, R13, R2 ;  /* 0x0000000dec097224 */ /* 0x000fe200078e0202 */
[----:B------:R-:W-:-:S02]  /*9050*/  SHF.R.S32.HI R0, RZ, 0x1f, R235 ;  /* 0x0000001fff007819 */ /* 0x000fc400000114eb */
[----:B------:R-:W-:Y:S01]  /*9060*/  SEL R235, R235, RZ, !P0 ;  /* 0x000000ffebeb7207 */ /* 0x000fe20004000000 */
[----:B------:R-:W-:-:S04]  /*9070*/  IMAD.WIDE.U32 R2, R236, R8, R4 ;  /* 0x00000008ec027225 */ /* 0x000fc800078e0004 */
[----:B------:R-:W-:Y:S01]  /*9080*/  IMAD.IADD R3, R3, 0x1, R7 ;  /* 0x0000000103037824 */ /* 0x000fe200078e0207 */
[----:B------:R-:W-:Y:S01]  /*9090*/  SEL R7, R0, RZ, !P0 ;  /* 0x000000ff00077207 */ /* 0x000fe20004000000 */
[----:B------:R-:W-:Y:S01]  /*90a0*/  IMAD.WIDE.U32 R4, R236, R12, R4 ;  /* 0x0000000cec047225 */ /* 0x000fe200078e0004 */
[----:B------:R-:W-:-:S03]  /*90b0*/  ISETP.NE.AND P0, PT, R21, RZ, PT ;  /* 0x000000ff1500720c */ /* 0x000fc60003f05270 */
[----:B------:R-:W-:Y:S02]  /*90c0*/  IMAD.IADD R5, R5, 0x1, R9 ;  /* 0x0000000105057824 */ /* 0x000fe400078e0209 */
[C---:B---3--:R-:W-:Y:S02]  /*90d0*/  IMAD R0, R7.reuse, R10, RZ ;  /* 0x0000000a07007224 */ /* 0x048fe400078e02ff */
[----:B------:R-:W-:Y:S02]  /*90e0*/  IMAD R8, R7, R14, RZ ;  /* 0x0000000e07087224 */ /* 0x000fe400078e02ff */
        /* <DEDUP_REMOVED lines=10> */
[----:B-1----:R-:W-:Y:S06]  /*9190*/  @P0 BRA `(.L_x_1082) ;  /* 0x0000000000340947 */ /* 0x002fec0003800000 */
[----:B------:R-:W-:Y:S01]  /*91a0*/  R2UR UR6, R18 ;  /* 0x00000000120672ca */ /* 0x000fe200000e0000 */
[----:B------:R-:W-:Y:S01]  /*91b0*/  UMOV UR5, 0x1400 ;  /* 0x0000140000057882 */ /* 0x000fe20000000000 */
[----:B------:R-:W-:Y:S01]  /*91c0*/  R2UR UR7, R0 ;  /* 0x00000000000772ca */ /* 0x000fe200000e0000 */
[----:B------:R-:W-:Y:S01]  /*91d0*/  UMOV UR8, 0x0 ;  /* 0x0000000000087882 */ /* 0x000fe20000000000 */
[----:B------:R-:W-:Y:S01]  /*91e0*/  PLOP3.LUT P0, PT, PT, PT, PT, 0x80, 0x0 ;  /* 0x000000000000781c */ /* 0x000fe20003f0f070 */
[----:B------:R-:W-:-:S12]  /*91f0*/  UMOV UR9, 0x14f00000 ;  /* 0x14f0000000097882 */ /* 0x000fd80000000000 */
.L_x_1083:
[----:B------:R-:W-:Y:S01]  /*9200*/  @P0 ELECT P1, URZ, PT ;  /* 0x00000000003f082f */ /* 0x000fe20003820000 */
[----:B------:R1:W-:-:S12]  /*9210*/  UBLKRED.G.S.ADD.F32.RN [UR6], [UR4], UR5, desc[UR8] ;  /* 0x00000806040073bb */ /* 0x0003d800080a1405 */
[----:B------:R-:W-:Y:S02]  /*9220*/  @P1 PLOP3.LUT P0, PT, P1, PT, PT, 0x8, 0x0 ;  /* 0x000000000000181c */ /* 0x000fe40000f0e170 */
[----:B------:R-:W-:-:S11]  /*9230*/  PLOP3.LUT P1, PT, PT, PT, PT, 0x8, 0x0 ;  /* 0x000000000000781c */ /* 0x000fd60003f2e170 */
[----:B-1----:R-:W-:Y:S05]  /*9240*/  @P0 BRA.U.ANY `(.L_x_1083) ;  /* 0xfffffffd00ec0947 */ /* 0x002fea000393ffff */
[----:B------:R0:W-:Y:S01]  /*9250*/  UTMACMDFLUSH ;  /* 0x00000000000079b7 */ /* 0x0001e20000000000 */
[----:B------:R-:W-:-:S04]  /*9260*/  DEPBAR.LE SB0, 0x0 ;  /* 0x000080000000791a */ /* 0x000fc80000000000 */
.L_x_1082:
[----:B------:R-:W-:Y:S05]  /*9270*/  BSYNC B1 ;  /* 0x0000000000017941 */ /* 0x000fea0003800000 */
.L_x_1081:
        /* <DEDUP_REMOVED lines=26> */
[----:B------:R-:W-:Y:S01]  /*9420*/  R2UR UR6, R16 ;  /* 0x00000000100672ca */ /* 0x000fe200000e0000 */
[----:B------:R-:W-:Y:S01]  /*9430*/  UMOV UR5, 0x1400 ;  /* 0x0000140000057882 */ /* 0x000fe20000000000 */
[----:B------:R-:W-:Y:S01]  /*9440*/  R2UR UR7, R3 ;  /* 0x00000000030772ca */ /* 0x000fe200000e0000 */
[----:B------:R-:W-:Y:S01]  /*9450*/  UMOV UR8, 0x0 ;  /* 0x0000000000087882 */ /* 0x000fe20000000000 */
[----:B------:R-:W-:Y:S01]  /*9460*/  PLOP3.LUT P0, PT, PT, PT, PT, 0x80, 0x0 ;  /* 0x000000000000781c */ /* 0x000fe20003f0f070 */
[----:B------:R-:W-:-:S12]  /*9470*/  UMOV UR9, 0x14f00000 ;  /* 0x14f0000000097882 */ /* 0x000fd80000000000 */
.L_x_1084:
[----:B------:R-:W-:Y:S01]  /*9480*/  @P0 ELECT P1, URZ, PT ;  /* 0x00000000003f082f */ /* 0x000fe20003820000 */
[----:B------:R2:W-:-:S12]  /*9490*/  UBLKRED.G.S.ADD.F32.RN [UR6], [UR4], UR5, desc[UR8] ;  /* 0x00000806040073bb */ /* 0x0005d800080a1405 */
[----:B------:R-:W-:Y:S02]  /*94a0*/  @P1 PLOP3.LUT P0, PT, P1, PT, PT, 0x8, 0x0 ;  /* 0x000000000000181c */ /* 0x000fe40000f0e170 */
[----:B------:R-:W-:-:S11]  /*94b0*/  PLOP3.LUT P1, PT, PT, PT, PT, 0x8, 0x0 ;  /* 0x000000000000781c */ /* 0x000fd60003f2e170 */
[----:B--2---:R-:W-:Y:S05]  /*94c0*/  @P0 BRA.U.ANY `(.L_x_1084) ;  /* 0xfffffffd00ec0947 */ /* 0x004fea000393ffff */
[----:B------:R0:W-:Y:S01]  /*94d0*/  UTMACMDFLUSH ;  /* 0x00000000000079b7 */ /* 0x0001e20000000000 */
[----:B------:R-:W-:-:S04]  /*94e0*/  DEPBAR.LE SB0, 0x0 ;  /* 0x000080000000791a */ /* 0x000fc80000000000 */
[----:B------:R-:W-:Y:S05]  /*94f0*/  BRA `(.L_x_1063) ;  /* 0x0000002400487947 */ /* 0x000fea0003800000 */
.L_x_1056:
        /* <DEDUP_REMOVED lines=8> */
[----:B------:R-:W-:-:S11]  /*9580*/  UISETP.NE.AND UP0, UPT, UR9, 0x1, UPT ;  /* 0x000000010900788c */ /* 0x000fd6000bf05270 */
[----:B------:R-:W-:Y:S01]  /*9590*/  @UP0 ULDC UR4, c[0x0][0x8dc] ;  /* 0x0002370000040ab9 */ /* 0x000fe20000000800 */
[----:B------:R-:W-:Y:S01]  /*95a0*/  @UP0 ULDC UR7, c[0x0][0x8e0] ;  /* 0x0002380000070ab9 */ /* 0x000fe20000000800 */
[----:B-1----:R-:W-:Y:S02]  /*95b0*/  UIMAD.WIDE.U32 UR4, UR6, UR4, URZ ;  /* 0x00000004060472a5 */ /* 0x002fe4000f8e003f */
        /* <DEDUP_REMOVED lines=16> */
.L_x_1085:
[----:B------:R-:W-:Y:S01]  /*96c0*/  ULDC UR5, c[0x0][0x8cc] ;  /* 0x0002330000057ab9 */ /* 0x000fe20000000800 */
[----:B------:R-:W-:Y:S01]  /*96d0*/  UMOV UR4, UR9 ;  /* 0x0000000900047c82 */ /* 0x000fe20008000000 */
[----:B------:R-:W-:-:S11]  /*96e0*/  UISETP.NE.AND UP0, UPT, UR5, 0x1, UPT ;  /* 0x000000010500788c */ /* 0x000fd6000bf05270 */
[----:B------:R-:W-:Y:S02]  /*96f0*/  @UP0 ULDC.64 UR10, c[0x0][0x8d0] ;  /* 0x00023400000a0ab9 */ /* 0x000fe40000000a00 */
[----:B------:R-:W-:-:S04]  /*9700*/  UIMAD.WIDE.U32 UR6, UR9, UR10, URZ ;  /* 0x0000000a090672a5 */ /* 0x000fc8000f8e003f */
[----:B------:R-:W-:-:S04]  /*9710*/  @UP0 USHF.R.U32.HI UR4, URZ, UR11, UR7 ;  /* 0x0000000b3f040299 */ /* 0x000fc80008011607 */
[----:B------:R-:W-:-:S12]  /*9720*/  UIMAD UR5, UR4, UR5, URZ ;  /* 0x00000005040572a4 */ /* 0x000fd8000f8e023f */
.L_x_1086:
        /* <DEDUP_REMOVED lines=24> */
.L_x_1087:
        /* <DEDUP_REMOVED lines=15> */
.L_x_1089:
[----:B------:R-:W-:-:S05]  /*99a0*/  ULDC UR5, c[0x0][0x8f4] ;  /* 0x00023d0000057ab9 */ /* 0x000fca0000000800 */
.L_x_1088:
        /* <DEDUP_REMOVED lines=34> */
[----:B-1----:R-:W-:Y:S02]  /*9bd0*/  IMAD.U32 R2, RZ, RZ, UR12 ;  /* 0x0000000cff027e24 */ /* 0x002fe4000f8e00ff */
[----:B------:R-:W-:-:S05]  /*9be0*/  IMAD.U32 R3, RZ, RZ, UR13 ;  /* 0x0000000dff037e24 */ /* 0x000fca000f8e00ff */
[----:B------:R1:W4:Y:S02]  /*9bf0*/  @P2 LDG.E R5, desc[UR16][R2.64] ;  /* 0x0000001002052981 */ /* 0x000324000c1e1900 */
[----:B-1----:R-:W-:Y:S02]  /*9c00*/  IMAD.U32 R2, RZ, RZ, UR6 ;  /* 0x00000006ff027e24 */ /* 0x002fe4000f8e00ff */
        /* <DEDUP_REMOVED lines=27> */
.L_x_1091:
        /* <DEDUP_REMOVED lines=14> */
.L_x_1092:
        /* <DEDUP_REMOVED lines=9> */
.L_x_1093:
        /* <DEDUP_REMOVED lines=40> */
.L_x_1109:
[----:B------:R-:W-:Y:S01]  /*a1b0*/  ISETP.NE.AND P0, PT, R11, RZ, PT ;  /* 0x000000ff0b00720c */ /* 0x000fe20003f05270 */
[----:B------:R-:W-:Y:S02]  /*a1c0*/  IMAD.U32 R14, RZ, RZ, UR20 ;  /* 0x00000014ff0e7e24 */ /* 0x000fe4000f8e00ff */
[----:B------:R-:W-:-:S03]  /*a1d0*/  IMAD.MOV.U32 R4, RZ, RZ, 0x1 ;  /* 0x00000001ff047424 */ /* 0x000fc600078e00ff */
[----:B------:R-:W-:-:S07]  /*a1e0*/  SHF.R.S32.HI R14, RZ, 0x1f, R14 ;  /* 0x0000001fff0e7819 */ /* 0x000fce000001140e */
[----:B------:R-:W-:Y:S05]  /*a1f0*/  @P0 BRA `(.L_x_1095) ;  /* 0x0000000000140947 */ /* 0x000fea0003800000 */
[----:B------:R-:W-:Y:S01]  /*a200*/  LOP3.LUT P1, RZ, R21, 0x1f, RZ, 0xc0, !PT ;  /* 0x0000001f15ff7812 */ /* 0x000fe2000782c0ff */
[----:B-1----:R-:W-:-:S04]  /*a210*/  IMAD.MOV.U32 R3, RZ, RZ, 0x8100 ;  /* 0x00008100ff037424 */ /* 0x002fc800078e00ff */
[----:B------:R2:W-:Y:S08]  /*a220*/  SYNCS.ARRIVE.TRANS64 RZ, [R6+URZ+0x31810], R3 ;  /* 0x0318100306ff79a7 */ /* 0x0005f0000800003f */
[----:B------:R-:W-:Y:S05]  /*a230*/  @!P1 BRA `(.L_x_1095) ;  /* 0x0000000000049947 */ /* 0x000fea0003800000 */
[----:B------:R-:W-:Y:S01]  /*a240*/  BPT.TRAP 0x1 ;  /* 0x000000040000795c */ /* 0x000fe20000300000 */
.L_x_1095:
        /* <DEDUP_REMOVED lines=13> */
[----:B-12---:R-:W-:Y:S01]  /*a320*/  IMAD.MOV.U32 R3, RZ, RZ, 0x14000 ;  /* 0x00014000ff037424 */ /* 0x006fe200078e00ff */
        /* <DEDUP_REMOVED lines=140> */
.L_x_1101:
[----:B------:R-:W-:-:S04]  /*abf0*/  SHF.L.U32 R5, R9, 0x1f, RZ ;  /* 0x0000001f09057819 */ /* 0x000fc800000006ff */
[----:B------:R-:W1:Y:S02]  /*ac00*/  SYNCS.PHASECHK.TRANS64.TRYWAIT P1, [R6+URZ+0x31838], R5 ;  /* 0x03183805060075a7 */ /* 0x000e64000802017f */
[----:B-1----:R-:W-:Y:S05]  /*ac10*/  @!P1 BRA `(.L_x_1097) ;  /* 0x0000000c00d89947 */ /* 0x002fea0003800000 */
.L_x_1110:
[----:B------:R-:W-:Y:S05]  /*ac20*/  @P0 BRA `(.L_x_1098) ;  /* 0x0000000000140947 */ /* 0x000fea0003800000 */
[----:B------:R-:W-:Y:S01]  /*ac30*/  ISETP.NE.AND P1, PT, R15, RZ, PT ;  /* 0x000000ff0f00720c */ /* 0x000fe20003f25270 */
[----:B-1----:R-:W-:-:S04]  /*ac40*/  IMAD.MOV.U32 R5, RZ, RZ, 0x8100 ;  /* 0x00008100ff057424 */ /* 0x002fc800078e00ff */
[----:B------:R2:W-:Y:S08]  /*ac50*/  SYNCS.ARRIVE.TRANS64 RZ, [R6+URZ+0x31830], R5 ;  /* 0x0318300506ff79a7 */ /* 0x0005f0000800003f */
[----:B------:R-:W-:Y:S05]  /*ac60*/  @!P1 BRA `(.L_x_1098) ;  /* 0x0000000000049947 */ /* 0x000fea0003800000 */
[----:B------:R-:W-:Y:S01]  /*ac70*/  BPT.TRAP 0x1 ;  /* 0x000000040000795c */ /* 0x000fe20000300000 */
.L_x_1098:
        /* <DEDUP_REMOVED lines=47> */
.L_x_1112:
[----:B------:R-:W-:Y:S01]  /*af70*/  LOP3.LUT R9, R9, 0x1, RZ, 0x3c, !PT ;  /* 0x0000000109097812 */ /* 0x000fe200078e3cff */
[----:B------:R-:W-:Y:S06]  /*af80*/  @P2 BRA `(.L_x_1100) ;  /* 0x0000000000142947 */ /* 0x000fec0003800000 */
[----:B------:R-:W-:Y:S01]  /*af90*/  ISETP.NE.AND P1, PT, R15, RZ, PT ;  /* 0x000000ff0f00720c */ /* 0x000fe20003f25270 */
[----:B-1----:R-:W-:-:S04]  /*afa0*/  IMAD.MOV.U32 R2, RZ, RZ, 0x8100 ;  /* 0x00008100ff027424 */ /* 0x002fc800078e00ff */
[----:B------:R2:W-:Y:S08]  /*afb0*/  SYNCS.ARRIVE.TRANS64 RZ, [R20+URZ+0x31810], R2 ;  /* 0x0318100214ff79a7 */ /* 0x0005f0000800003f */
[----:B------:R-:W-:Y:S05]  /*afc0*/  @!P1 BRA `(.L_x_1100) ;  /* 0x0000000000049947 */ /* 0x000fea0003800000 */
[----:B------:R-:W-:Y:S01]  /*afd0*/  BPT.TRAP 0x1 ;  /* 0x000000040000795c */ /* 0x000fe20000300000 */
.L_x_1100:
        /* <DEDUP_REMOVED lines=53> */
.L_x_1096:
[----:B------:R-:W-:Y:S01]  /*b330*/  SHF.L.U32 R15, R9, 0x1f, RZ ;  /* 0x0000001f090f7819 */ /* 0x000fe200000006ff */
[----:B------:R-:W1:Y:S01]  /*b340*/  LDC.64 R12, c[0x0][0x730] ;  /* 0x0001cc00ff0c7b82 */ /* 0x000e620000000a00 */
[----:B------:R-:W-:Y:S02]  /*b350*/  IMAD.U32 R16, RZ, RZ, UR38 ;  /* 0x00000026ff107e24 */ /* 0x000fe4000f8e00ff */
[----:B------:R-:W-:Y:S02]  /*b360*/  IMAD.U32 R2, RZ, RZ, UR38 ;  /* 0x00000026ff027e24 */ /* 0x000fe4000f8e00ff */
[----:B------:R-:W-:Y:S02]  /*b370*/  IMAD.U32 R3, RZ, RZ, UR39 ;  /* 0x00000027ff037e24 */ /* 0x000fe4000f8e00ff */
[----:B------:R-:W-:Y:S01]  /*b380*/  IMAD.MOV.U32 R2, RZ, RZ, R16 ;  /* 0x000000ffff027224 */ /* 0x000fe200078e0010 */
        /* <DEDUP_REMOVED lines=11> */
.L_x_1113:
[----:B------:R-:W-:Y:S01]  /*b440*/  IMAD.IADD R10, R11, 0x1, R3 ;  /* 0x000000010b0a7824 */ /* 0x000fe200078e0203 */
[----:B------:R-:W-:Y:S06]  /*b450*/  @P0 BRA `(.L_x_1103) ;  /* 0x0000000000140947 */ /* 0x000fec0003800000 */
[----:B------:R-:W-:Y:S01]  /*b460*/  LOP3.LUT P0, RZ, R21, 0x1f, RZ, 0xc0, !PT ;  /* 0x0000001f15ff7812 */ /* 0x000fe2000780c0ff */
[----:B------:R-:W-:-:S04]  /*b470*/  IMAD.MOV.U32 R11, RZ, RZ, 0x8100 ;  /* 0x00008100ff0b7424 */ /* 0x000fc800078e00ff */
[----:B------:R2:W-:Y:S08]  /*b480*/  SYNCS.ARRIVE.TRANS64 RZ, [R6+URZ+0x31830], R11 ;  /* 0x0318300b06ff79a7 */ /* 0x0005f0000800003f */
[----:B------:R-:W-:Y:S05]  /*b490*/  @!P0 BRA `(.L_x_1103) ;  /* 0x0000000000048947 */ /* 0x000fea0003800000 */
[----:B------:R-:W-:Y:S01]  /*b4a0*/  BPT.TRAP 0x1 ;  /* 0x000000040000795c */ /* 0x000fe20000300000 */
.L_x_1103:
        /* <DEDUP_REMOVED lines=53> */
.L_x_1090:
[----:B------:R-:W-:Y:S05]  /*b800*/  WARPSYNC.ALL ;  /* 0x0000000000007948 */ /* 0x000fea0003800000 */
[----:B------:R-:W-:-:S13]  /*b810*/  ELECT P0, URZ, PT ;  /* 0x00000000003f782f */ /* 0x000fda0003800000 */
[----:B------:R-:W-:Y:S05]  /*b820*/  @!P0 BRA `(.L_x_1063) ;  /* 0x00000000007c8947 */ /* 0x000fea0003800000 */
[----:B------:R-:W3:Y:S02]  /*b830*/  LDL R0, [R1+0x4] ;  /* 0x0000040001007983 */ /* 0x000ee40000100800 */
[----:B---3--:R-:W-:-:S13]  /*b840*/  R2UR UR4, R0 ;  /* 0x00000000000472ca */ /* 0x008fda00000e0000 */
[----:B------:R-:W-:-:S06]  /*b850*/  ULOP3.LUT UR4, UR4, 0x2, URZ, 0xfc, !UPT ;  /* 0x0000000204047892 */ /* 0x000fcc000f8efc3f */
[----:B------:R-:W-:-:S05]  /*b860*/  IMAD.U32 R0, RZ, RZ, UR4 ;  /* 0x00000004ff007e24 */ /* 0x000fca000f8e00ff */
[----:B------:R-:W-:-:S13]  /*b870*/  ISETP.NE.AND P1, PT, R0, 0x3, PT ;  /* 0x000000030000780c */ /* 0x000fda0003f25270 */
[----:B------:R-:W-:Y:S05]  /*b880*/  @!P1 BRA `(.L_x_1104) ;  /* 0x0000000000049947 */ /* 0x000fea0003800000 */
[----:B------:R-:W-:Y:S01]  /*b890*/  BPT.TRAP 0x1 ;  /* 0x000000040000795c */ /* 0x000fe20000300000 */
.L_x_1104:
        /* <DEDUP_REMOVED lines=8> */
.L_x_1114:
        /* <DEDUP_REMOVED lines=9> */
.L_x_1115:
[----:B------:R-:W-:Y:S05]  /*b9b0*/  @!P1 BRA `(.L_x_1107) ;  /* 0x0000000000049947 */ /* 0x000fea0003800000 */
[----:B------:R-:W-:Y:S01]  /*b9c0*/  BPT.TRAP 0x1 ;  /* 0x000000040000795c */ /* 0x000fe20000300000 */
.L_x_1107:
[----:B------:R-:W-:-:S07]  /*b9d0*/  SHF.L.U32 R9, R9, 0x1f, RZ ;  /* 0x0000001f09097819 */ /* 0x000fce00000006ff */
.L_x_1108:
[----:B----4-:R4:W1:Y:S02]  /*b9e0*/  SYNCS.PHASECHK.TRANS64.TRYWAIT P0, [R2+URZ+0x31838], R9 ;  /* 0x03183809020075a7 */ /* 0x010864000800017f */
[----:B-1----:R-:W-:Y:S05]  /*b9f0*/  @!P0 NANOSLEEP.SYNCS 0x989680 ;  /* 0x009896800000895d */ /* 0x002fea0003900000 */
[----:B------:R-:W1:Y:S02]  /*ba00*/  @!P0 SYNCS.PHASECHK.TRANS64 P0, [R2+URZ+0x31838], R9 ;  /* 0x03183809020085a7 */ /* 0x000e64000800007f */
[----:B-1----:R-:W-:Y:S05]  /*ba10*/  @!P0 BRA `(.L_x_1108) ;  /* 0xfffffffc00f08947 */ /* 0x002fea000383ffff */
.L_x_1063:
[----:B------:R-:W-:Y:S05]  /*ba20*/  BSYNC B0 ;  /* 0x0000000000007941 */ /* 0x000fea0003800000 */
.L_x_1055:
[----:B------:R-:W-:Y:S05]  /*ba30*/  EXIT ;  /* 0x000000000000794d */ /* 0x000fea0003800000 */
.L_x_1069:
[----:B-1----:R1:W2:Y:S02]  /*ba40*/  SYNCS.PHASECHK.TRANS64.TRYWAIT P0, [R17+URZ+0x31800], R16 ;  /* 0x03180010110075a7 */ /* 0x0022a4000800017f */
[----:B--2---:R-:W-:Y:S05]  /*ba50*/  @!P0 NANOSLEEP.SYNCS 0x989680 ;  /* 0x009896800000895d */ /* 0x004fea0003900000 */
[----:B------:R-:W2:Y:S02]  /*ba60*/  @!P0 SYNCS.PHASECHK.TRANS64 P0, [R17+URZ+0x31800], R16 ;  /* 0x03180010110085a7 */ /* 0x000ea4000800007f */
[----:B--2---:R-:W-:Y:S05]  /*ba70*/  @!P0 BRA `(.L_x_1069) ;  /* 0xfffffffc00f08947 */ /* 0x004fea000383ffff */
[----:B------:R-:W-:Y:S05]  /*ba80*/  BRA `(.L_x_1068) ;  /* 0xffffff5800c47947 */ /* 0x000fea000383ffff */
.L_x_1073:
[----:B--2---:R2:W3:Y:S02]  /*ba90*/  SYNCS.PHASECHK.TRANS64.TRYWAIT P1, [R16+URZ+0x31810], R9 ;  /* 0x03181009100075a7 */ /* 0x0044e4000802017f */
[----:B---3--:R-:W-:Y:S05]  /*baa0*/  @!P1 NANOSLEEP.SYNCS 0x989680 ;  /* 0x009896800000995d */ /* 0x008fea0003900000 */
[----:B------:R-:W3:Y:S02]  /*bab0*/  @!P1 SYNCS.PHASECHK.TRANS64 P1, [R16+URZ+0x31810], R9 ;  /* 0x03181009100095a7 */ /* 0x000ee4000802007f */
[----:B---3--:R-:W-:Y:S05]  /*bac0*/  @!P1 BRA `(.L_x_1073) ;  /* 0xfffffffc00f09947 */ /* 0x008fea000383ffff */
[----:B------:R-:W-:Y:S05]  /*bad0*/  BRA `(.L_x_1072) ;  /* 0xffffff6000f47947 */ /* 0x000fea000383ffff */
.L_x_1077:
[----:B----4-:R4:W1:Y:S02]  /*bae0*/  SYNCS.PHASECHK.TRANS64.TRYWAIT P1, [R17+URZ+0x31830], R10 ;  /* 0x0318300a110075a7 */ /* 0x010864000802017f */
[----:B-1----:R-:W-:Y:S05]  /*baf0*/  @!P1 NANOSLEEP.SYNCS 0x989680 ;  /* 0x009896800000995d */ /* 0x002fea0003900000 */
[----:B------:R-:W1:Y:S02]  /*bb00*/  @!P1 SYNCS.PHASECHK.TRANS64 P1, [R17+URZ+0x31830], R10 ;  /* 0x0318300a110095a7 */ /* 0x000e64000802007f */
[----:B-1----:R-:W-:Y:S05]  /*bb10*/  @!P1 BRA `(.L_x_1077) ;  /* 0xfffffffc00f09947 */ /* 0x002fea000383ffff */
[----:B------:R-:W-:Y:S05]  /*bb20*/  BRA `(.L_x_1076) ;  /* 0xffffff7c00f87947 */ /* 0x000fea000383ffff */
.L_x_1094:
[----:B-1----:R1:W2:Y:S02]  /*bb30*/  SYNCS.PHASECHK.TRANS64.TRYWAIT P0, [R6+URZ+0x31820], R3 ;  /* 0x03182003060075a7 */ /* 0x0022a4000800017f */
[----:B--2---:R-:W-:Y:S05]  /*bb40*/  @!P0 NANOSLEEP.SYNCS 0x989680 ;  /* 0x009896800000895d */ /* 0x004fea0003900000 */
[----:B------:R-:W2:Y:S02]  /*bb50*/  @!P0 SYNCS.PHASECHK.TRANS64 P0, [R6+URZ+0x31820], R3 ;  /* 0x03182003060085a7 */ /* 0x000ea4000800007f */
[----:B--2---:R-:W-:Y:S05]  /*bb60*/  @!P0 BRA `(.L_x_1094) ;  /* 0xfffffffc00f08947 */ /* 0x004fea000383ffff */
[----:B------:R-:W-:Y:S05]  /*bb70*/  BRA `(.L_x_1109) ;  /* 0xffffffe4008c7947 */ /* 0x000fea000383ffff */
.L_x_1097:
[----:B-1----:R1:W2:Y:S02]  /*bb80*/  SYNCS.PHASECHK.TRANS64.TRYWAIT P1, [R6+URZ+0x31838], R5 ;  /* 0x03183805060075a7 */ /* 0x0022a4000802017f */
[----:B--2---:R-:W-:Y:S05]  /*bb90*/  @!P1 NANOSLEEP.SYNCS 0x989680 ;  /* 0x009896800000995d */ /* 0x004fea0003900000 */
[----:B------:R-:W2:Y:S02]  /*bba0*/  @!P1 SYNCS.PHASECHK.TRANS64 P1, [R6+URZ+0x31838], R5 ;  /* 0x03183805060095a7 */ /* 0x000ea4000802007f */
[----:B--2---:R-:W-:Y:S05]  /*bbb0*/  @!P1 BRA `(.L_x_1097) ;  /* 0xfffffffc00f09947 */ /* 0x004fea000383ffff */
[----:B------:R-:W-:Y:S05]  /*bbc0*/  BRA `(.L_x_1110) ;  /* 0xfffffff000147947 */ /* 0x000fea000383ffff */
.L_x_1099:
[----:B------:R-:W-:-:S07]  /*bbd0*/  SHF.L.U32 R2, R4, 0x1f, RZ ;  /* 0x0000001f04027819 */ /* 0x000fce00000006ff */
.L_x_1111:
[----:B-1----:R1:W2:Y:S02]  /*bbe0*/  SYNCS.PHASECHK.TRANS64.TRYWAIT P1, [R20+URZ+0x31820], R2 ;  /* 0x03182002140075a7 */ /* 0x0022a4000802017f */
[----:B--2---:R-:W-:Y:S05]  /*bbf0*/  @!P1 NANOSLEEP.SYNCS 0x989680 ;  /* 0x009896800000995d */ /* 0x004fea0003900000 */
[----:B------:R-:W2:Y:S02]  /*bc00*/  @!P1 SYNCS.PHASECHK.TRANS64 P1, [R20+URZ+0x31820], R2 ;  /* 0x03182002140095a7 */ /* 0x000ea4000802007f */
[----:B--2---:R-:W-:Y:S05]  /*bc10*/  @!P1 BRA `(.L_x_1111) ;  /* 0xfffffffc00f09947 */ /* 0x004fea000383ffff */
[----:B------:R-:W-:Y:S05]  /*bc20*/  BRA `(.L_x_1112) ;  /* 0xfffffff000d07947 */ /* 0x000fea000383ffff */
.L_x_1102:
[----:B-1----:R1:W2:Y:S02]  /*bc30*/  SYNCS.PHASECHK.TRANS64.TRYWAIT P1, [R6+URZ+0x31838], R15 ;  /* 0x0318380f060075a7 */ /* 0x0022a4000802017f */
[----:B--2---:R-:W-:Y:S05]  /*bc40*/  @!P1 NANOSLEEP.SYNCS 0x989680 ;  /* 0x009896800000995d */ /* 0x004fea0003900000 */
[----:B------:R-:W2:Y:S02]  /*bc50*/  @!P1 SYNCS.PHASECHK.TRANS64 P1, [R6+URZ+0x31838], R15 ;  /* 0x0318380f060095a7 */ /* 0x000ea4000802007f */
[----:B--2---:R-:W-:Y:S05]  /*bc60*/  @!P1 BRA `(.L_x_1102) ;  /* 0xfffffffc00f09947 */ /* 0x004fea000383ffff */
[----:B------:R-:W-:Y:S05]  /*bc70*/  BRA `(.L_x_1113) ;  /* 0xfffffff400f07947 */ /* 0x000fea000383ffff */
.L_x_1105:
[----:B---3--:R3:W4:Y:S02]  /*bc80*/  SYNCS.PHASECHK.TRANS64.TRYWAIT P0, [R5+URZ], R0 ;  /* 0x00000000050075a7 */ /* 0x008724000800017f */
[----:B----4-:R-:W-:Y:S05]  /*bc90*/  @!P0 NANOSLEEP.SYNCS 0x989680 ;  /* 0x009896800000895d */ /* 0x010fea0003900000 */
[----:B------:R-:W4:Y:S02]  /*bca0*/  @!P0 SYNCS.PHASECHK.TRANS64 P0, [R5+URZ], R0 ;  /* 0x00000000050085a7 */ /* 0x000f24000800007f */
[----:B----4-:R-:W-:Y:S05]  /*bcb0*/  @!P0 BRA `(.L_x_1105) ;  /* 0xfffffffc00f08947 */ /* 0x010fea000383ffff */
[----:B------:R-:W-:Y:S05]  /*bcc0*/  BRA `(.L_x_1114) ;  /* 0xfffffffc00147947 */ /* 0x000fea000383ffff */
.L_x_1106:
[----:B---3--:R3:W4:Y:S02]  /*bcd0*/  SYNCS.PHASECHK.TRANS64.TRYWAIT P0, [R3+URZ], R0 ;  /* 0x00000000030075a7 */ /* 0x008724000800017f */
[----:B----4-:R-:W-:Y:S05]  /*bce0*/  @!P0 NANOSLEEP.SYNCS 0x989680 ;  /* 0x009896800000895d */ /* 0x010fea0003900000 */
[----:B------:R-:W4:Y:S02]  /*bcf0*/  @!P0 SYNCS.PHASECHK.TRANS64 P0, [R3+URZ], R0 ;  /* 0x00000000030085a7 */ /* 0x000f24000800007f */
[----:B----4-:R-:W-:Y:S05]  /*bd00*/  @!P0 BRA `(.L_x_1106) ;  /* 0xfffffffc00f08947 */ /* 0x010fea000383ffff */
[----:B------:R-:W-:Y:S05]  /*bd10*/  BRA `(.L_x_1115) ;  /* 0xfffffffc00247947 */ /* 0x000fea000383ffff */
.L_x_1116:
        /* <DEDUP_REMOVED lines=14> */
.L_x_1159:


//--------------------- .text._ZN7cutlass13device_kernelIN5flash22FlashAttnBwdPreprocessIN4cute5tupleIJNS3_1CILi64EEENS5_ILi256EEEEEENS_10bfloat16_tEfNS_4arch4Sm90ELb1ELb1EEEEEvNT_6ParamsE --------------------------
	.section	.text._ZN7cutlass13device_kernelIN5flash22FlashAttnBwdPreprocessIN4cute5tupleIJNS3_1CILi64EEENS5_ILi256EEEEEENS_10bfloat16_tEfNS_4arch4Sm90ELb1ELb1EEEEEvNT_6ParamsE,"ax",@progbits
	.align	128
.text._ZN7cutlass13device_kernelIN5flash22FlashAttnBwdPreprocessIN4cute5tupleIJNS3_1CILi64EEENS5_ILi256EEEEEENS_10bfloat16_tEfNS_4arch4Sm90ELb1ELb1EEEEEvNT_6ParamsE:
        .type           _ZN7cutlass13device_kernelIN5flash22FlashAttnBwdPreprocessIN4cute5tupleIJNS3_1CILi64EEENS5_ILi256EEEEEENS_10bfloat16_tEfNS_4arch4Sm90ELb1ELb1EEEEEvNT_6ParamsE,@function
        .size           _ZN7cutlass13device_kernelIN5flash22FlashAttnBwdPreprocessIN4cute5tupleIJNS3_1CILi64EEENS5_ILi256EEEEEENS_10bfloat16_tEfNS_4arch4Sm90ELb1ELb1EEEEEvNT_6ParamsE,(.L_x_1160 - _ZN7cutlass13device_kernelIN5flash22FlashAttnBwdPreprocessIN4cute5tupleIJNS3_1CILi64EEENS5_ILi256EEEEEENS_10bfloat16_tEfNS_4arch4Sm90ELb1ELb1EEEEEvNT_6ParamsE)
        .other          _ZN7cutlass13device_kernelIN5flash22FlashAttnBwdPreprocessIN4cute5tupleIJNS3_1CILi64EEENS5_ILi256EEEEEENS_10bfloat16_tEfNS_4arch4Sm90ELb1ELb1EEEEEvNT_6ParamsE,@"STO_CUDA_ENTRY STV_DEFAULT"
_ZN7cutlass13device_kernelIN5flash22FlashAttnBwdPreprocessIN4cute5tupleIJNS3_1CILi64EEENS5_ILi256EEEEEENS_10bfloat16_tEfNS_4arch4Sm90ELb1ELb1EEEEEvNT_6ParamsE:
[----:B------:R-:W-:Y:S08]  /*0000*/  LDC R1, c[0x0][0x28] ;  /* 0x00000a00ff017b82 */ /* 0x000ff00000000800 */
[----:B------:R-:W0:Y:S01]  /*0010*/  S2UR UR12, SR_CTAID.Z ;  /* 0x00000000000c79c3 */ /* 0x000e220000002700 */
[----:B------:R-:W-:Y:S01]  /*0020*/  ULDC.64 UR18, c[0x0][0x2f0] ;  /* 0x0000bc0000127ab9 */ /* 0x000fe20000000a00 */
[----:B------:R-:W-:Y:S01]  /*0030*/  ULDC.64 UR4, c[0x0][0x2f0] ;  /* 0x0000bc0000047ab9 */ /* 0x000fe20000000a00 */
[----:B------:R-:W-:Y:S01]  /*0040*/  UISETP.NE.U32.AND UP0, UPT, UR18, URZ, UPT ;  /* 0x0000003f1200728c */ /* 0x000fe2000bf05070 */
[----:B------:R-:W-:Y:S01]  /*0050*/  ULDC.64 UR6, c[0x0][0x2f8] ;  /* 0x0000be0000067ab9 */ /* 0x000fe20000000a00 */
[----:B------:R-:W-:-:S02]  /*0060*/  ULDC.64 UR10, c[0x0][0x208] ;  /* 0x00008200000a7ab9 */ /* 0x000fc40000000a00 */
[----:B------:R-:W-:Y:S02]  /*0070*/  UISETP.NE.AND.EX UP0, UPT, UR19, URZ, UPT, UP0 ;  /* 0x0000003f1300728c */ /* 0x000fe4000bf05300 */
[----:B------:R-:W-:-:S04]  /*0080*/  UISETP.NE.U32.AND UP1, UPT, UR6, URZ, UPT ;  /* 0x0000003f0600728c */ /* 0x000fc8000bf25070 */
[----:B------:R-:W-:Y:S01]  /*0090*/  PLOP3.LUT P0, PT, PT, PT, UP0, 0x80, 0x0 ;  /* 0x000000000000781c */ /* 0x000fe20003f0f008 */
[----:B------:R-:W-:Y:S02]  /*00a0*/  UISETP.NE.AND.EX UP1, UPT, UR7, URZ, UPT, UP1 ;  /* 0x0000003f0700728c */ /* 0x000fe4000bf25310 */
[----:B0-----:R-:W-:-:S06]  /*00b0*/  UIMAD.WIDE UR4, UR12, 0x4, UR4 ;  /* 0x000000040c0478a5 */ /* 0x001fcc000f8e0204 */
[----:B------:R-:W-:Y:S02]  /*00c0*/  IMAD.U32 R2, RZ, RZ, UR4 ;  /* 0x00000004ff027e24 */ /* 0x000fe4000f8e00ff */
[----:B------:R-:W-:Y:S01]  /*00d0*/  IMAD.U32 R3, RZ, RZ, UR5 ;  /* 0x00000005ff037e24 */ /* 0x000fe2000f8e00ff */
[----:B------:R-:W-:-:S04]  /*00e0*/  @UP1 ULDC.64 UR4, c[0x0][0x2f8] ;  /* 0x0000be0000041ab9 */ /* 0x000fc80000000a00 */
[----:B------:R-:W2:Y:S01]  /*00f0*/  @P0 LDG.E R0, desc[UR10][R2.64] ;  /* 0x0000000a02000981 */ /* 0x000ea2000c1e1900 */
[----:B------:R-:W-:Y:S01]  /*0100*/  PLOP3.LUT P1, PT, PT, PT, UP1, 0x80, 0x0 ;  /* 0x000000000000781c */ /* 0x000fe20003f2f018 */
[----:B------:R-:W-:-:S06]  /*0110*/  @UP1 UIMAD.WIDE UR4, UR12, 0x4, UR4 ;  /* 0x000000040c0418a5 */ /* 0x000fcc000f8e0204 */
[----:B------:R-:W-:Y:S01]  /*0120*/  IMAD.U32 R4, RZ, RZ, UR4 ;  /* 0x00000004ff047e24 */ /* 0x000fe2000f8e00ff */
[----:B------:R-:W-:-:S05]  /*0130*/  MOV R5, UR5 ;  /* 0x0000000500057c02 */ /* 0x000fca0008000f00 */
[----:B------:R-:W3:Y:S01]  /*0140*/  @P1 LDG.E R4, desc[UR10][R4.64] ;  /* 0x0000000a04041981 */ /* 0x000ee2000c1e1900 */
[----:B------:R-:W0:Y:S01]  /*0150*/  S2UR UR13, SR_CTAID.X ;  /* 0x00000000000d79c3 */ /* 0x000e220000002500 */
[----:B------:R-:W-:Y:S01]  /*0160*/  ULDC UR8, c[0x0][0x218] ;  /* 0x0000860000087ab9 */ /* 0x000fe20000000800 */
[----:B------:R-:W-:Y:S01]  /*0170*/  UMOV UR6, URZ ;  /* 0x0000003f00067c82 */ /* 0x000fe20008000000 */
[----:B------:R-:W1:Y:S01]  /*0180*/  S2R R7, SR_TID.X ;  /* 0x0000000000077919 */ /* 0x000e620000002100 */
[----:B------:R-:W-:-:S04]  /*0190*/  UMOV UR7, URZ ;  /* 0x0000003f00077c82 */ /* 0x000fc80008000000 */
[----:B------:R-:W4:Y:S01]  /*01a0*/  S2UR UR16, SR_CTAID.Y ;  /* 0x00000000001079c3 */ /* 0x000f220000002600 */
[----:B0-----:R-:W-:Y:S01]  /*01b0*/  USHF.L.U32 UR15, UR13, 0x6, URZ ;  /* 0x000000060d0f7899 */ /* 0x001fe2000800063f */
[----:B--2---:R-:W-:-:S13]  /*01c0*/  @P0 R2UR UR9, R0 ;  /* 0x00000000000902ca */ /* 0x004fda00000e0000 */
[----:B------:R-:W-:Y:S01]  /*01d0*/  @UP0 ULEA UR4, UR12, UR9, 0x6 ;  /* 0x000000090c040291 */ /* 0x000fe2000f8e303f */
[----:B---3--:R-:W-:Y:S01]  /*01e0*/  @P1 R2UR UR8, R4 ;  /* 0x00000000040812ca */ /* 0x008fe200000e0000 */
[----:B------:R-:W-:Y:S02]  /*01f0*/  @UP0 USHF.R.S32.HI UR14, URZ, 0x1f, UR9 ;  /* 0x0000001f3f0e0899 */ /* 0x000fe40008011409 */
[----:B------:R-:W-:Y:S01]  /*0200*/  @UP0 USHF.R.S32.HI UR5, URZ, 0x1f, UR4 ;  /* 0x0000001f3f050899 */ /* 0x000fe20008011404 */
[----:B------:R-:W-:-:S03]  /*0210*/  @UP0 UMOV UR6, UR9 ;  /* 0x0000000900060c82 */ /* 0x000fc60008000000 */
[----:B------:R-:W-:Y:S01]  /*0220*/  @UP0 ULEA.HI UR5, UR5, UR4, URZ, 0x6 ;  /* 0x0000000405050291 */ /* 0x000fe2000f8f303f */
[----:B------:R-:W-:Y:S02]  /*0230*/  @UP0 UMOV UR7, UR14 ;  /* 0x0000000e00070c82 */ /* 0x000fe40008000000 */
[----:B------:R-:W-:Y:S01]  /*0240*/  UMOV UR4, URZ ;  /* 0x0000003f00047c82 */ /* 0x000fe20008000000 */
[----:B------:R-:W-:Y:S01]  /*0250*/  @UP0 ULOP3.LUT UR4, UR5, 0xffffffc0, URZ, 0xc0, !UPT ;  /* 0xffffffc005040892 */ /* 0x000fe2000f8ec03f */
[----:B-1--4-:R-:W-:Y:S11]  /*0260*/  @P1 BRA `(.L_x_1117) ;  /* 0x0000000000181947 */ /* 0x012ff60003800000 */
[----:B------:R-:W-:Y:S05]  /*0270*/  @!P0 BRA `(.L_x_1117) ;  /* 0x0000000000148947 */ /* 0x000fea0003800000 */
[----:B------:R-:W2:Y:S04]  /*0280*/  LDG.E R4, desc[UR10][R2.64] ;  /* 0x0000000a02047981 */ /* 0x000ea8000c1e1900 */
[----:B------:R-:W3:Y:S01]  /*0290*/  LDG.E R0, desc[UR10][R2.64+0x4] ;  /* 0x0000040a02007981 */ /* 0x000ee2000c1e1900 */
[----:B--2---:R-:W-:Y:S02]  /*02a0*/  R2UR UR5, R4 ;  /* 0x00000000040572ca */ /* 0x004fe400000e0000 */
[----:B---3--:R-:W-:-:S13]  /*02b0*/  R2UR UR8, R0 ;  /* 0x00000000000872ca */ /* 0x008fda00000e0000 */
[----:B------:R-:W-:-:S12]  /*02c0*/  UIADD3 UR8, -UR5, UR8, URZ ;  /* 0x0000000805087290 */ /* 0x000fd8000fffe13f */
.L_x_1117:
[----:B------:R-:W-:Y:S01]  /*02d0*/  UISETP.NE.U32.AND UP0, UPT, UR18, URZ, UPT ;  /* 0x0000003f1200728c */ /* 0x000fe2000bf05070 */
[----:B------:R-:W-:-:S03]  /*02e0*/  IMAD.U32 R0, RZ, RZ, UR15 ;  /* 0x0000000fff007e24 */ /* 0x000fc6000f8e00ff */
[----:B------:R-:W-:Y:S02]  /*02f0*/  UISETP.NE.AND.EX UP0, UPT, UR19, URZ, UPT, UP0 ;  /* 0x0000003f1300728c */ /* 0x000fe4000bf05300 */
[----:B------:R-:W-:-:S04]  /*0300*/  ISETP.GE.AND P1, PT, R0, UR8, PT ;  /* 0x0000000800007c0c */ /* 0x000fc8000bf26270 */
[----:B------:R-:W-:-:S13]  /*0310*/  PLOP3.LUT P0, PT, PT, PT, UP0, 0x80, 0x0 ;  /* 0x000000000000781c */ /* 0x000fda0003f0f008 */
[----:B------:R-:W-:Y:S05]  /*0320*/  @P0 EXIT P1 ;  /* 0x000000000000094d */ /* 0x000fea0000800000 */
[----:B------:R-:W-:Y:S01]  /*0330*/  UIADD3 UR20, -UR15, UR8, URZ ;  /* 0x000000080f147290 */ /* 0x000fe2000fffe13f */
[----:B------:R-:W-:Y:S01]  /*0340*/  SHF.R.S32.HI R40, RZ, 0x1f, R7 ;  /* 0x0000001fff287819 */ /* 0x000fe20000011407 */
[----:B------:R-:W-:Y:S01]  /*0350*/  USHF.R.S32.HI UR5, URZ, 0x1f, UR12 ;  /* 0x0000001f3f057899 */ /* 0x000fe2000801140c */
[----:B------:R-:W-:Y:S01]  /*0360*/  BSSY B0, `(.L_x_1118) ;  /* 0x0000025000007945 */ /* 0x000fe20003800000 */
[----:B------:R-:W-:Y:S01]  /*0370*/  USHF.R.S32.HI UR14, URZ, 0x1f, UR16 ;  /* 0x0000001f3f0e7899 */ /* 0x000fe20008011410 */
[----:B------:R-:W-:Y:S01]  /*0380*/  LEA.HI R40, R40, R7, RZ, 0x4 ;  /* 0x0000000728287211 */ /* 0x000fe200078f20ff */
[----:B------:R-:W-:Y:S01]  /*0390*/  USEL UR17, UR12, URZ, !UP0 ;  /* 0x0000003f0c117287 */ /* 0x000fe2000c000000 */
[C---:B------:R-:W-:Y:S01]  /*03a0*/  ISETP.GE.AND P0, PT, R7.reuse, UR20, PT ;  /* 0x0000001407007c0c */ /* 0x040fe2000bf06270 */
[----:B------:R-:W-:Y:S01]  /*03b0*/  USEL UR5, UR5, URZ, !UP0 ;  /* 0x0000003f05057287 */ /* 0x000fe2000c000000 */
[----:B------:R-:W-:Y:S01]  /*03c0*/  SHF.R.S32.HI R0, RZ, 0x4, R40 ;  /* 0x00000004ff007819 */ /* 0x000fe20000011428 */
[----:B------:R-:W-:Y:S01]  /*03d0*/  IMAD.MOV.U32 R67, RZ, RZ, 0x7f800000 ;  /* 0x7f800000ff437424 */ /* 0x000fe200078e00ff */
[----:B------:R-:W-:Y:S01]  /*03e0*/  ISETP.GT.OR P0, PT, R7, 0x3f, P0 ;  /* 0x0000003f0700780c */ /* 0x000fe20000704670 */
[----:B------:R-:W-:Y:S01]  /*03f0*/  IMAD.U32 R11, RZ, RZ, UR13 ;  /* 0x0000000dff0b7e24 */ /* 0x000fe2000f8e00ff */
[----:B------:R-:W-:-:S02]  /*0400*/  LOP3.LUT R66, R40, 0xfffffff0, RZ, 0xc0, !PT ;  /* 0xfffffff028427812 */ /* 0x000fc400078ec0ff */
[----:B------:R-:W-:Y:S02]  /*0410*/  SHF.R.S32.HI R2, RZ, 0x1f, R0 ;  /* 0x0000001fff027819 */ /* 0x000fe40000011400 */
[----:B------:R-:W-:Y:S02]  /*0420*/  IADD3 R74, P1, R0, UR6, RZ ;  /* 0x00000006004a7c10 */ /* 0x000fe4000ff3e0ff */
[----:B------:R-:W-:Y:S02]  /*0430*/  IADD3 R66, -R66, R7, RZ ;  /* 0x0000000742427210 */ /* 0x000fe40007ffe1ff */
[----:B------:R-:W-:-:S03]  /*0440*/  IADD3.X R75, R2, UR7, RZ, P1, !PT ;  /* 0x00000007024b7c10 */ /* 0x000fc60008ffe4ff */
[----:B------:R-:W-:Y:S06]  /*0450*/  @P0 BRA `(.L_x_1119) ;  /* 0x0000000000540947 */ /* 0x000fec0003800000 */
[----:B------:R-:W0:Y:S01]  /*0460*/  LDC.64 R8, c[0x0][0x290] ;  /* 0x0000a400ff087b82 */ /* 0x000e220000000a00 */
[----:B------:R-:W-:Y:S02]  /*0470*/  USHF.R.S32.HI UR9, URZ, 0x1f, UR15 ;  /* 0x0000001f3f097899 */ /* 0x000fe4000801140f */
[----:B------:R-:W-:Y:S01]  /*0480*/  IMAD.U32 R2, RZ, RZ, UR15 ;  /* 0x0000000fff027e24 */ /* 0x000fe2000f8e00ff */
[----:B------:R-:W-:-:S04]  /*0490*/  ULDC.64 UR18, c[0x0][0x298] ;  /* 0x0000a60000127ab9 */ /* 0x000fc80000000a00 */
[--C-:B------:R-:W-:Y:S01]  /*04a0*/  IADD3 R2, P0, P1, R2, UR6, R7.reuse ;  /* 0x0000000602027c10 */ /* 0x100fe2000f91e007 */
[----:B------:R-:W-:Y:S01]  /*04b0*/  IMAD.U32 R6, RZ, RZ, UR9 ;  /* 0x00000009ff067e24 */ /* 0x000fe2000f8e00ff */
[----:B------:R-:W-:Y:S01]  /*04c0*/  SHF.R.S32.HI R7, RZ, 0x1f, R7 ;  /* 0x0000001fff077819 */ /* 0x000fe20000011407 */
[----:B------:R-:W-:-:S03]  /*04d0*/  UIMAD UR9, UR5, UR18, URZ ;  /* 0x00000012050972a4 */ /* 0x000fc6000f8e023f */
[----:B------:R-:W-:Y:S01]  /*04e0*/  IADD3.X R3, R6, UR7, R7, P0, P1 ;  /* 0x0000000706037c10 */ /* 0x000fe200087e2407 */
[----:B------:R-:W-:Y:S01]  /*04f0*/  UIMAD UR9, UR17, UR19, UR9 ;  /* 0x00000013110972a4 */ /* 0x000fe2000f8e0209 */
[C---:B0-----:R-:W-:Y:S02]  /*0500*/  IMAD R4, R8.reuse, UR14, RZ ;  /* 0x0000000e08047c24 */ /* 0x041fe4000f8e02ff */
[----:B------:R-:W-:-:S04]  /*0510*/  IMAD.WIDE.U32 R2, R8, UR16, R2 ;  /* 0x0000001008027c25 */ /* 0x000fc8000f8e0002 */
[----:B------:R-:W-:-:S04]  /*0520*/  IMAD R5, R9, UR16, R4 ;  /* 0x0000001009057c24 */ /* 0x000fc8000f8e0204 */
[----:B------:R-:W-:Y:S01]  /*0530*/  IMAD.IADD R3, R3, 0x1, R5 ;  /* 0x0000000103037824 */ /* 0x000fe200078e0205 */
[----:B------:R-:W-:Y:S01]  /*0540*/  MOV R5, UR18 ;  /* 0x0000001200057c02 */ /* 0x000fe20008000f00 */
[----:B------:R-:W-:-:S04]  /*0550*/  ULDC.64 UR18, c[0x0][0x288] ;  /* 0x0000a20000127ab9 */ /* 0x000fc80000000a00 */
[----:B------:R-:W-:-:S04]  /*0560*/  IMAD.WIDE.U32 R2, R5, UR17, R2 ;  /* 0x0000001105027c25 */ /* 0x000fc8000f8e0002 */
[----:B------:R-:W-:Y:S01]  /*0570*/  VIADD R3, R3, UR9 ;  /* 0x0000000903037c36 */ /* 0x000fe20008000000 */
[----:B------:R-:W-:-:S04]  /*0580*/  LEA R4, P0, R2, UR18, 0x2 ;  /* 0x0000001202047c11 */ /* 0x000fc8000f8010ff */
[----:B------:R-:W-:-:S05]  /*0590*/  LEA.HI.X R5, R2, UR19, R3, 0x2, P0 ;  /* 0x0000001302057c11 */ /* 0x000fca00080f1403 */
[----:B------:R0:W5:Y:S04]  /*05a0*/  LDG.E R67, desc[UR10][R4.64] ;  /* 0x0000000a04437981 */ /* 0x000168000c1e1900 */
.L_x_1119:
[----:B------:R-:W-:Y:S05]  /*05b0*/  BSYNC B0 ;  /* 0x0000000000007941 */ /* 0x000fea0003800000 */
.L_x_1118:
[----:B------:R-:W-:Y:S01]  /*05c0*/  ISETP.GE.AND P1, PT, R0, UR20, PT ;  /* 0x0000001400007c0c */ /* 0x000fe2000bf26270 */
[----:B------:R-:W-:Y:S01]  /*05d0*/  BSSY B0, `(.L_x_1120) ;  /* 0x0000022000007945 */ /* 0x000fe20003800000 */
[----:B------:R-:W-:Y:S01]  /*05e0*/  IMAD.WIDE R74, R11, 0x40, R74 ;  /* 0x000000400b4a7825 */ /* 0x000fe200078e024a */
[----:B0-----:R-:W-:Y:S02]  /*05f0*/  CS2R R4, SRZ ;  /* 0x0000000000047805 */ /* 0x001fe4000001ff00 */
[----:B------:R-:W-:Y:S02]  /*0600*/  CS2R R6, SRZ ;  /* 0x0000000000067805 */ /* 0x000fe4000001ff00 */
[----:B------:R-:W-:Y:S02]  /*0610*/  CS2R R28, SRZ ;  /* 0x00000000001c7805 */ /* 0x000fe4000001ff00 */
[----:B------:R-:W-:-:S04]  /*0620*/  CS2R R30, SRZ ;  /* 0x00000000001e7805 */ /* 0x000fc8000001ff00 */
[----:B------:R-:W-:Y:S05]  /*0630*/  @P1 BRA `(.L_x_1121) ;  /* 0x00000000006c1947 */ /* 0x000fea0003800000 */
[----:B------:R-:W0:Y:S01]  /*0640*/  LDC.64 R10, c[0x0][0x230] ;  /* 0x00008c00ff0a7b82 */ /* 0x000e220000000a00 */
[----:B------:R-:W-:Y:S01]  /*0650*/  IMAD.SHL.U32 R8, R66, 0x8, RZ ;  /* 0x0000000842087824 */ /* 0x000fe200078e00ff */
[----:B------:R-:W-:Y:S02]  /*0660*/  ULDC.64 UR18, c[0x0][0x238] ;  /* 0x00008e0000127ab9 */ /* 0x000fe40000000a00 */
[----:B------:R-:W-:Y:S02]  /*0670*/  UIMAD UR6, UR5, UR18, URZ ;  /* 0x00000012050672a4 */ /* 0x000fe4000f8e023f */
[----:B------:R-:W-:Y:S02]  /*0680*/  SHF.R.S32.HI R9, RZ, 0x1f, R8 ;  /* 0x0000001fff097819 */ /* 0x000fe40000011408 */
[----:B------:R-:W-:Y:S01]  /*0690*/  UIMAD UR6, UR17, UR19, UR6 ;  /* 0x00000013110672a4 */ /* 0x000fe2000f8e0206 */
[----:B0-----:R-:W-:-:S04]  /*06a0*/  IMAD R2, R10, UR14, RZ ;  /* 0x0000000e0a027c24 */ /* 0x001fc8000f8e02ff */
[----:B------:R-:W-:Y:S02]  /*06b0*/  IMAD R11, R11, UR16, R2 ;  /* 0x000000100b0b7c24 */ /* 0x000fe4000f8e0202 */
[----:B------:R-:W-:Y:S01]  /*06c0*/  IMAD.WIDE.U32 R2, R10, UR16, R8 ;  /* 0x000000100a027c25 */ /* 0x000fe2000f8e0008 */
[----:B------:R-:W-:Y:S01]  /*06d0*/  MOV R9, UR18 ;  /* 0x0000001200097c02 */ /* 0x000fe20008000f00 */
[----:B------:R-:W-:Y:S02]  /*06e0*/  ULDC.64 UR18, c[0x0][0x228] ;  /* 0x00008a0000127ab9 */ /* 0x000fe40000000a00 */
[----:B------:R-:W-:Y:S02]  /*06f0*/  IMAD.IADD R3, R3, 0x1, R11 ;  /* 0x0000000103037824 */ /* 0x000fe400078e020b */
[----:B------:R-:W-:Y:S02]  /*0700*/  VIADD R10, R8, 0x80 ;  /* 0x00000080080a7836 */ /* 0x000fe40000000000 */
[----:B------:R-:W-:-:S04]  /*0710*/  IMAD.WIDE.U32 R2, R9, UR17, R2 ;  /* 0x0000001109027c25 */ /* 0x000fc8000f8e0002 */
[----:B------:R-:W-:Y:S02]  /*0720*/  IMAD R9, R75, UR18, RZ ;  /* 0x000000124b097c24 */ /* 0x000fe4000f8e02ff */
[----:B------:R-:W-:Y:S01]  /*0730*/  VIADD R3, R3, UR6 ;  /* 0x0000000603037c36 */ /* 0x000fe20008000000 */
[----:B------:R-:W-:Y:S01]  /*0740*/  ULDC UR6, c[0x0][0x21c] ;  /* 0x0000870000067ab9 */ /* 0x000fe20000000800 */
[----:B------:R-:W-:Y:S01]  /*0750*/  IMAD R9, R74, UR19, R9 ;  /* 0x000000134a097c24 */ /* 0x000fe2000f8e0209 */
[----:B------:R-:W-:Y:S01]  /*0760*/  ISETP.GE.AND P0, PT, R8, UR6, PT ;  /* 0x0000000608007c0c */ /* 0x000fe2000bf06270 */
[----:B------:R-:W-:Y:S01]  /*0770*/  IMAD.WIDE.U32 R2, R74, UR18, R2 ;  /* 0x000000124a027c25 */ /* 0x000fe2000f8e0002 */
[----:B------:R-:W-:Y:S01]  /*0780*/  ISETP.GE.AND P2, PT, R10, UR6, PT ;  /* 0x000000060a007c0c */ /* 0x000fe2000bf46270 */
[----:B------:R-:W-:Y:S02]  /*0790*/  ULDC.64 UR6, c[0x0][0x210] ;  /* 0x0000840000067ab9 */ /* 0x000fe40000000a00 */
[----:B------:R-:W-:Y:S01]  /*07a0*/  IMAD.IADD R3, R3, 0x1, R9 ;  /* 0x0000000103037824 */ /* 0x000fe200078e0209 */
[----:B------:R-:W-:-:S04]  /*07b0*/  LEA R8, P3, R2, UR6, 0x1 ;  /* 0x0000000602087c11 */ /* 0x000fc8000f8608ff */
[----:B------:R-:W-:-:S05]  /*07c0*/  LEA.HI.X R9, R2, UR7, R3, 0x1, P3 ;  /* 0x0000000702097c11 */ /* 0x000fca00098f0c03 */
[----:B------:R0:W5:Y:S04]  /*07d0*/  @!P0 LDG.E.128 R4, desc[UR10][R8.64] ;  /* 0x0000000a08048981 */ /* 0x000168000c1e1d00 */
[----:B------:R0:W5:Y:S02]  /*07e0*/  @!P2 LDG.E.128 R28, desc[UR10][R8.64+0x100] ;  /* 0x0001000a081ca981 */ /* 0x000164000c1e1d00 */
.L_x_1121:
[----:B------:R-:W-:Y:S05]  /*07f0*/  BSYNC B0 ;  /* 0x0000000000007941 */ /* 0x000fea0003800000 */
.L_x_1120:
[----:B------:R-:W-:Y:S01]  /*0800*/  UIMAD UR9, UR13, -0x40, UR8 ;  /* 0xffffffc00d0978a4 */ /* 0x000fe2000f8e0208 */
[----:B------:R-:W-:Y:S01]  /*0810*/  IADD3 R0, R0, 0x10, RZ ;  /* 0x0000001000007810 */ /* 0x000fe20007ffe0ff */
[----:B------:R-:W-:Y:S01]  /*0820*/  BSSY B0, `(.L_x_1122) ;  /* 0x000003e000007945 */ /* 0x000fe20003800000 */
[----:B------:R-:W-:Y:S02]  /*0830*/  CS2R R44, SRZ ;  /* 0x00000000002c7805 */ /* 0x000fe4000001ff00 */
[----:B------:R-:W-:Y:S02]  /*0840*/  CS2R R46, SRZ ;  /* 0x00000000002e7805 */ /* 0x000fe4000001ff00 */
[----:B------:R-:W-:Y:S02]  /*0850*/  CS2R R24, SRZ ;  /* 0x0000000000187805 */ /* 0x000fe4000001ff00 */
[----:B------:R-:W-:Y:S02]  /*0860*/  ISETP.GE.AND P0, PT, R0, UR9, PT ;  /* 0x0000000900007c0c */ /* 0x000fe4000bf06270 */
[----:B------:R-:W-:-:S11]  /*0870*/  CS2R R26, SRZ ;  /* 0x00000000001a7805 */ /* 0x000fd6000001ff00 */
[----:B------:R-:W-:Y:S05]  /*0880*/  @P0 BRA `(.L_x_1123) ;  /* 0x0000000000dc0947 */ /* 0x000fea0003800000 */
[----:B------:R-:W1:Y:S01]  /*0890*/  LDC R3, c[0x0][0x21c] ;  /* 0x00008700ff037b82 */ /* 0x000e620000000800 */
[----:B0-----:R-:W-:Y:S01]  /*08a0*/  IMAD.SHL.U32 R8, R66, 0x8, RZ ;  /* 0x0000000842087824 */ /* 0x001fe200078e00ff */
[----:B------:R-:W-:Y:S03]  /*08b0*/  BSSY B1, `(.L_x_1124) ;  /* 0x000001c000017945 */ /* 0x000fe60003800000 */
[C---:B------:R-:W-:Y:S01]  /*08c0*/  VIADD R0, R8.reuse, 0x80 ;  /* 0x0000008008007836 */ /* 0x040fe20000000000 */
[----:B-1----:R-:W-:-:S04]  /*08d0*/  ISETP.GE.AND P0, PT, R8, R3, PT ;  /* 0x000000030800720c */ /* 0x002fc80003f06270 */
[----:B------:R-:W-:-:S09]  /*08e0*/  ISETP.GE.AND P2, PT, R0, R3, PT ;  /* 0x000000030000720c */ /* 0x000fd20003f46270 */
[----:B------:R-:W-:Y:S05]  /*08f0*/  @P0 BRA `(.L_x_1125) ;  /* 0x00000000005c0947 */ /* 0x000fea0003800000 */
[----:B------:R-:W0:Y:S01]  /*0900*/  LDC.64 R10, c[0x0][0x230] ;  /* 0x00008c00ff0a7b82 */ /* 0x000e220000000a00 */
[----:B------:R-:W-:Y:S01]  /*0910*/  SHF.R.S32.HI R9, RZ, 0x1f, R8 ;  /* 0x0000001fff097819 */ /* 0x000fe20000011408 */
[----:B------:R-:W-:Y:S02]  /*0920*/  ULDC.64 UR18, c[0x0][0x238] ;  /* 0x00008e0000127ab9 */ /* 0x000fe40000000a00 */
[----:B------:R-:W-:Y:S02]  /*0930*/  UIMAD UR6, UR5, UR18, URZ ;  /* 0x00000012050672a4 */ /* 0x000fe4000f8e023f */
[----:B------:R-:W-:Y:S02]  /*0940*/  MOV R13, UR18 ;  /* 0x00000012000d7c02 */ /* 0x000fe40008000f00 */
[----:B------:R-:W-:-:S03]  /*0950*/  UIMAD UR6, UR17, UR19, UR6 ;  /* 0x00000013110672a4 */ /* 0x000fc6000f8e0206 */
[----:B------:R-:W-:Y:S01]  /*0960*/  ULDC.64 UR18, c[0x0][0x228] ;  /* 0x00008a0000127ab9 */ /* 0x000fe20000000a00 */
[C---:B0-----:R-:W-:Y:S02]  /*0970*/  IMAD R0, R10.reuse, UR14, RZ ;  /* 0x0000000e0a007c24 */ /* 0x041fe4000f8e02ff */
[----:B------:R-:W-:-:S04]  /*0980*/  IMAD.WIDE.U32 R2, R10, UR16, R8 ;  /* 0x000000100a027c25 */ /* 0x000fc8000f8e0008 */
[----:B------:R-:W-:-:S04]  /*0990*/  IMAD R11, R11, UR16, R0 ;  /* 0x000000100b0b7c24 */ /* 0x000fc8000f8e0200 */
[----:B------:R-:W-:Y:S01]  /*09a0*/  IMAD.IADD R3, R3, 0x1, R11 ;  /* 0x0000000103037824 */ /* 0x000fe200078e020b */
[----:B------:R-:W-:Y:S01]  /*09b0*/  IADD3 R11, P0, R74, 0x10, RZ ;  /* 0x000000104a0b7810 */ /* 0x000fe20007f1e0ff */
[----:B------:R-:W-:-:S04]  /*09c0*/  IMAD.WIDE.U32 R2, R13, UR17, R2 ;  /* 0x000000110d027c25 */ /* 0x000fc8000f8e0002 */
[----:B------:R-:W-:Y:S02]  /*09d0*/  IMAD.X R0, RZ, RZ, R75, P0 ;  /* 0x000000ffff007224 */ /* 0x000fe400000e064b */
[----:B------:R-:W-:Y:S01]  /*09e0*/  VIADD R3, R3, UR6 ;  /* 0x0000000603037c36 */ /* 0x000fe20008000000 */
[----:B------:R-:W-:Y:S01]  /*09f0*/  ULDC.64 UR6, c[0x0][0x210] ;  /* 0x0000840000067ab9 */ /* 0x000fe20000000a00 */
[----:B------:R-:W-:Y:S02]  /*0a00*/  IMAD R0, R0, UR18, RZ ;  /* 0x0000001200007c24 */ /* 0x000fe4000f8e02ff */
[----:B------:R-:W-:-:S04]  /*0a10*/  IMAD.WIDE.U32 R2, R11, UR18, R2 ;  /* 0x000000120b027c25 */ /* 0x000fc8000f8e0002 */
[----:B------:R-:W-:Y:S01]  /*0a20*/  IMAD R13, R11, UR19, R0 ;  /* 0x000000130b0d7c24 */ /* 0x000fe2000f8e0200 */
[----:B------:R-:W-:-:S03]  /*0a30*/  LEA R44, P0, R2, UR6, 0x1 ;  /* 0x00000006022c7c11 */ /* 0x000fc6000f8008ff */
[----:B------:R-:W-:-:S05]  /*0a40*/  IMAD.IADD R3, R3, 0x1, R13 ;  /* 0x0000000103037824 */ /* 0x000fca00078e020d */
[----:B------:R-:W-:-:S06]  /*0a50*/  LEA.HI.X R45, R2, UR7, R3, 0x1, P0 ;  /* 0x00000007022d7c11 */ /* 0x000fcc00080f0c03 */
[----:B------:R-:W5:Y:S02]  /*0a60*/  LDG.E.128 R44, desc[UR10][R44.64] ;  /* 0x0000000a2c2c7981 */ /* 0x000f64000c1e1d00 */
.L_x_1125:
[----:B------:R-:W-:Y:S05]  /*0a70*/  BSYNC B1 ;  /* 0x0000000000017941 */ /* 0x000fea0003800000 */
.L_x_1124:
[----:B------:R-:W-:Y:S05]  /*0a80*/  @P2 BRA `(.L_x_1123) ;  /* 0x00000000005c2947 */ /* 0x000fea0003800000 */
[----:B------:R-:W0:Y:S01]  /*0a90*/  LDC.64 R2, c[0x0][0x230] ;  /* 0x00008c00ff027b82 */ /* 0x000e220000000a00 */
[----:B------:R-:W-:Y:S01]  /*0aa0*/  SHF.R.S32.HI R9, RZ, 0x1f, R8 ;  /* 0x0000001fff097819 */ /* 0x000fe20000011408 */
[----:B------:R-:W-:Y:S02]  /*0ab0*/  ULDC.64 UR18, c[0x0][0x238] ;  /* 0x00008e0000127ab9 */ /* 0x000fe40000000a00 */
[----:B------:R-:W-:Y:S02]  /*0ac0*/  UIMAD UR6, UR5, UR18, URZ ;  /* 0x00000012050672a4 */ /* 0x000fe4000f8e023f */
[----:B------:R-:W-:Y:S02]  /*0ad0*/  IMAD.U32 R11, RZ, RZ, UR18 ;  /* 0x00000012ff0b7e24 */ /* 0x000fe4000f8e00ff */
[----:B------:R-:W-:-:S03]  /*0ae0*/  UIMAD UR6, UR17, UR19, UR6 ;  /* 0x00000013110672a4 */ /* 0x000fc6000f8e0206 */
[----:B------:R-:W-:Y:S01]  /*0af0*/  ULDC.64 UR18, c[0x0][0x228] ;  /* 0x00008a0000127ab9 */ /* 0x000fe20000000a00 */
[C---:B0-----:R-:W-:Y:S02]  /*0b00*/  IMAD R0, R2.reuse, UR14, RZ ;  /* 0x0000000e02007c24 */ /* 0x041fe4000f8e02ff */
[----:B------:R-:W-:-:S04]  /*0b10*/  IMAD.WIDE.U32 R8, R2, UR16, R8 ;  /* 0x0000001002087c25 */ /* 0x000fc8000f8e0008 */
[----:B------:R-:W-:-:S05]  /*0b20*/  IMAD R3, R3, UR16, R0 ;  /* 0x0000001003037c24 */ /* 0x000fca000f8e0200 */
[----:B------:R-:W-:Y:S02]  /*0b30*/  IADD3 R9, R9, R3, RZ ;  /* 0x0000000309097210 */ /* 0x000fe40007ffe0ff */
        /* <DEDUP_REMOVED lines=8> */
[----:B------:R-:W-:-:S04]  /*0bc0*/  LEA R24, P0, R8, UR6, 0x1 ;  /* 0x0000000608187c11 */ /* 0x000fc8000f8008ff */
[----:B------:R-:W-:-:S04]  /*0bd0*/  IADD3 R11, R9, R11, RZ ;  /* 0x0000000b090b7210 */ /* 0x000fc80007ffe0ff */
[----:B------:R-:W-:-:S06]  /*0be0*/  LEA.HI.X R25, R8, UR7, R11, 0x1, P0 ;  /* 0x0000000708197c11 */ /* 0x000fcc00080f0c0b */
[----:B------:R-:W5:Y:S02]  /*0bf0*/  LDG.E.128 R24, desc[UR10][R24.64+0x100] ;  /* 0x0001000a18187981 */ /* 0x000f64000c1e1d00 */
.L_x_1123:
[----:B------:R-:W-:Y:S05]  /*0c00*/  BSYNC B0 ;  /* 0x0000000000007941 */ /* 0x000fea0003800000 */
.L_x_1122:
[----:B------:R-:W-:Y:S01]  /*0c10*/  LEA.HI.SX32 R0, R40, 0x20, 0x1c ;  /* 0x0000002028007811 */ /* 0x000fe200078fe2ff */
[----:B------:R-:W-:Y:S01]  /*0c20*/  BSSY B0, `(.L_x_1126) ;  /* 0x000003e000007945 */ /* 0x000fe20003800000 */
[----:B------:R-:W-:Y:S02]  /*0c30*/  CS2R R36, SRZ ;  /* 0x0000000000247805 */ /* 0x000fe4000001ff00 */
[----:B------:R-:W-:Y:S02]  /*0c40*/  CS2R R38, SRZ ;  /* 0x0000000000267805 */ /* 0x000fe4000001ff00 */
[----:B------:R-:W-:Y:S02]  /*0c50*/  ISETP.GE.AND P2, PT, R0, UR9, PT ;  /* 0x0000000900007c0c */ /* 0x000fe4000bf46270 */
[----:B------:R-:W-:Y:S02]  /*0c60*/  CS2R R32, SRZ ;  /* 0x0000000000207805 */ /* 0x000fe4000001ff00 */
[----:B------:R-:W-:-:S09]  /*0c70*/  CS2R R34, SRZ ;  /* 0x0000000000227805 */ /* 0x000fd2000001ff00 */
        /* <DEDUP_REMOVED lines=31> */
.L_x_1129:
[----:B------:R-:W-:Y:S05]  /*0e70*/  BSYNC B1 ;  /* 0x0000000000017941 */ /* 0x000fea0003800000 */
.L_x_1128:
        /* <DEDUP_REMOVED lines=24> */
.L_x_1127:
[----:B------:R-:W-:Y:S05]  /*1000*/  BSYNC B0 ;  /* 0x0000000000007941 */ /* 0x000fea0003800000 */
.L_x_1126:
[----:B------:R-:W1:Y:S01]  /*1010*/  LDC.64 R42, c[0x0][0x250] ;  /* 0x00009400ff2a7b82 */ /* 0x000e620000000a00 */
[C---:B-----5:R-:W-:Y:S01]  /*1020*/  SHF.L.U32 R96, R25.reuse, 0x10, RZ ;  /* 0x0000001019607819 */ /* 0x060fe200000006ff */
[----:B------:R-:W-:Y:S01]  /*1030*/  IMAD.SHL.U32 R76, R66, 0x8, RZ ;  /* 0x00000008424c7824 */ /* 0x000fe200078e00ff */
[----:B------:R-:W-:Y:S01]  /*1040*/  LOP3.LUT R99, R25, 0xffff0000, RZ, 0xc0, !PT ;  /* 0xffff000019637812 */ /* 0x000fe200078ec0ff */
[----:B------:R-:W-:Y:S01]  /*1050*/  IMAD.U32 R94, R24, 0x10000, RZ ;  /* 0x00010000185e7824 */ /* 0x000fe200078e00ff */
[----:B------:R-:W-:Y:S01]  /*1060*/  LEA.HI.SX32 R25, R40, 0x30, 0x1c ;  /* 0x0000003028197811 */ /* 0x000fe200078fe2ff */
[----:B------:R-:W-:Y:S01]  /*1070*/  BSSY B0, `(.L_x_1130) ;  /* 0x0000055000007945 */ /* 0x000fe20003800000 */
[----:B------:R-:W-:Y:S01]  /*1080*/  LOP3.LUT R97, R24, 0xffff0000, RZ, 0xc0, !PT ;  /* 0xffff000018617812 */ /* 0x000fe200078ec0ff */
[----:B------:R-:W-:Y:S01]  /*1090*/  IMAD.U32 R19, R7, 0x10000, RZ ;  /* 0x0001000007137824 */ /* 0x000fe200078e00ff */
[----:B------:R-:W-:Y:S01]  /*10a0*/  ISETP.GE.AND P0, PT, R25, UR9, PT ;  /* 0x0000000919007c0c */ /* 0x000fe2000bf06270 */
[----:B------:R-:W-:Y:S01]  /*10b0*/  IMAD.U32 R64, R4, 0x10000, RZ ;  /* 0x0001000004407824 */ /* 0x000fe200078e00ff */
[----:B------:R-:W-:Y:S01]  /*10c0*/  SHF.R.S32.HI R77, RZ, 0x1f, R76 ;  /* 0x0000001fff4d7819 */ /* 0x000fe2000001144c */
[----:B------:R-:W-:Y:S01]  /*10d0*/  IMAD.U32 R23, R5, 0x10000, RZ ;  /* 0x0001000005177824 */ /* 0x000fe200078e00ff */
[----:B------:R-:W-:Y:S01]  /*10e0*/  SHF.L.U32 R21, R6, 0x10, RZ ;  /* 0x0000001006157819 */ /* 0x000fe200000006ff */
[----:B------:R-:W-:Y:S01]  /*10f0*/  IMAD.U32 R0, R28, 0x10000, RZ ;  /* 0x000100001c007824 */ /* 0x000fe200078e00ff */
[----:B------:R-:W-:Y:S01]  /*1100*/  LOP3.LUT R20, R6, 0xffff0000, RZ, 0xc0, !PT ;  /* 0xffff000006147812 */ /* 0x000fe200078ec0ff */
[----:B------:R-:W-:Y:S01]  /*1110*/  IMAD.U32 R68, R29, 0x10000, RZ ;  /* 0x000100001d447824 */ /* 0x000fe200078e00ff */
[----:B------:R-:W-:Y:S01]  /*1120*/  LOP3.LUT R18, R7, 0xffff0000, RZ, 0xc0, !PT ;  /* 0xffff000007127812 */ /* 0x000fe200078ec0ff */
[----:B------:R-:W-:Y:S01]  /*1130*/  IMAD.U32 R7, R37, 0x10000, RZ ;  /* 0x0001000025077824 */ /* 0x000fe200078e00ff */
[----:B------:R-:W-:Y:S01]  /*1140*/  LOP3.LUT R65, R4, 0xffff0000, RZ, 0xc0, !PT ;  /* 0xffff000004417812 */ /* 0x000fe200078ec0ff */
[----:B------:R-:W-:Y:S01]  /*1150*/  IMAD.U32 R72, R31, 0x10000, RZ ;  /* 0x000100001f487824 */ /* 0x000fe200078e00ff */
[----:B------:R-:W-:Y:S01]  /*1160*/  LOP3.LUT R22, R5, 0xffff0000, RZ, 0xc0, !PT ;  /* 0xffff000005167812 */ /* 0x000fe200078ec0ff */
[----:B------:R-:W-:Y:S01]  /*1170*/  IMAD.U32 R98, R26, 0x10000, RZ ;  /* 0x000100001a627824 */ /* 0x000fe200078e00ff */
[----:B0-----:R-:W-:Y:S01]  /*1180*/  LOP3.LUT R9, R36, 0xffff0000, RZ, 0xc0, !PT ;  /* 0xffff000024097812 */ /* 0x001fe200078ec0ff */
[----:B-1----:R-:W-:Y:S01]  /*1190*/  IMAD R24, R42, UR14, RZ ;  /* 0x0000000e2a187c24 */ /* 0x002fe2000f8e02ff */
[----:B------:R-:W-:Y:S01]  /*11a0*/  SHF.L.U32 R8, R36, 0x10, RZ ;  /* 0x0000001024087819 */ /* 0x000fe200000006ff */
[----:B------:R-:W-:Y:S01]  /*11b0*/  IMAD.U32 R16, R44, 0x10000, RZ ;  /* 0x000100002c107824 */ /* 0x000fe200078e00ff */
[----:B------:R-:W-:Y:S01]  /*11c0*/  LOP3.LUT R6, R37, 0xffff0000, RZ, 0xc0, !PT ;  /* 0xffff000025067812 */ /* 0x000fe200078ec0ff */
[----:B------:R-:W-:Y:S01]  /*11d0*/  IMAD R43, R43, UR16, R24 ;  /* 0x000000102b2b7c24 */ /* 0x000fe2000f8e0218 */
[----:B------:R-:W-:Y:S01]  /*11e0*/  LOP3.LUT R69, R28, 0xffff0000, RZ, 0xc0, !PT ;  /* 0xffff00001c457812 */ /* 0x000fe200078ec0ff */
[----:B------:R-:W-:Y:S01]  /*11f0*/  IMAD.U32 R13, R46, 0x10000, RZ ;  /* 0x000100002e0d7824 */ /* 0x000fe200078e00ff */
[----:B------:R-:W-:Y:S01]  /*1200*/  LOP3.LUT R71, R29, 0xffff0000, RZ, 0xc0, !PT ;  /* 0xffff00001d477812 */ /* 0x000fe200078ec0ff */
[----:B------:R-:W-:Y:S01]  /*1210*/  IMAD.U32 R11, R47, 0x10000, RZ ;  /* 0x000100002f0b7824 */ /* 0x000fe200078e00ff */
[----:B------:R-:W-:Y:S01]  /*1220*/  SHF.L.U32 R70, R30, 0x10, RZ ;  /* 0x000000101e467819 */ /* 0x000fe200000006ff */
[----:B------:R-:W-:Y:S01]  /*1230*/  IMAD.U32 R5, R38, 0x10000, RZ ;  /* 0x0001000026057824 */ /* 0x000fe200078e00ff */
[----:B------:R-:W-:Y:S01]  /*1240*/  LOP3.LUT R73, R30, 0xffff0000, RZ, 0xc0, !PT ;  /* 0xffff00001e497812 */ /* 0x000fe200078ec0ff */
[----:B------:R-:W-:Y:S01]  /*1250*/  IMAD.WIDE.U32 R36, R42, UR16, R76 ;  /* 0x000000102a247c25 */ /* 0x000fe2000f8e004c */
[----:B------:R-:W-:-:S02]  /*1260*/  LOP3.LUT R95, R31, 0xffff0000, RZ, 0xc0, !PT ;  /* 0xffff00001f5f7812 */ /* 0x000fc400078ec0ff */
[----:B------:R-:W-:Y:S02]  /*1270*/  CS2R R24, SRZ ;  /* 0x0000000000187805 */ /* 0x000fe4000001ff00 */
[----:B------:R-:W-:Y:S01]  /*1280*/  LOP3.LUT R101, R26, 0xffff0000, RZ, 0xc0, !PT ;  /* 0xffff00001a657812 */ /* 0x000fe200078ec0ff */
[----:B------:R-:W-:Y:S01]  /*1290*/  IMAD.U32 R102, R32, 0x10000, RZ ;  /* 0x0001000020667824 */ /* 0x000fe200078e00ff */
[----:B------:R-:W-:Y:S01]  /*12a0*/  SHF.L.U32 R100, R27, 0x10, RZ ;  /* 0x000000101b647819 */ /* 0x000fe200000006ff */
[----:B------:R-:W-:Y:S01]  /*12b0*/  IMAD.U32 R104, R33, 0x10000, RZ ;  /* 0x0001000021687824 */ /* 0x000fe200078e00ff */
[----:B------:R-:W-:Y:S01]  /*12c0*/  LOP3.LUT R103, R27, 0xffff0000, RZ, 0xc0, !PT ;  /* 0xffff00001b677812 */ /* 0x000fe200078ec0ff */
[----:B------:R-:W-:Y:S01]  /*12d0*/  IMAD.U32 R109, R35, 0x10000, RZ ;  /* 0x00010000236d7824 */ /* 0x000fe200078e00ff */
[----:B------:R-:W-:Y:S02]  /*12e0*/  LOP3.LUT R17, R44, 0xffff0000, RZ, 0xc0, !PT ;  /* 0xffff00002c117812 */ /* 0x000fe400078ec0ff */
[----:B------:R-:W-:-:S02]  /*12f0*/  CS2R R26, SRZ ;  /* 0x00000000001a7805 */ /* 0x000fc4000001ff00 */
[C---:B------:R-:W-:Y:S02]  /*1300*/  SHF.L.U32 R15, R45.reuse, 0x10, RZ ;  /* 0x000000102d0f7819 */ /* 0x040fe400000006ff */
[----:B------:R-:W-:Y:S02]  /*1310*/  CS2R R28, SRZ ;  /* 0x00000000001c7805 */ /* 0x000fe4000001ff00 */
[----:B------:R-:W-:Y:S02]  /*1320*/  LOP3.LUT R14, R45, 0xffff0000, RZ, 0xc0, !PT ;  /* 0xffff00002d0e7812 */ /* 0x000fe400078ec0ff */
[----:B------:R-:W-:Y:S02]  /*1330*/  CS2R R30, SRZ ;  /* 0x00000000001e7805 */ /* 0x000fe4000001ff00 */
[----:B------:R-:W-:Y:S02]  /*1340*/  LOP3.LUT R12, R46, 0xffff0000, RZ, 0xc0, !PT ;  /* 0xffff00002e0c7812 */ /* 0x000fe400078ec0ff */
[----:B------:R-:W-:-:S02]  /*1350*/  LOP3.LUT R10, R47, 0xffff0000, RZ, 0xc0, !PT ;  /* 0xffff00002f0a7812 */ /* 0x000fc400078ec0ff */
[----:B------:R-:W-:Y:S02]  /*1360*/  LOP3.LUT R4, R38, 0xffff0000, RZ, 0xc0, !PT ;  /* 0xffff000026047812 */ /* 0x000fe400078ec0ff */
[C---:B------:R-:W-:Y:S02]  /*1370*/  SHF.L.U32 R3, R39.reuse, 0x10, RZ ;  /* 0x0000001027037819 */ /* 0x040fe400000006ff */
[----:B------:R-:W-:Y:S02]  /*1380*/  LOP3.LUT R2, R39, 0xffff0000, RZ, 0xc0, !PT ;  /* 0xffff000027027812 */ /* 0x000fe400078ec0ff */
[----:B------:R-:W-:Y:S02]  /*1390*/  LOP3.LUT R105, R32, 0xffff0000, RZ, 0xc0, !PT ;  /* 0xffff000020697812 */ /* 0x000fe400078ec0ff */
[----:B------:R-:W-:Y:S02]  /*13a0*/  LOP3.LUT R107, R33, 0xffff0000, RZ, 0xc0, !PT ;  /* 0xffff0000216b7812 */ /* 0x000fe400078ec0ff */
[----:B------:R-:W-:-:S02]  /*13b0*/  SHF.L.U32 R106, R34, 0x10, RZ ;  /* 0x00000010226a7819 */ /* 0x000fc400000006ff */
[----:B------:R-:W-:Y:S02]  /*13c0*/  LOP3.LUT R108, R34, 0xffff0000, RZ, 0xc0, !PT ;  /* 0xffff0000226c7812 */ /* 0x000fe400078ec0ff */
[----:B------:R-:W-:Y:S01]  /*13d0*/  LEA.HI.SX32 R40, R40, 0x10, 0x1c ;  /* 0x0000001028287811 */ /* 0x000fe200078fe2ff */
[----:B------:R-:W-:Y:S06]  /*13e0*/  @P0 BRA `(.L_x_1131) ;  /* 0x0000000000740947 */ /* 0x000fec0003800000 */
[----:B------:R-:W0:Y:S01]  /*13f0*/  LDC.64 R38, c[0x0][0x230] ;  /* 0x00008c00ff267b82 */ /* 0x000e220000000a00 */
[----:B------:R-:W-:Y:S01]  /*1400*/  IMAD.SHL.U32 R32, R66, 0x8, RZ ;  /* 0x0000000842207824 */ /* 0x000fe200078e00ff */
[----:B------:R-:W-:Y:S02]  /*1410*/  ULDC.64 UR18, c[0x0][0x238] ;  /* 0x00008e0000127ab9 */ /* 0x000fe40000000a00 */
[----:B------:R-:W-:Y:S01]  /*1420*/  UIMAD UR6, UR5, UR18, URZ ;  /* 0x00000012050672a4 */ /* 0x000fe2000f8e023f */
[----:B------:R-:W-:Y:S01]  /*1430*/  VIADD R42, R32, 0x80 ;  /* 0x00000080202a7836 */ /* 0x000fe20000000000 */
[----:B------:R-:W-:Y:S02]  /*1440*/  SHF.R.S32.HI R33, RZ, 0x1f, R32 ;  /* 0x0000001fff217819 */ /* 0x000fe40000011420 */
[----:B------:R-:W-:Y:S01]  /*1450*/  UIMAD UR6, UR17, UR19, UR6 ;  /* 0x00000013110672a4 */ /* 0x000fe2000f8e0206 */
[----:B0-----:R-:W-:-:S04]  /*1460*/  IMAD R34, R38, UR14, RZ ;  /* 0x0000000e26227c24 */ /* 0x001fc8000f8e02ff */
[----:B------:R-:W-:Y:S02]  /*1470*/  IMAD R41, R39, UR16, R34 ;  /* 0x0000001027297c24 */ /* 0x000fe4000f8e0222 */
[----:B------:R-:W-:Y:S01]  /*1480*/  IMAD.WIDE.U32 R38, R38, UR16, R32 ;  /* 0x0000001026267c25 */ /* 0x000fe2000f8e0020 */
[----:B------:R-:W-:-:S04]  /*1490*/  IADD3 R33, P3, R74, 0x30, RZ ;  /* 0x000000304a217810 */ /* 0x000fc80007f7e0ff */
[----:B------:R-:W-:Y:S01]  /*14a0*/  IADD3 R39, R39, R41, RZ ;  /* 0x0000002927277210 */ /* 0x000fe20007ffe0ff */
[----:B------:R-:W-:Y:S01]  /*14b0*/  IMAD.U32 R41, RZ, RZ, UR18 ;  /* 0x00000012ff297e24 */ /* 0x000fe2000f8e00ff */
[----:B------:R-:W-:Y:S01]  /*14c0*/  ULDC.64 UR18, c[0x0][0x228] ;  /* 0x00008a0000127ab9 */ /* 0x000fe20000000a00 */
[----:B------:R-:W-:Y:S02]  /*14d0*/  IMAD.X R34, RZ, RZ, R75, P3 ;  /* 0x000000ffff227224 */ /* 0x000fe400018e064b */
[----:B------:R-:W-:-:S04]  /*14e0*/  IMAD.WIDE.U32 R38, R41, UR17, R38 ;  /* 0x0000001129267c25 */ /* 0x000fc8000f8e0026 */
[----:B------:R-:W-:Y:S01]  /*14f0*/  IMAD R34, R34, UR18, RZ ;  /* 0x0000001222227c24 */ /* 0x000fe2000f8e02ff */
[----:B------:R-:W-:Y:S01]  /*1500*/  IADD3 R39, R39, UR6, RZ ;  /* 0x0000000627277c10 */ /* 0x000fe2000fffe0ff */
[----:B------:R-:W-:Y:S02]  /*1510*/  ULDC UR6, c[0x0][0x21c] ;  /* 0x0000870000067ab9 */ /* 0x000fe40000000800 */
[C---:B------:R-:W-:Y:S01]  /*1520*/  IMAD R41, R33.reuse, UR19, R34 ;  /* 0x0000001321297c24 */ /* 0x040fe2000f8e0222 */
        /* <DEDUP_REMOVED lines=9> */
.L_x_1131:
[----:B------:R-:W-:Y:S05]  /*15c0*/  BSYNC B0 ;  /* 0x0000000000007941 */ /* 0x000fea0003800000 */
.L_x_1130:
[----:B------:R-:W-:Y:S01]  /*15d0*/  ULDC.64 UR6, c[0x0][0x258] ;  /* 0x0000960000067ab9 */ /* 0x000fe20000000a00 */
[----:B------:R-:W-:Y:S01]  /*15e0*/  IADD3 R37, R37, R43, RZ ;  /* 0x0000002b25257210 */ /* 0x000fe20007ffe0ff */
[----:B------:R-:W-:Y:S01]  /*15f0*/  IMAD.U32 R79, RZ, RZ, UR6 ;  /* 0x00000006ff4f7e24 */ /* 0x000fe2000f8e00ff */
[----:B------:R-:W-:Y:S01]  /*1600*/  UIMAD UR6, UR5, UR6, URZ ;  /* 0x00000006050672a4 */ /* 0x000fe2000f8e023f */
[----:B------:R-:W-:Y:S01]  /*1610*/  BSSY B0, `(.L_x_1132) ;  /* 0x0000026000007945 */ /* 0x000fe20003800000 */
[----:B------:R-:W-:Y:S01]  /*1620*/  LOP3.LUT R110, R35, 0xffff0000, RZ, 0xc0, !PT ;  /* 0xffff0000236e7812 */ /* 0x000fe200078ec0ff */
[----:B------:R-:W-:Y:S01]  /*1630*/  IMAD.WIDE.U32 R78, R79, UR17, R36 ;  /* 0x000000114f4e7c25 */ /* 0x000fe2000f8e0024 */
[----:B------:R-:W-:Y:S01]  /*1640*/  UIMAD UR6, UR17, UR7, UR6 ;  /* 0x00000007110672a4 */ /* 0x000fe2000f8e0206 */
[----:B------:R-:W-:Y:S02]  /*1650*/  ISETP.GE.AND P3, PT, R40, UR9, PT ;  /* 0x0000000928007c0c */ /* 0x000fe4000bf66270 */
[----:B0-----:R-:W-:-:S02]  /*1660*/  CS2R R32, SRZ ;  /* 0x0000000000207805 */ /* 0x001fc4000001ff00 */
[----:B------:R-:W-:Y:S02]  /*1670*/  CS2R R34, SRZ ;  /* 0x0000000000227805 */ /* 0x000fe4000001ff00 */
[----:B------:R-:W-:Y:S02]  /*1680*/  CS2R R36, SRZ ;  /* 0x0000000000247805 */ /* 0x000fe4000001ff00 */
[----:B------:R-:W-:Y:S01]  /*1690*/  CS2R R38, SRZ ;  /* 0x0000000000267805 */ /* 0x000fe2000001ff00 */
[----:B------:R-:W-:Y:S01]  /*16a0*/  VIADD R81, R79, UR6 ;  /* 0x000000064f517c36 */ /* 0x000fe20008000000 */
        /* <DEDUP_REMOVED lines=12> */
[----:B------:R-:W-:Y:S06]  /*1770*/  @P1 BRA `(.L_x_1133) ;  /* 0x00000000003c1947 */ /* 0x000fec0003800000 */
[----:B------:R-:W-:Y:S01]  /*1780*/  ULDC.64 UR6, c[0x0][0x248] ;  /* 0x0000920000067ab9 */ /* 0x000fe20000000a00 */
[----:B------:R-:W-:Y:S01]  /*1790*/  IMAD.MOV.U32 R80, RZ, RZ, R78 ;  /* 0x000000ffff507224 */ /* 0x000fe200078e004e */
[----:B------:R-:W-:Y:S01]  /*17a0*/  IADD3 R82, R76, 0x80, RZ ;  /* 0x000000804c527810 */ /* 0x000fe20007ffe0ff */
[----:B------:R-:W-:Y:S01]  /*17b0*/  IMAD R83, R75, UR6, RZ ;  /* 0x000000064b537c24 */ /* 0x000fe2000f8e02ff */
[----:B------:R-:W-:Y:S01]  /*17c0*/  ULDC UR14, c[0x0][0x21c] ;  /* 0x00008700000e7ab9 */ /* 0x000fe20000000800 */
[----:B------:R-:W-:Y:S01]  /*17d0*/  IMAD.WIDE.U32 R84, R74, UR6, R80 ;  /* 0x000000064a547c25 */ /* 0x000fe2000f8e0050 */
[----:B------:R-:W-:Y:S02]  /*17e0*/  ISETP.GE.AND P4, PT, R76, UR14, PT ;  /* 0x0000000e4c007c0c */ /* 0x000fe4000bf86270 */
[----:B------:R-:W-:Y:S01]  /*17f0*/  ISETP.GE.AND P5, PT, R82, UR14, PT ;  /* 0x0000000e52007c0c */ /* 0x000fe2000bfa6270 */
[----:B------:R-:W-:Y:S01]  /*1800*/  IMAD R83, R74, UR7, R83 ;  /* 0x000000074a537c24 */ /* 0x000fe2000f8e0253 */
[----:B------:R-:W-:-:S02]  /*1810*/  ULDC.64 UR6, c[0x0][0x240] ;  /* 0x0000900000067ab9 */ /* 0x000fc40000000a00 */
[----:B------:R-:W-:Y:S01]  /*1820*/  LEA R82, P1, R84, UR6, 0x1 ;  /* 0x0000000654527c11 */ /* 0x000fe2000f8208ff */
[----:B------:R-:W-:-:S05]  /*1830*/  IMAD.IADD R83, R85, 0x1, R83 ;  /* 0x0000000155537824 */ /* 0x000fca00078e0253 */
[----:B------:R-:W-:-:S05]  /*1840*/  LEA.HI.X R83, R84, UR7, R83, 0x1, P1 ;  /* 0x0000000754537c11 */ /* 0x000fca00088f0c53 */
[----:B------:R0:W5:Y:S04]  /*1850*/  @!P4 LDG.E.128 R32, desc[UR10][R82.64] ;  /* 0x0000000a5220c981 */ /* 0x000168000c1e1d00 */
[----:B------:R0:W5:Y:S02]  /*1860*/  @!P5 LDG.E.128 R48, desc[UR10][R82.64+0x100] ;  /* 0x0001000a5230d981 */ /* 0x000164000c1e1d00 */
.L_x_1133:
[----:B------:R-:W-:Y:S05]  /*1870*/  BSYNC B0 ;  /* 0x0000000000007941 */ /* 0x000fea0003800000 */
.L_x_1132:
[----:B------:R-:W-:Y:S04]  /*1880*/  BSSY B0, `(.L_x_1134) ;  /* 0x0000020000007945 */ /* 0x000fe80003800000 */
[----:B------:R-:W-:Y:S05]  /*1890*/  @P3 BRA `(.L_x_1135) ;  /* 0x0000000000783947 */ /* 0x000fea0003800000 */
[----:B------:R-:W-:Y:S01]  /*18a0*/  ULDC UR6, c[0x0][0x21c] ;  /* 0x0000870000067ab9 */ /* 0x000fe20000000800 */
[----:B0-----:R-:W-:Y:S02]  /*18b0*/  LEA R82, R66, 0x80, 0x3 ;  /* 0x0000008042527811 */ /* 0x001fe400078e18ff */
[----:B------:R-:W-:Y:S02]  /*18c0*/  ISETP.GE.AND P3, PT, R76, UR6, PT ;  /* 0x000000064c007c0c */ /* 0x000fe4000bf66270 */
[----:B------:R-:W-:-:S11]  /*18d0*/  ISETP.GE.AND P1, PT, R82, UR6, PT ;  /* 0x0000000652007c0c */ /* 0x000fd6000bf26270 */
[----:B------:R-:W0:Y:S01]  /*18e0*/  @!P3 LDC.64 R82, c[0x0][0x248] ;  /* 0x00009200ff52bb82 */ /* 0x000e220000000a00 */
[C---:B------:R-:W-:Y:S01]  /*18f0*/  @!P3 IADD3 R111, P4, R74.reuse, 0x10, RZ ;  /* 0x000000104a6fb810 */ /* 0x040fe20007f9e0ff */
[--C-:B------:R-:W-:Y:S01]  /*1900*/  @!P3 IMAD.MOV.U32 R90, RZ, RZ, R78.reuse ;  /* 0x000000ffff5ab224 */ /* 0x100fe200078e004e */
[----:B------:R-:W-:Y:S01]  /*1910*/  @!P1 IADD3 R113, P5, R74, 0x10, RZ ;  /* 0x000000104a719810 */ /* 0x000fe20007fbe0ff */
[----:B------:R-:W-:Y:S01]  /*1920*/  @!P1 IMAD.MOV.U32 R92, RZ, RZ, R78 ;  /* 0x000000ffff5c9224 */ /* 0x000fe200078e004e */
[----:B------:R-:W-:Y:S02]  /*1930*/  @!P3 MOV R91, R81 ;  /* 0x00000051005bb202 */ /* 0x000fe40000000f00 */
[----:B------:R-:W-:Y:S01]  /*1940*/  @!P3 IADD3.X R93, RZ, R75, RZ, P4, !PT ;  /* 0x0000004bff5db210 */ /* 0x000fe200027fe4ff */
[----:B------:R-:W1:Y:S01]  /*1950*/  @!P1 LDC.64 R84, c[0x0][0x248] ;  /* 0x00009200ff549b82 */ /* 0x000e620000000a00 */
[----:B------:R-:W-:-:S07]  /*1960*/  @!P1 IMAD.X R115, RZ, RZ, R75, P5 ;  /* 0x000000ffff739224 */ /* 0x000fce00028e064b */
[----:B------:R-:W2:Y:S08]  /*1970*/  @!P3 LDC.64 R86, c[0x0][0x240] ;  /* 0x00009000ff56bb82 */ /* 0x000eb00000000a00 */
[----:B------:R-:W3:Y:S01]  /*1980*/  @!P1 LDC.64 R88, c[0x0][0x240] ;  /* 0x00009000ff589b82 */ /* 0x000ee20000000a00 */
[----:B0-----:R-:W-:-:S04]  /*1990*/  @!P3 IMAD.WIDE.U32 R90, R111, R82, R90 ;  /* 0x000000526f5ab225 */ /* 0x001fc800078e005a */
[----:B------:R-:W-:Y:S02]  /*19a0*/  @!P3 IMAD R82, R93, R82, RZ ;  /* 0x000000525d52b224 */ /* 0x000fe400078e02ff */
        /* <DEDUP_REMOVED lines=13> */
.L_x_1135:
[----:B------:R-:W-:Y:S05]  /*1a80*/  BSYNC B0 ;  /* 0x0000000000007941 */ /* 0x000fea0003800000 */
.L_x_1134:
        /* <DEDUP_REMOVED lines=8> */
[----:B------:R-:W-:Y:S01]  /*1b10*/  @!P2 IMAD.MOV.U32 R84, RZ, RZ, R78 ;  /* 0x000000ffff54a224 */ /* 0x000fe200078e004e */
[----:B------:R-:W-:Y:S01]  /*1b20*/  @!P1 IADD3 R113, P4, R74, 0x20, RZ ;  /* 0x000000204a719810 */ /* 0x000fe20007f9e0ff */
[----:B------:R-:W-:Y:S01]  /*1b30*/  @!P2 IMAD.MOV.U32 R85, RZ, RZ, R81 ;  /* 0x000000ffff55a224 */ /* 0x000fe200078e0051 */
[----:B------:R-:W-:Y:S01]  /*1b40*/  @!P1 MOV R92, R78 ;  /* 0x0000004e005c9202 */ /* 0x000fe20000000f00 */
[----:B------:R-:W-:Y:S01]  /*1b50*/  @!P2 IMAD.X R93, RZ, RZ, R75, P3 ;  /* 0x000000ffff5da224 */ /* 0x000fe200018e064b */
[----:B------:R-:W-:Y:S01]  /*1b60*/  @!P1 IADD3.X R115, RZ, R75, RZ, P4, !PT ;  /* 0x0000004bff739210 */ /* 0x000fe200027fe4ff */
[----:B-1----:R-:W1:Y:S08]  /*1b70*/  @!P1 LDC.64 R88, c[0x0][0x248] ;  /* 0x00009200ff589b82 */ /* 0x002e700000000a00 */
        /* <DEDUP_REMOVED lines=9> */
[----:B------:R-:W-:Y:S02]  /*1c10*/  @!P1 IMAD R89, R113, R89, R112 ;  /* 0x0000005971599224 */ /* 0x000fe400078e0270 */
[----:B------:R-:W-:-:S03]  /*1c20*/  @!P2 IMAD.IADD R85, R85, 0x1, R91 ;  /* 0x000000015555a824 */ /* 0x000fc600078e025b */
[----:B------:R-:W-:Y:S02]  /*1c30*/  @!P1 IADD3 R89, R93, R89, RZ ;  /* 0x000000595d599210 */ /* 0x000fe40007ffe0ff */
[----:B---3--:R-:W-:Y:S02]  /*1c40*/  @!P1 LEA R82, P4, R92, R82, 0x1 ;  /* 0x000000525c529211 */ /* 0x008fe400078808ff */
[----:B------:R-:W-:Y:S02]  /*1c50*/  @!P2 LEA.HI.X R87, R84, R87, R85, 0x1, P3 ;  /* 0x000000575457a211 */ /* 0x000fe400018f0c55 */
[----:B------:R-:W-:-:S03]  /*1c60*/  @!P1 LEA.HI.X R83, R92, R83, R89, 0x1, P4 ;  /* 0x000000535c539211 */ /* 0x000fc600020f0c59 */
[----:B------:R2:W5:Y:S04]  /*1c70*/  @!P2 LDG.E.128 R40, desc[UR10][R86.64] ;  /* 0x0000000a5628a981 */ /* 0x000568000c1e1d00 */
[----:B------:R2:W5:Y:S02]  /*1c80*/  @!P1 LDG.E.128 R56, desc[UR10][R82.64+0x100] ;  /* 0x0001000a52389981 */ /* 0x000564000c1e1d00 */
.L_x_1137:
[----:B------:R-:W-:Y:S05]  /*1c90*/  BSYNC B0 ;  /* 0x0000000000007941 */ /* 0x000fea0003800000 */
.L_x_1136:
[----:B------:R-:W-:Y:S04]  /*1ca0*/  BSSY B0, `(.L_x_1138) ;  /* 0x0000013000007945 */ /* 0x000fe80003800000 */
[----:B------:R-:W-:Y:S05]  /*1cb0*/  @P0 BRA `(.L_x_1139) ;  /* 0x0000000000440947 */ /* 0x000fea0003800000 */
[----:B------:R-:W-:Y:S01]  /*1cc0*/  IADD3 R77, P0, R74, 0x30, RZ ;  /* 0x000000304a4d7810 */ /* 0x000fe20007f1e0ff */
[----:B------:R-:W-:Y:S01]  /*1cd0*/  ULDC.64 UR14, c[0x0][0x248] ;  /* 0x00009200000e7ab9 */ /* 0x000fe20000000a00 */
[----:B------:R-:W-:Y:S01]  /*1ce0*/  IMAD.MOV.U32 R79, RZ, RZ, R81 ;  /* 0x000000ffff4f7224 */ /* 0x000fe200078e0051 */
[----:B------:R-:W-:Y:S01]  /*1cf0*/  LEA R66, R66, 0x80, 0x3 ;  /* 0x0000008042427811 */ /* 0x000fe200078e18ff */
[----:B------:R-:W-:Y:S01]  /*1d00*/  ULDC UR6, c[0x0][0x21c] ;  /* 0x0000870000067ab9 */ /* 0x000fe20000000800 */
[----:B------:R-:W-:Y:S01]  /*1d10*/  IMAD.X R74, RZ, RZ, R75, P0 ;  /* 0x000000ffff4a7224 */ /* 0x000fe200000e064b */
[----:B------:R-:W-:Y:S01]  /*1d20*/  ISETP.GE.AND P1, PT, R76, UR6, PT ;  /* 0x000000064c007c0c */ /* 0x000fe2000bf26270 */
[----:B------:R-:W-:Y:S01]  /*1d30*/  IMAD.WIDE.U32 R78, R77, UR14, R78 ;  /* 0x0000000e4d4e7c25 */ /* 0x000fe2000f8e004e */
[----:B------:R-:W-:-:S03]  /*1d40*/  ISETP.GE.AND P2, PT, R66, UR6, PT ;  /* 0x0000000642007c0c */ /* 0x000fc6000bf46270 */
[----:B------:R-:W-:-:S04]  /*1d50*/  IMAD R74, R74, UR14, RZ ;  /* 0x0000000e4a4a7c24 */ /* 0x000fc8000f8e02ff */
[----:B------:R-:W-:Y:S01]  /*1d60*/  IMAD R75, R77, UR15, R74 ;  /* 0x0000000f4d4b7c24 */ /* 0x000fe2000f8e024a */
[----:B------:R-:W-:Y:S02]  /*1d70*/  ULDC.64 UR14, c[0x0][0x240] ;  /* 0x00009000000e7ab9 */ /* 0x000fe40000000a00 */
[----:B------:R-:W-:Y:S02]  /*1d80*/  LEA R74, P0, R78, UR14, 0x1 ;  /* 0x0000000e4e4a7c11 */ /* 0x000fe4000f8008ff */
[----:B------:R-:W-:-:S04]  /*1d90*/  IADD3 R75, R79, R75, RZ ;  /* 0x0000004b4f4b7210 */ /* 0x000fc80007ffe0ff */
[----:B------:R-:W-:-:S05]  /*1da0*/  LEA.HI.X R75, R78, UR15, R75, 0x1, P0 ;  /* 0x0000000f4e4b7c11 */ /* 0x000fca00080f0c4b */
[----:B------:R3:W5:Y:S04]  /*1db0*/  @!P1 LDG.E.128 R44, desc[UR10][R74.64] ;  /* 0x0000000a4a2c9981 */ /* 0x000768000c1e1d00 */
[----:B------:R3:W5:Y:S02]  /*1dc0*/  @!P2 LDG.E.128 R60, desc[UR10][R74.64+0x100] ;  /* 0x0001000a4a3ca981 */ /* 0x000764000c1e1d00 */
.L_x_1139:
[----:B------:R-:W-:Y:S05]  /*1dd0*/  BSYNC B0 ;  /* 0x0000000000007941 */ /* 0x000fea0003800000 */
.L_x_1138:
[----:B---3-5:R-:W-:Y:S01]  /*1de0*/  SHF.L.U32 R74, R34, 0x10, RZ ;  /* 0x00000010224a7819 */ /* 0x028fe200000006ff */
[----:B------:R-:W-:Y:S01]  /*1df0*/  IMAD.U32 R78, R38, 0x10000, RZ ;  /* 0x00010000264e7824 */ /* 0x000fe200078e00ff */
[----:B------:R-:W-:Y:S01]  /*1e00*/  LOP3.LUT R77, R34, 0xffff0000, RZ, 0xc0, !PT ;  /* 0xffff0000224d7812 */ /* 0x000fe200078ec0ff */
[C---:B------:R-:W-:Y:S01]  /*1e10*/  IMAD.U32 R34, R35.reuse, 0x10000, RZ ;  /* 0x0001000023227824 */ /* 0x040fe200078e00ff */
[----:B------:R-:W-:Y:S01]  /*1e20*/  LOP3.LUT R79, R35, 0xffff0000, RZ, 0xc0, !PT ;  /* 0xffff0000234f7812 */ /* 0x000fe200078ec0ff */
[C---:B------:R-:W-:Y:S01]  /*1e30*/  IMAD.U32 R35, R36.reuse, 0x10000, RZ ;  /* 0x0001000024237824 */ /* 0x040fe200078e00ff */
[----:B------:R-:W-:Y:S01]  /*1e40*/  LOP3.LUT R76, R36, 0xffff0000, RZ, 0xc0, !PT ;  /* 0xffff0000244c7812 */ /* 0x000fe200078ec0ff */
[----:B0-2---:R-:W-:Y:S01]  /*1e50*/  IMAD.U32 R82, R42, 0x10000, RZ ;  /* 0x000100002a527824 */ /* 0x005fe200078e00ff */
[C---:B------:R-:W-:Y:S01]  /*1e60*/  SHF.L.U32 R36, R37.reuse, 0x10, RZ ;  /* 0x0000001025247819 */ /* 0x040fe200000006ff */
[----:B------:R-:W-:Y:S01]  /*1e70*/  IMAD.U32 R75, R32, 0x10000, RZ ;  /* 0x00010000204b7824 */ /* 0x000fe200078e00ff */
[----:B------:R-:W-:Y:S01]  /*1e80*/  LOP3.LUT R81, R37, 0xffff0000, RZ, 0xc0, !PT ;  /* 0xffff000025517812 */ /* 0x000fe200078ec0ff */
[----:B------:R-:W-:Y:S01]  /*1e90*/  FMUL.FTZ R119, R17, R76 ;  /* 0x0000004c11777220 */ /* 0x000fe20000410000 */
[----:B------:R-:W-:Y:S01]  /*1ea0*/  LOP3.LUT R37, R38, 0xffff0000, RZ, 0xc0, !PT ;  /* 0xffff000026257812 */ /* 0x000fe200078ec0ff */
[C---:B------:R-:W-:Y:S01]  /*1eb0*/  IMAD.U32 R38, R39.reuse, 0x10000, RZ ;  /* 0x0001000027267824 */ /* 0x040fe200078e00ff */
[----:B------:R-:W-:Y:S01]  /*1ec0*/  LOP3.LUT R83, R39, 0xffff0000, RZ, 0xc0, !PT ;  /* 0xffff000027537812 */ /* 0x000fe200078ec0ff */
[----:B-1----:R-:W-:Y:S01]  /*1ed0*/  IMAD.U32 R89, R45, 0x10000, RZ ;  /* 0x000100002d597824 */ /* 0x002fe200078e00ff */
[----:B------:R-:W-:Y:S01]  /*1ee0*/  LOP3.LUT R80, R40, 0xffff0000, RZ, 0xc0, !PT ;  /* 0xffff000028507812 */ /* 0x000fe200078ec0ff */
[----:B------:R-:W-:Y:S01]  /*1ef0*/  FFMA.FTZ R16, R16, R35, R119 ;  /* 0x0000002310107223 */ /* 0x000fe20000010077 */
[----:B------:R-:W-:Y:S01]  /*1f00*/  SHF.L.U32 R39, R40, 0x10, RZ ;  /* 0x0000001028277819 */ /* 0x000fe200000006ff */
[C---:B------:R-:W-:Y:S01]  /*1f10*/  IMAD.U32 R40, R41.reuse, 0x10000, RZ ;  /* 0x0001000029287824 */ /* 0x040fe200078e00ff */
[----:B------:R-:W-:Y:S01]  /*1f20*/  LOP3.LUT R85, R41, 0xffff0000, RZ, 0xc0, !PT ;  /* 0xffff000029557812 */ /* 0x000fe200078ec0ff */
[----:B------:R-:W-:Y:S01]  /*1f30*/  FMUL.FTZ R17, R9, R80 ;  /* 0x0000005009117220 */ /* 0x000fe20000410000 */
[----:B------:R-:W-:Y:S01]  /*1f40*/  LOP3.LUT R41, R42, 0xffff0000, RZ, 0xc0, !PT ;  /* 0xffff00002a297812 */ /* 0x000fe200078ec0ff */
[----:B------:R-:W-:Y:S01]  /*1f50*/  FFMA.FTZ R119, R15, R36, R16 ;  /* 0x000000240f777223 */ /* 0x000fe20000010010 */
[C---:B------:R-:W-:Y:S01]  /*1f60*/  SHF.L.U32 R42, R43.reuse, 0x10, RZ ;  /* 0x000000102b2a7819 */ /* 0x040fe200000006ff */
[----:B------:R-:W-:Y:S01]  /*1f70*/  FFMA.FTZ R8, R8, R39, R17 ;  /* 0x0000002708087223 */ /* 0x000fe20000010011 */
[----:B------:R-:W-:Y:S01]  /*1f80*/  LOP3.LUT R87, R43, 0xffff0000, RZ, 0xc0, !PT ;  /* 0xffff00002b577812 */ /* 0x000fe200078ec0ff */
[C---:B------:R-:W-:Y:S01]  /*1f90*/  IMAD.U32 R43, R24.reuse, 0x10000, RZ ;  /* 0x00010000182b7824 */ /* 0x040fe200078e00ff */
[----:B------:R-:W-:Y:S01]  /*1fa0*/  LOP3.LUT R84, R24, 0xffff0000, RZ, 0xc0, !PT ;  /* 0xffff000018547812 */ /* 0x000fe200078ec0ff */
[C---:B------:R-:W-:Y:S01]  /*1fb0*/  IMAD.U32 R24, R25.reuse, 0x10000, RZ ;  /* 0x0001000019187824 */ /* 0x040fe200078e00ff */
[----:B------:R-:W-:Y:S01]  /*1fc0*/  LOP3.LUT R86, R25, 0xffff0000, RZ, 0xc0, !PT ;  /* 0xffff000019567812 */ /* 0x000fe200078ec0ff */
[----:B------:R-:W-:Y:S01]  /*1fd0*/  FFMA.FTZ R7, R7, R40, R8 ;  /* 0x0000002807077223 */ /* 0x000fe20000010008 */
[----:B------:R-:W-:Y:S01]  /*1fe0*/  LOP3.LUT R66, R32, 0xffff0000, RZ, 0xc0, !PT ;  /* 0xffff000020427812 */ /* 0x000fe200078ec0ff */
[----:B------:R-:W-:Y:S01]  /*1ff0*/  IMAD.U32 R32, R33, 0x10000, RZ ;  /* 0x0001000021207824 */ /* 0x000fe200078e00ff */
[----:B------:R-:W-:Y:S01]  /*2000*/  LOP3.LUT R25, R44, 0xffff0000, RZ, 0xc0, !PT ;  /* 0xffff00002c197812 */ /* 0x000fe200078ec0ff */
[----:B------:R-:W-:Y:S01]  /*2010*/  IMAD.U32 R88, R26, 0x10000, RZ ;  /* 0x000100001a587824 */ /* 0x000fe200078e00ff */
[----:B------:R-:W-:Y:S01]  /*2020*/  SHF.L.U32 R44, R44, 0x10, RZ ;  /* 0x000000102c2c7819 */ /* 0x000fe200000006ff */
[----:B------:R-:W-:Y:S01]  /*2030*/  FMUL.FTZ R117, R65, R66 ;  /* 0x0000004241757220 */ /* 0x000fe20000410000 */
[----:B------:R-:W-:Y:S01]  /*2040*/  LOP3.LUT R33, R33, 0xffff0000, RZ, 0xc0, !PT ;  /* 0xffff000021217812 */ /* 0x000fe200078ec0ff */
[----:B------:R-:W-:Y:S01]  /*2050*/  FMUL.FTZ R84, R84, R25 ;  /* 0x0000001954547220 */ /* 0x000fe20000410000 */
[----:B------:R-:W-:Y:S01]  /*2060*/  LOP3.LUT R91, R45, 0xffff0000, RZ, 0xc0, !PT ;  /* 0xffff00002d5b7812 */ /* 0x000fe200078ec0ff */
[----:B------:R-:W-:Y:S01]  /*2070*/  FFMA.FTZ R64, R64, R75, R117 ;  /* 0x0000004b40407223 */ /* 0x000fe20000010075 */
[----:B------:R-:W-:-:S02]  /*2080*/  IMAD.U32 R111, R46, 0x10000, RZ ;  /* 0x000100002e6f7824 */ /* 0x000fc400078e00ff */
[----:B------:R-:W-:Y:S01]  /*2090*/  FFMA.FTZ R43, R43, R44, R84 ;  /* 0x0000002c2b2b7223 */ /* 0x000fe20000010054 */
[----:B------:R-:W-:Y:S01]  /*20a0*/  FFMA.FTZ R14, R14, R81, R119 ;  /* 0x000000510e0e7223 */ /* 0x000fe20000010077 */
[----:B------:R-:W-:Y:S01]  /*20b0*/  FFMA.FTZ R117, R23, R32, R64 ;  /* 0x0000002017757223 */ /* 0x000fe20000010040 */
[----:B------:R-:W-:Y:S01]  /*20c0*/  FFMA.FTZ R6, R6, R85, R7 ;  /* 0x0000005506067223 */ /* 0x000fe20000010007 */
        /* <DEDUP_REMOVED lines=8> */
[----:B------:R-:W-:Y:S01]  /*2150*/  FFMA.FTZ R88, R88, R111, R43 ;  /* 0x0000006f58587223 */ /* 0x000fe2000001002b */
[----:B------:R-:W-:Y:S01]  /*2160*/  SHF.L.U32 R26, R27, 0x10, RZ ;  /* 0x000000101b1a7819 */ /* 0x000fe200000006ff */
[----:B------:R-:W-:-:S02]  /*2170*/  IMAD.U32 R93, R47, 0x10000, RZ ;  /* 0x000100002f5d7824 */ /* 0x000fc400078e00ff */
        /* <DEDUP_REMOVED lines=10> */
[----:B------:R-:W-:Y:S01]  /*2220*/  SHF.L.U32 R47, R48, 0x10, RZ ;  /* 0x00000010302f7819 */ /* 0x000fe200000006ff */
[----:B------:R-:W-:Y:S01]  /*2230*/  IMAD.U32 R9, R52, 0x10000, RZ ;  /* 0x0001000034097824 */ /* 0x000fe200078e00ff */
[----:B------:R-:W-:Y:S01]  /*2240*/  SHF.L.U32 R17, R28, 0x10, RZ ;  /* 0x000000101c117819 */ /* 0x000fe200000006ff */
[----:B------:R-:W-:-:S02]  /*2250*/  IMAD.U32 R25, R56, 0x10000, RZ ;  /* 0x0001000038197824 */ /* 0x000fc400078e00ff */
[----:B------:R-:W-:Y:S01]  /*2260*/  FFMA.FTZ R19, R18, R79, R19 ;  /* 0x0000004f12137223 */ /* 0x000fe20000010013 */
[----:B------:R-:W-:Y:S02]  /*2270*/  IMAD.U32 R36, R60, 0x10000, RZ ;  /* 0x000100003c247824 */ /* 0x000fe400078e00ff */
        /* <DEDUP_REMOVED lines=12> */
[----:B------:R-:W-:Y:S01]  /*2340*/  IMAD.U32 R113, R49, 0x10000, RZ ;  /* 0x0001000031717824 */ /* 0x000fe200078e00ff */
[----:B------:R-:W-:Y:S01]  /*2350*/  SHF.L.U32 R115, R51, 0x10, RZ ;  /* 0x0000001033737819 */ /* 0x000fe200000006ff */
[----:B------:R-:W-:Y:S01]  /*2360*/  IMAD.U32 R28, R29, 0x10000, RZ ;  /* 0x000100001d1c7824 */ /* 0x000fe200078e00ff */
[----:B------:R-:W-:Y:S01]  /*2370*/  LOP3.LUT R112, R51, 0xffff0000, RZ, 0xc0, !PT ;  /* 0xffff000033707812 */ /* 0x000fe200078ec0ff */
[----:B------:R-:W-:Y:S01]  /*2380*/  IMAD.U32 R51, R53, 0x10000, RZ ;  /* 0x0001000035337824 */ /* 0x000fe200078e00ff */
        /* <DEDUP_REMOVED lines=15> */
[C---:B------:R-:W-:Y:S01]  /*2480*/  IMAD.U32 R65, R55.reuse, 0x10000, RZ ;  /* 0x0001000037417824 */ /* 0x040fe200078e00ff */
        /* <DEDUP_REMOVED lines=36> */
[----:B------:R-:W-:Y:S01]  /*26d0*/  FFMA.FTZ R16, R31, R16, R30 ;  /* 0x000000101f107223 */ /* 0x000fe2000001001e */
[----:B------:R-:W0:Y:S01]  /*26e0*/  S2R R12, SR_TID.X ;  /* 0x00000000000c7919 */ /* 0x000e220000002100 */
[----:B------:R-:W-:Y:S01]  /*26f0*/  USHF.L.U32 UR18, UR13, 0x6, URZ ;  /* 0x000000060d127899 */ /* 0x000fe2000800063f */
[----:B------:R-:W-:Y:S01]  /*2700*/  BSSY B0, `(.L_x_1140) ;  /* 0x000004c000007945 */ /* 0x000fe20003800000 */
[----:B------:R-:W-:Y:S01]  /*2710*/  USHF.R.S32.HI UR19, URZ, 0x1f, UR16 ;  /* 0x0000001f3f137899 */ /* 0x000fe20008011410 */
[----:B------:R-:W1:Y:S04]  /*2720*/  SHFL.BFLY PT, R3, R72, 0x8, 0x1f ;  /* 0x0d001f0048037f89 */ /* 0x000e6800000e0000 */
[----:B------:R-:W2:Y:S04]  /*2730*/  SHFL.BFLY PT, R5, R76, 0x8, 0x1f ;  /* 0x0d001f004c057f89 */ /* 0x000ea800000e0000 */
[----:B------:R-:W3:Y:S04]  /*2740*/  SHFL.BFLY PT, R0, R59, 0x8, 0x1f ;  /* 0x0d001f003b007f89 */ /* 0x000ee800000e0000 */
[----:B------:R-:W4:Y:S01]  /*2750*/  SHFL.BFLY PT, R7, R16, 0x8, 0x1f ;  /* 0x0d001f0010077f89 */ /* 0x000f2200000e0000 */
[----:B-1----:R-:W-:Y:S01]  /*2760*/  FADD.FTZ R3, R72, R3 ;  /* 0x0000000348037221 */ /* 0x002fe20000010000 */
[----:B--2---:R-:W-:Y:S01]  /*2770*/  FADD.FTZ R2, R76, R5 ;  /* 0x000000054c027221 */ /* 0x004fe20000010000 */
[----:B0-----:R-:W-:Y:S01]  /*2780*/  SHF.R.S32.HI R13, RZ, 0x1f, R12 ;  /* 0x0000001fff0d7819 */ /* 0x001fe2000001140c */
[----:B---3--:R-:W-:-:S03]  /*2790*/  FADD.FTZ R6, R59, R0 ;  /* 0x000000003b067221 */ /* 0x008fc60000010000 */
[----:B------:R-:W0:Y:S01]  /*27a0*/  SHFL.BFLY PT, R5, R2, 0x4, 0x1f ;  /* 0x0c801f0002057f89 */ /* 0x000e2200000e0000 */
[----:B------:R-:W-:Y:S01]  /*27b0*/  LEA.HI R13, R13, R12, RZ, 0x4 ;  /* 0x0000000c0d0d7211 */ /* 0x000fe200078f20ff */
[----:B----4-:R-:W-:Y:S02]  /*27c0*/  FADD.FTZ R9, R16, R7 ;  /* 0x0000000710097221 */ /* 0x010fe40000010000 */
[----:B------:R-:W1:Y:S04]  /*27d0*/  SHFL.BFLY PT, R0, R3, 0x4, 0x1f ;  /* 0x0c801f0003007f89 */ /* 0x000e6800000e0000 */
[----:B------:R-:W2:Y:S04]  /*27e0*/  SHFL.BFLY PT, R7, R6, 0x4, 0x1f ;  /* 0x0c801f0006077f89 */ /* 0x000ea800000e0000 */
[----:B------:R-:W3:Y:S01]  /*27f0*/  SHFL.BFLY PT, R10, R9, 0x4, 0x1f ;  /* 0x0c801f00090a7f89 */ /* 0x000ee200000e0000 */
[----:B0-----:R-:W-:Y:S01]  /*2800*/  FADD.FTZ R4, R2, R5 ;  /* 0x0000000502047221 */ /* 0x001fe20000010000 */
[----:B-1----:R-:W-:Y:S01]  /*2810*/  FADD.FTZ R0, R3, R0 ;  /* 0x0000000003007221 */ /* 0x002fe20000010000 */
[----:B--2---:R-:W-:-:S04]  /*2820*/  FADD.FTZ R8, R6, R7 ;  /* 0x0000000706087221 */ /* 0x004fc80000010000 */
[----:B------:R-:W0:Y:S01]  /*2830*/  SHFL.BFLY PT, R5, R0, 0x2, 0x1f ;  /* 0x0c401f0000057f89 */ /* 0x000e2200000e0000 */
[----:B---3--:R-:W-:-:S03]  /*2840*/  FADD.FTZ R11, R9, R10 ;  /* 0x0000000a090b7221 */ /* 0x008fc60000010000 */
[----:B------:R-:W1:Y:S04]  /*2850*/  SHFL.BFLY PT, R7, R4, 0x2, 0x1f ;  /* 0x0c401f0004077f89 */ /* 0x000e6800000e0000 */
[----:B------:R-:W2:Y:S04]  /*2860*/  SHFL.BFLY PT, R3, R8, 0x2, 0x1f ;  /* 0x0c401f0008037f89 */ /* 0x000ea800000e0000 */
[----:B------:R-:W3:Y:S01]  /*2870*/  SHFL.BFLY PT, R2, R11, 0x2, 0x1f ;  /* 0x0c401f000b027f89 */ /* 0x000ee200000e0000 */
[----:B0-----:R-:W-:Y:S01]  /*2880*/  FADD.FTZ R5, R0, R5 ;  /* 0x0000000500057221 */ /* 0x001fe20000010000 */
[----:B-1----:R-:W-:Y:S01]  /*2890*/  FADD.FTZ R7, R4, R7 ;  /* 0x0000000704077221 */ /* 0x002fe20000010000 */
[----:B--2---:R-:W-:-:S04]  /*28a0*/  FADD.FTZ R3, R8, R3 ;  /* 0x0000000308037221 */ /* 0x004fc80000010000 */
[----:B------:R-:W0:Y:S01]  /*28b0*/  SHFL.BFLY PT, R6, R7, 0x1, 0x1f ;  /* 0x0c201f0007067f89 */ /* 0x000e2200000e0000 */
[----:B---3--:R-:W-:Y:S01]  /*28c0*/  FADD.FTZ R9, R11, R2 ;  /* 0x000000020b097221 */ /* 0x008fe20000010000 */
[----:B------:R-:W-:Y:S02]  /*28d0*/  LOP3.LUT R11, R13, 0xfffffff0, RZ, 0xc0, !PT ;  /* 0xfffffff00d0b7812 */ /* 0x000fe400078ec0ff */
[----:B------:R-:W1:Y:S04]  /*28e0*/  SHFL.BFLY PT, R2, R5, 0x1, 0x1f ;  /* 0x0c201f0005027f89 */ /* 0x000e6800000e0000 */
[----:B------:R-:W2:Y:S01]  /*28f0*/  SHFL.BFLY PT, R10, R3, 0x1, 0x1f ;  /* 0x0c201f00030a7f89 */ /* 0x000ea200000e0000 */
[----:B------:R-:W-:-:S03]  /*2900*/  IMAD.IADD R11, R12, 0x1, -R11 ;  /* 0x000000010c0b7824 */ /* 0x000fc600078e0a0b */
[----:B------:R-:W3:Y:S02]  /*2910*/  SHFL.BFLY PT, R0, R9, 0x1, 0x1f ;  /* 0x0c201f0009007f89 */ /* 0x000ee400000e0000 */
[----:B------:R-:W-:Y:S01]  /*2920*/  ISETP.NE.AND P0, PT, R11, RZ, PT ;  /* 0x000000ff0b00720c */ /* 0x000fe20003f05270 */
[----:B0-----:R-:W-:Y:S01]  /*2930*/  FADD.FTZ R6, R7, R6 ;  /* 0x0000000607067221 */ /* 0x001fe20000010000 */
[----:B-1----:R-:W-:Y:S01]  /*2940*/  FADD.FTZ R8, R5, R2 ;  /* 0x0000000205087221 */ /* 0x002fe20000010000 */
[----:B--2---:R-:W-:Y:S01]  /*2950*/  FADD.FTZ R10, R3, R10 ;  /* 0x0000000a030a7221 */ /* 0x004fe20000010000 */
[----:B---3--:R-:W-:-:S09]  /*2960*/  FADD.FTZ R11, R9, R0 ;  /* 0x00000000090b7221 */ /* 0x008fd20000010000 */
[----:B------:R-:W-:Y:S05]  /*2970*/  @P0 BRA `(.L_x_1141) ;  /* 0x0000000000900947 */ /* 0x000fea0003800000 */
[----:B------:R-:W-:Y:S01]  /*2980*/  USHF.R.S32.HI UR7, URZ, 0x1f, UR4 ;  /* 0x0000001f3f077899 */ /* 0x000fe20008011404 */
[----:B------:R-:W-:Y:S01]  /*2990*/  SHF.R.S32.HI R0, RZ, 0x4, R13 ;  /* 0x00000004ff007819 */ /* 0x000fe2000001140d */
[----:B------:R-:W-:Y:S01]  /*29a0*/  UIADD3 UR6, UP0, UR18, UR4, URZ ;  /* 0x0000000412067290 */ /* 0x000fe2000ff1e03f */
[----:B------:R-:W-:Y:S01]  /*29b0*/  ULDC.64 UR14, c[0x0][0x278] ;  /* 0x00009e00000e7ab9 */ /* 0x000fe20000000a00 */
[----:B------:R-:W-:Y:S01]  /*29c0*/  UIMAD UR20, UR13, -0x40, UR8 ;  /* 0xffffffc00d1478a4 */ /* 0x000fe2000f8e0208 */
[----:B------:R-:W-:Y:S01]  /*29d0*/  SHF.R.S32.HI R4, RZ, 0x1f, R0 ;  /* 0x0000001fff047819 */ /* 0x000fe20000011400 */
[----:B------:R-:W-:Y:S01]  /*29e0*/  ULEA.HI.X.SX32 UR7, UR18, UR7, 0x1, UP0 ;  /* 0x0000000712077291 */ /* 0x000fe200080f0e3f */
[C---:B------:R-:W-:Y:S01]  /*29f0*/  VIADD R7, R0.reuse, 0x10 ;  /* 0x0000001000077836 */ /* 0x040fe20000000000 */
[----:B------:R-:W-:Y:S02]  /*2a00*/  UIMAD UR9, UR19, UR14, URZ ;  /* 0x0000000e130972a4 */ /* 0x000fe4000f8e023f */
[----:B------:R-:W-:Y:S01]  /*2a10*/  UIMAD.WIDE.U32 UR6, UR16, UR14, UR6 ;  /* 0x0000000e100672a5 */ /* 0x000fe2000f8e0006 */
[----:B------:R-:W-:Y:S01]  /*2a20*/  ISETP.GE.AND P3, PT, R0, UR20, PT ;  /* 0x0000001400007c0c */ /* 0x000fe2000bf66270 */
[----:B------:R-:W-:Y:S01]  /*2a30*/  UIMAD UR9, UR16, UR15, UR9 ;  /* 0x0000000f100972a4 */ /* 0x000fe2000f8e0209 */
[----:B------:R-:W-:-:S02]  /*2a40*/  ISETP.GE.AND P2, PT, R7, UR20, PT ;  /* 0x0000001407007c0c */ /* 0x000fc4000bf46270 */
[----:B------:R-:W-:Y:S01]  /*2a50*/  ULDC.64 UR14, c[0x0][0x280] ;  /* 0x0000a000000e7ab9 */ /* 0x000fe20000000a00 */
[----:B------:R-:W-:Y:S01]  /*2a60*/  UIADD3 UR7, UR7, UR9, URZ ;  /* 0x0000000907077290 */ /* 0x000fe2000fffe03f */
[----:B------:R-:W-:Y:S01]  /*2a70*/  FSEL R7, R6, RZ, !P2 ;  /* 0x000000ff06077208 */ /* 0x000fe20005000000 */
[----:B------:R-:W-:Y:S02]  /*2a80*/  UIMAD UR9, UR5, UR14, URZ ;  /* 0x0000000e050972a4 */ /* 0x000fe4000f8e023f */
[----:B------:R-:W-:Y:S02]  /*2a90*/  UIMAD.WIDE.U32 UR6, UR17, UR14, UR6 ;  /* 0x0000000e110672a5 */ /* 0x000fe4000f8e0006 */
[----:B------:R-:W-:-:S03]  /*2aa0*/  UIMAD UR9, UR17, UR15, UR9 ;  /* 0x0000000f110972a4 */ /* 0x000fc6000f8e0209 */
[----:B------:R-:W-:Y:S01]  /*2ab0*/  ULDC.64 UR14, c[0x0][0x260] ;  /* 0x00009800000e7ab9 */ /* 0x000fe20000000a00 */
[----:B------:R-:W-:Y:S02]  /*2ac0*/  IADD3 R3, P0, R0, UR6, RZ ;  /* 0x0000000600037c10 */ /* 0x000fe4000ff1e0ff */
[----:B------:R-:W-:Y:S02]  /*2ad0*/  MOV R5, UR9 ;  /* 0x0000000900057c02 */ /* 0x000fe40008000f00 */
[C---:B------:R-:W-:Y:S02]  /*2ae0*/  LEA R2, P4, R3.reuse, UR14, 0x2 ;  /* 0x0000000e03027c11 */ /* 0x040fe4000f8810ff */
[----:B------:R-:W-:Y:S01]  /*2af0*/  IADD3.X R4, R4, UR7, R5, P0, !PT ;  /* 0x0000000704047c10 */ /* 0x000fe200087fe405 */
[C---:B------:R-:W-:Y:S01]  /*2b00*/  VIADD R5, R0.reuse, 0x20 ;  /* 0x0000002000057836 */ /* 0x040fe20000000000 */
[----:B------:R-:W-:Y:S02]  /*2b10*/  IADD3 R0, R0, 0x30, RZ ;  /* 0x0000003000007810 */ /* 0x000fe40007ffe0ff */
[----:B------:R-:W-:-:S02]  /*2b20*/  LEA.HI.X R3, R3, UR15, R4, 0x2, P4 ;  /* 0x0000000f03037c11 */ /* 0x000fc4000a0f1404 */
[----:B------:R-:W-:Y:S02]  /*2b30*/  ISETP.GE.AND P1, PT, R5, UR20, PT ;  /* 0x0000001405007c0c */ /* 0x000fe4000bf26270 */
[----:B------:R-:W-:Y:S01]  /*2b40*/  ISETP.GE.AND P0, PT, R0, UR20, PT ;  /* 0x0000001400007c0c */ /* 0x000fe2000bf06270 */
[----:B------:R0:W-:Y:S01]  /*2b50*/  STG.E desc[UR10][R2.64+0x40], R7 ;  /* 0x0000400702007986 */ /* 0x0001e2000c10190a */
[----:B------:R-:W-:Y:S02]  /*2b60*/  FSEL R5, R8, RZ, !P3 ;  /* 0x000000ff08057208 */ /* 0x000fe40005800000 */
[----:B------:R-:W-:Y:S02]  /*2b70*/  FSEL R9, R10, RZ, !P1 ;  /* 0x000000ff0a097208 */ /* 0x000fe40004800000 */
[----:B------:R-:W-:Y:S01]  /*2b80*/  FSEL R11, R11, RZ, !P0 ;  /* 0x000000ff0b0b7208 */ /* 0x000fe20004000000 */
[----:B------:R0:W-:Y:S04]  /*2b90*/  STG.E desc[UR10][R2.64], R5 ;  /* 0x0000000502007986 */ /* 0x0001e8000c10190a */
[----:B------:R0:W-:Y:S04]  /*2ba0*/  STG.E desc[UR10][R2.64+0x80], R9 ;  /* 0x0000800902007986 */ /* 0x0001e8000c10190a */
[----:B------:R0:W-:Y:S02]  /*2bb0*/  STG.E desc[UR10][R2.64+0xc0], R11 ;  /* 0x0000c00b02007986 */ /* 0x0001e4000c10190a */
.L_x_1141:
[----:B------:R-:W-:Y:S05]  /*2bc0*/  BSYNC B0 ;  /* 0x0000000000007941 */ /* 0x000fea0003800000 */
.L_x_1140:
[----:B------:R-:W-:Y:S01]  /*2bd0*/  UIADD3 UR8, UR8, 0x3f, URZ ;  /* 0x0000003f08087890 */ /* 0x000fe2000fffe03f */
[----:B0-----:R-:W0:Y:S01]  /*2be0*/  LDC.64 R6, c[0x0][0x2d0] ;  /* 0x0000b400ff067b82 */ /* 0x001e220000000a00 */
[----:B------:R-:W-:Y:S02]  /*2bf0*/  BSSY B0, `(.L_x_1142) ;  /* 0x0000022000007945 */ /* 0x000fe40003800000 */
[----:B------:R-:W-:Y:S02]  /*2c00*/  USHF.R.S32.HI UR6, URZ, 0x1f, UR8 ;  /* 0x0000001f3f067899 */ /* 0x000fe40008011408 */
[----:B------:R-:W-:Y:S02]  /*2c10*/  UIMAD UR7, UR13, -0x40, UR8 ;  /* 0xffffffc00d0778a4 */ /* 0x000fe4000f8e0208 */
[----:B------:R-:W-:-:S04]  /*2c20*/  ULEA.HI UR6, UR6, UR8, URZ, 0x6 ;  /* 0x0000000806067291 */ /* 0x000fc8000f8f303f */
[----:B------:R-:W-:-:S04]  /*2c30*/  ULOP3.LUT UR6, UR6, 0xffffffc0, URZ, 0xc0, !UPT ;  /* 0xffffffc006067892 */ /* 0x000fc8000f8ec03f */
[----:B------:R-:W-:-:S06]  /*2c40*/  UIADD3 UR6, UR7, UR6, -UR8 ;  /* 0x0000000607067290 */ /* 0x000fcc000fffe808 */
[----:B------:R-:W-:-:S04]  /*2c50*/  ISETP.GE.AND P0, PT, R12, UR6, PT ;  /* 0x000000060c007c0c */ /* 0x000fc8000bf06270 */
[----:B------:R-:W-:-:S13]  /*2c60*/  ISETP.GT.OR P0, PT, R12, 0x3f, P0 ;  /* 0x0000003f0c00780c */ /* 0x000fda0000704670 */
[----:B------:R-:W-:Y:S05]  /*2c70*/  @P0 BRA `(.L_x_1143) ;  /* 0x0000000000640947 */ /* 0x000fea0003800000 */
[----:B------:R-:W1:Y:S01]  /*2c80*/  LDC.64 R4, c[0x0][0x2a8] ;  /* 0x0000aa00ff047b82 */ /* 0x000e620000000a00 */
[----:B------:R-:W-:Y:S01]  /*2c90*/  USHF.R.S32.HI UR6, URZ, 0x1f, UR18 ;  /* 0x0000001f3f067899 */ /* 0x000fe20008011412 */
[----:B------:R-:W-:Y:S01]  /*2ca0*/  IMAD.U32 R9, RZ, RZ, UR4 ;  /* 0x00000004ff097e24 */ /* 0x000fe2000f8e00ff */
[----:B------:R-:W-:Y:S01]  /*2cb0*/  USHF.R.S32.HI UR7, URZ, 0x1f, UR4 ;  /* 0x0000001f3f077899 */ /* 0x000fe20008011404 */
[--C-:B------:R-:W-:Y:S01]  /*2cc0*/  SHF.R.S32.HI R3, RZ, 0x1f, R12.reuse ;  /* 0x0000001fff037819 */ /* 0x100fe2000001140c */
[----:B------:R-:W-:Y:S02]  /*2cd0*/  ULDC.64 UR8, c[0x0][0x2b0] ;  /* 0x0000ac0000087ab9 */ /* 0x000fe40000000a00 */
[----:B------:R-:W-:Y:S01]  /*2ce0*/  IMAD.U32 R8, RZ, RZ, UR6 ;  /* 0x00000006ff087e24 */ /* 0x000fe2000f8e00ff */
[----:B------:R-:W-:Y:S01]  /*2cf0*/  IADD3 R2, P0, P1, R9, UR18, R12 ;  /* 0x0000001209027c10 */ /* 0x000fe2000f91e00c */
[----:B------:R-:W-:-:S03]  /*2d00*/  UIMAD UR6, UR5, UR8, URZ ;  /* 0x00000008050672a4 */ /* 0x000fc6000f8e023f */
[----:B------:R-:W-:Y:S01]  /*2d10*/  IADD3.X R3, R8, UR7, R3, P0, P1 ;  /* 0x0000000708037c10 */ /* 0x000fe200087e2403 */
[----:B------:R-:W-:Y:S01]  /*2d20*/  UIMAD UR6, UR17, UR9, UR6 ;  /* 0x00000009110672a4 */ /* 0x000fe2000f8e0206 */
[----:B------:R-:W-:Y:S01]  /*2d30*/  FSETP.NEU.FTZ.AND P0, PT, R67, -INF , PT ;  /* 0xff8000004300780b */ /* 0x000fe20003f1d000 */
[C---:B-1----:R-:W-:Y:S02]  /*2d40*/  IMAD R0, R4.reuse, UR19, RZ ;  /* 0x0000001304007c24 */ /* 0x042fe4000f8e02ff */
[----:B------:R-:W-:-:S04]  /*2d50*/  IMAD.WIDE.U32 R2, R4, UR16, R2 ;  /* 0x0000001004027c25 */ /* 0x000fc8000f8e0002 */
[----:B------:R-:W-:Y:S02]  /*2d60*/  IMAD R5, R5, UR16, R0 ;  /* 0x0000001005057c24 */ /* 0x000fe4000f8e0200 */
[----:B------:R-:W-:-:S03]  /*2d70*/  FMUL.FTZ R0, R67, 1.4426950216293334961 ;  /* 0x3fb8aa3b43007820 */ /* 0x000fc60000410000 */
[----:B------:R-:W-:Y:S01]  /*2d80*/  IADD3 R3, R3, R5, RZ ;  /* 0x0000000503037210 */ /* 0x000fe20007ffe0ff */
[----:B------:R-:W-:Y:S01]  /*2d90*/  IMAD.U32 R5, RZ, RZ, UR8 ;  /* 0x00000008ff057e24 */ /* 0x000fe2000f8e00ff */
[----:B------:R-:W-:-:S03]  /*2da0*/  ULDC.64 UR8, c[0x0][0x2a0] ;  /* 0x0000a80000087ab9 */ /* 0x000fc60000000a00 */
[----:B------:R-:W-:-:S04]  /*2db0*/  IMAD.WIDE.U32 R2, R5, UR17, R2 ;  /* 0x0000001105027c25 */ /* 0x000fc8000f8e0002 */
[----:B------:R-:W-:Y:S01]  /*2dc0*/  VIADD R3, R3, UR6 ;  /* 0x0000000603037c36 */ /* 0x000fe20008000000 */
[----:B------:R-:W-:-:S04]  /*2dd0*/  LEA R4, P1, R2, UR8, 0x2 ;  /* 0x0000000802047c11 */ /* 0x000fc8000f8210ff */
[----:B------:R-:W-:Y:S02]  /*2de0*/  LEA.HI.X R5, R2, UR9, R3, 0x2, P1 ;  /* 0x0000000902057c11 */ /* 0x000fe400088f1403 */
[----:B------:R-:W-:-:S05]  /*2df0*/  FSEL R3, R0, RZ, P0 ;  /* 0x000000ff00037208 */ /* 0x000fca0000000000 */
[----:B------:R1:W-:Y:S02]  /*2e00*/  STG.E desc[UR10][R4.64], R3 ;  /* 0x0000000304007986 */ /* 0x0003e4000c10190a */
.L_x_1143:
[----:B------:R-:W-:Y:S05]  /*2e10*/  BSYNC B0 ;  /* 0x0000000000007941 */ /* 0x000fea0003800000 */
.L_x_1142:
[----:B------:R-:W-:Y:S01]  /*2e20*/  USHF.L.U32 UR7, UR13, 0xe, URZ ;  /* 0x0000000e0d077899 */ /* 0x000fe2000800063f */
[----:B------:R-:W-:Y:S01]  /*2e30*/  SHF.L.U32 R0, R12, 0x2, RZ ;  /* 0x000000020c007819 */ /* 0x000fe200000006ff */
[----:B------:R-:W-:Y:S01]  /*2e40*/  USHF.L.U32 UR6, UR4, 0x8, URZ ;  /* 0x0000000804067899 */ /* 0x000fe2000800063f */
[----:B01----:R-:W-:Y:S01]  /*2e50*/  IMAD R4, R6, UR19, RZ ;  /* 0x0000001306047c24 */ /* 0x003fe2000f8e02ff */
[----:B------:R-:W-:Y:S02]  /*2e60*/  USHF.R.S32.HI UR8, URZ, 0x1f, UR7 ;  /* 0x0000001f3f087899 */ /* 0x000fe40008011407 */
[----:B------:R-:W-:Y:S01]  /*2e70*/  IMAD.U32 R3, RZ, RZ, UR7 ;  /* 0x00000007ff037e24 */ /* 0x000fe2000f8e00ff */
[----:B------:R-:W-:Y:S01]  /*2e80*/  USHF.R.S32.HI UR7, URZ, 0x1f, UR6 ;  /* 0x0000001f3f077899 */ /* 0x000fe20008011406 */
[----:B------:R-:W-:Y:S01]  /*2e90*/  IMAD R5, R7, UR16, R4 ;  /* 0x0000001007057c24 */ /* 0x000fe2000f8e0204 */
[----:B------:R-:W-:Y:S02]  /*2ea0*/  ULDC.64 UR14, c[0x0][0x2e8] ;  /* 0x0000ba00000e7ab9 */ /* 0x000fe40000000a00 */
[----:B------:R-:W-:Y:S01]  /*2eb0*/  IADD3 R2, P0, P1, R0, UR6, R3 ;  /* 0x0000000600027c10 */ /* 0x000fe2000f91e003 */
[----:B------:R-:W-:Y:S01]  /*2ec0*/  IMAD.U32 R3, RZ, RZ, UR8 ;  /* 0x00000008ff037e24 */ /* 0x000fe2000f8e00ff */
[----:B------:R-:W-:Y:S01]  /*2ed0*/  SHF.R.S32.HI R0, RZ, 0x1f, R0 ;  /* 0x0000001fff007819 */ /* 0x000fe20000011400 */
[----:B------:R-:W-:-:S02]  /*2ee0*/  ULDC.64 UR8, c[0x0][0x2d8] ;  /* 0x0000b60000087ab9 */ /* 0x000fc40000000a00 */
[----:B------:R-:W-:Y:S01]  /*2ef0*/  UIMAD UR6, UR5, UR8, URZ ;  /* 0x00000008050672a4 */ /* 0x000fe2000f8e023f */
[----:B------:R-:W-:Y:S02]  /*2f00*/  IADD3.X R3, R0, UR7, R3, P0, P1 ;  /* 0x0000000700037c10 */ /* 0x000fe400087e2403 */
[----:B------:R-:W-:Y:S01]  /*2f10*/  ISETP.NE.U32.AND P0, PT, RZ, UR14, PT ;  /* 0x0000000eff007c0c */ /* 0x000fe2000bf05070 */
[----:B------:R-:W-:Y:S01]  /*2f20*/  UIMAD UR6, UR17, UR9, UR6 ;  /* 0x00000009110672a4 */ /* 0x000fe2000f8e0206 */
[----:B------:R-:W-:Y:S02]  /*2f30*/  IMAD.WIDE.U32 R2, R6, UR16, R2 ;  /* 0x0000001006027c25 */ /* 0x000fe4000f8e0002 */
[----:B------:R-:W-:-:S03]  /*2f40*/  ISETP.NE.AND.EX P0, PT, RZ, UR15, PT, P0 ;  /* 0x0000000fff007c0c */ /* 0x000fc6000bf05300 */
[----:B------:R-:W-:Y:S01]  /*2f50*/  IADD3 R3, R3, R5, RZ ;  /* 0x0000000503037210 */ /* 0x000fe20007ffe0ff */
[----:B------:R-:W-:Y:S01]  /*2f60*/  IMAD.U32 R5, RZ, RZ, UR8 ;  /* 0x00000008ff057e24 */ /* 0x000fe2000f8e00ff */
[----:B------:R-:W-:Y:S01]  /*2f70*/  ISETP.NE.OR P0, PT, R12, RZ, !P0 ;  /* 0x000000ff0c00720c */ /* 0x000fe20004705670 */
[----:B------:R-:W-:Y:S02]  /*2f80*/  ULDC.64 UR8, c[0x0][0x2b8] ;  /* 0x0000ae0000087ab9 */ /* 0x000fe40000000a00 */
[----:B------:R-:W-:-:S04]  /*2f90*/  IMAD.WIDE.U32 R2, R5, UR17, R2 ;  /* 0x0000001105027c25 */ /* 0x000fc8000f8e0002 */
[----:B------:R-:W-:Y:S01]  /*2fa0*/  VIADD R3, R3, UR6 ;  /* 0x0000000603037c36 */ /* 0x000fe20008000000 */
[----:B------:R-:W-:-:S04]  /*2fb0*/  LEA R4, P1, R2, UR8, 0x2 ;  /* 0x0000000802047c11 */ /* 0x000fc8000f8210ff */
[----:B------:R-:W-:-:S05]  /*2fc0*/  LEA.HI.X R5, R2, UR9, R3, 0x2, P1 ;  /* 0x0000000902057c11 */ /* 0x000fca00088f1403 */
        /* <DEDUP_REMOVED lines=17> */
[----:B------:R-:W-:Y:S01]  /*30e0*/  ULDC UR4, c[0x0][0x2e0] ;  /* 0x0000b80000047ab9 */ /* 0x000fe20000000800 */
[----:B------:R-:W-:Y:S01]  /*30f0*/  ULDC UR6, c[0x0][0x220] ;  /* 0x0000880000067ab9 */ /* 0x000fe20000000800 */
[----:B------:R-:W-:-:S04]  /*3100*/  UIMAD UR4, UR13, UR4, UR12 ;  /* 0x000000040d0472a4 */ /* 0x000fc8000f8e020c */
[----:B------:R-:W-:-:S03]  /*3110*/  UIMAD UR6, UR4, UR6, UR16 ;  /* 0x00000006040672a4 */ /* 0x000fc6000f8e0210 */
[----:B------:R-:W-:Y:S02]  /*3120*/  ULDC.64 UR4, c[0x0][0x2e8] ;  /* 0x0000ba0000047ab9 */ /* 0x000fe40000000a00 */
[----:B------:R-:W-:-:S06]  /*3130*/  UIMAD.WIDE UR4, UR6, 0x4, UR4 ;  /* 0x00000004060478a5 */ /* 0x000fcc000f8e0204 */
[----:B------:R-:W-:Y:S01]  /*3140*/  MOV R2, UR4 ;  /* 0x0000000400027c02 */ /* 0x000fe20008000f00 */
[----:B------:R-:W-:-:S05]  /*3150*/  IMAD.U32 R3, RZ, RZ, UR5 ;  /* 0x00000005ff037e24 */ /* 0x000fca000f8e00ff */
[----:B------:R-:W-:Y:S01]  /*3160*/  STG.E desc[UR10][R2.64], RZ ;  /* 0x000000ff02007986 */ /* 0x000fe2000c10190a */
[----:B------:R-:W-:Y:S05]  /*3170*/  EXIT ;  /* 0x000000000000794d */ /* 0x000fea0003800000 */
.L_x_1144:
        /* <DEDUP_REMOVED lines=16> */
.L_x_1160:


//--------------------- .nv.global.init           --------------------------
	.section	.nv.global.init,"aw",@progbits
.nv.global.init:
	.type		$str$23,@object
	.size		$str$23,($str$24 - $str$23)
$str$23:
        /*0000*/ 	.byte	0x28, 0x61, 0x64, 0x64, 0x72, 0x65, 0x73, 0x73, 0x20, 0x26, 0x20, 0x6d, 0x61, 0x73, 0x6b, 0x29
        /*0010*/ 	.byte	0x20, 0x3d, 0x3d, 0x20, 0x30, 0x00
	.type		$str$24,@object
	.size		$str$24,(__unnamed_2 - $str$24)
$str$24:
        /*0016*/ 	.byte	0x2f, 0x74, 0x6d, 0x70, 0x2f, 0x6f, 0x73, 0x73, 0x5f, 0x6b, 0x65, 0x72, 0x6e, 0x65, 0x6c, 0x73
        /*0026*/ 	.byte	0x5f, 0x73, 0x72, 0x63, 0x2f, 0x66, 0x6c, 0x61, 0x73, 0x68, 0x5f, 0x61, 0x74, 0x74, 0x65, 0x6e
        /*0036*/ 	.byte	0x74, 0x69, 0x6f, 0x6e, 0x2f, 0x63, 0x73, 0x72, 0x63, 0x2f, 0x63, 0x75, 0x74, 0x6c, 0x61, 0x73
        /*0046*/ 	.byte	0x73, 0x2f, 0x69, 0x6e, 0x63, 0x6c, 0x75, 0x64, 0x65, 0x2f, 0x63, 0x75, 0x74, 0x65, 0x2f, 0x70
        /*0056*/ 	.byte	0x6f, 0x69, 0x6e, 0x74, 0x65, 0x72, 0x5f, 0x66, 0x6c, 0x61, 0x67, 0x67, 0x65, 0x64, 0x2e, 0x68
        /*0066*/ 	.byte	0x70, 0x70, 0x00
	.type		__unnamed_2,@object
	.size		__unnamed_2,(__unnamed_1 - __unnamed_2)
__unnamed_2:
        /*0069*/ 	.byte	0x61, 0x75, 0x74, 0x6f, 0x20, 0x63, 0x75, 0x74, 0x65, 0x3a, 0x3a, 0x61, 0x73, 0x5f, 0x70, 0x6f
        /* <DEDUP_REMOVED lines=19> */
        /*01a9*/ 	.byte	0x74, 0x65, 0x3a, 0x3a, 0x43, 0x3c, 0x36, 0x34, 0x3e, 0x3e, 0x3e, 0x3e, 0x5d, 0x00
	.type		__unnamed_1,@object
	.size		__unnamed_1,(.L_0 - __unnamed_1)
__unnamed_1:
        /* <DEDUP_REMOVED lines=24> */
        /*0337*/ 	.byte	0x5d, 0x00
.L_0:


//--------------------- .nv.shared._ZN7cutlass13device_kernelIN5flash11enable_sm90INS1_16FlashAttnBwdSm90INS1_25CollectiveMainloopBwdSm90ILi2ELi1ELi1EN4cute5tupleIJNS5_1CILi1EEES8_S8_EEENS6_IJNS7_ILi64EEENS7_ILi80EEENS7_ILi256EEEEEENS_10bfloat16_tEfNS_4arch4Sm90ELb0ELb0ELb0ELb0ELb0ELb0ELb1ELb1ELi2ELi1ELi1ELi1ELb0EEENS1_21CollectiveEpilogueBwdISD_SE_SG_Li256ELb0ELb1ELi2EEENS1_19SingleTileSchedulerILb0ELb0ELb0ELi80EEEEEEEEEvNT_6ParamsE --------------------------
	.section	.nv.shared._ZN7cutlass13device_kernelIN5flash11enable_sm90INS1_16FlashAttnBwdSm90INS1_25CollectiveMainloopBwdSm90ILi2ELi1ELi1EN4cute5tupleIJNS5_1CILi1EEES8_S8_EEENS6_IJNS7_ILi64EEENS7_ILi80EEENS7_ILi256EEEEEENS_10bfloat16_tEfNS_4arch4Sm90ELb0ELb0ELb0ELb0ELb0ELb0ELb1ELb1ELi2ELi1ELi1ELi1ELb0EEENS1_21CollectiveEpilogueBwdISD_SE_SG_Li256ELb0ELb1ELi2EEENS1_19SingleTileSchedulerILb0ELb0ELb0ELi80EEEEEEEEEvNT_6ParamsE,"aw",@nobits
	.sectionflags	@""
	.align	16
	.zero		1024


//--------------------- .nv.shared.reserved.0     --------------------------
	.section	.nv.shared.reserved.0,"aw",@nobits
	.weak		__nv_reservedSMEM_offset_0_alias
	.size		__nv_reservedSMEM_offset_0_alias, 0, 0
	.other		__nv_reservedSMEM_offset_0_alias,@"STO_CUDA_RESERVED_SHARED STV_DEFAULT"
__nv_reservedSMEM_offset_0_alias:
	.zero		0


//--------------------- .nv.global                --------------------------
	.section	.nv.global,"aw",@nobits
.nv.global:
	.type		_ZN66_INTERNAL_6ec014ad_30_flash_bwd_hdim256_bf16_sm90_cu_93b96ec2_33484cute1_E,@object
	.size		_ZN66_INTERNAL_6ec014ad_30_flash_bwd_hdim256_bf16_sm90_cu_93b96ec2_33484cute1_E,(_ZN66_INTERNAL_6ec014ad_30_flash_bwd_hdim256_bf16_sm90_cu_93b96ec2_33484cuda3std3__45__cpo6cbeginE - _ZN66_INTERNAL_6ec014ad_30_flash_bwd_hdim256_bf16_sm90_cu_93b96ec2_33484cute1_E)
_ZN66_INTERNAL_6ec014ad_30_flash_bwd_hdim256_bf16_sm90_cu_93b96ec2_33484cute1_E:
	.zero		1
	.type		_ZN66_INTERNAL_6ec014ad_30_flash_bwd_hdim256_bf16_sm90_cu_93b96ec2_33484cuda3std3__45__cpo6cbeginE,@object
	.size		_ZN66_INTERNAL_6ec014ad_30_flash_bwd_hdim256_bf16_sm90_cu_93b96ec2_33484cuda3std3__45__cpo6cbeginE,(_ZN66_INTERNAL_6ec014ad_30_flash_bwd_hdim256_bf16_sm90_cu_93b96ec2_33484cuda3std3__48in_placeE - _ZN66_INTERNAL_6ec014ad_30_flash_bwd_hdim256_bf16_sm90_cu_93b96ec2_33484cuda3std3__45__cpo6cbeginE)
_ZN66_INTERNAL_6ec014ad_30_flash_bwd_hdim256_bf16_sm90_cu_93b96ec2_33484cuda3std3__45__cpo6cbeginE:
	.zero		1
	.type		_ZN66_INTERNAL_6ec014ad_30_flash_bwd_hdim256_bf16_sm90_cu_93b96ec2_33484cuda3std3__48in_placeE,@object
	.size		_ZN66_INTERNAL_6ec014ad_30_flash_bwd_hdim256_bf16_sm90_cu_93b96ec2_33484cuda3std3__48in_placeE,(_ZN66_INTERNAL_6ec014ad_30_flash_bwd_hdim256_bf16_sm90_cu_93b96ec2_33484cuda3std6ranges3__45__cpo9iter_moveE - _ZN66_INTERNAL_6ec014ad_30_flash_bwd_hdim256_bf16_sm90_cu_93b96ec2_33484cuda3std3__48in_placeE)
_ZN66_INTERNAL_6ec014ad_30_flash_bwd_hdim256_bf16_sm90_cu_93b96ec2_33484cuda3std3__48in_placeE:
	.zero		1
	.type		_ZN66_INTERNAL_6ec014ad_30_flash_bwd_hdim256_bf16_sm90_cu_93b96ec2_33484cuda3std6ranges3__45__cpo9iter_moveE,@object
	.size		_ZN66_INTERNAL_6ec014ad_30_flash_bwd_hdim256_bf16_sm90_cu_93b96ec2_33484cuda3std6ranges3__45__cpo9iter_moveE,(_ZN66_INTERNAL_6ec014ad_30_flash_bwd_hdim256_bf16_sm90_cu_93b96ec2_33484cuda3std3__45__cpo5beginE - _ZN66_INTERNAL_6ec014ad_30_flash_bwd_hdim256_bf16_sm90_cu_93b96ec2_33484cuda3std6ranges3__45__cpo9iter_moveE)
_ZN66_INTERNAL_6ec014ad_30_flash_bwd_hdim256_bf16_sm90_cu_93b96ec2_33484cuda3std6ranges3__45__cpo9iter_moveE:
	.zero		1
	.type		_ZN66_INTERNAL_6ec014ad_30_flash_bwd_hdim256_bf16_sm90_cu_93b96ec2_33484cuda3std3__45__cpo5beginE,@object
	.size		_ZN66_INTERNAL_6ec014ad_30_flash_bwd_hdim256_bf16_sm90_cu_93b96ec2_33484cuda3std3__45__cpo5beginE,(_ZN66_INTERNAL_6ec014ad_30_flash_bwd_hdim256_bf16_sm90_cu_93b96ec2_33484cuda3std3__468_GLOBAL__N__6ec014ad_30_flash_bwd_hdim256_bf16_sm90_cu_93b96ec2_33486ignoreE - _ZN66_INTERNAL_6ec014ad_30_flash_bwd_hdim256_bf16_sm90_cu_93b96ec2_33484cuda3std3__45__cpo5beginE)
_ZN66_INTERNAL_6ec014ad_30_flash_bwd_hdim256_bf16_sm90_cu_93b96ec2_33484cuda3std3__45__cpo5beginE:
	.zero		1
	.type		_ZN66_INTERNAL_6ec014ad_30_flash_bwd_hdim256_bf16_sm90_cu_93b96ec2_33484cuda3std3__468_GLOBAL__N__6ec014ad_30_flash_bwd_hdim256_bf16_sm90_cu_93b96ec2_33486ignoreE,@object
	.size		_ZN66_INTERNAL_6ec014ad_30_flash_bwd_hdim256_bf16_sm90_cu_93b96ec2_33484cuda3std3__468_GLOBAL__N__6ec014ad_30_flash_bwd_hdim256_bf16_sm90_cu_93b96ec2_33486ignoreE,(_ZN66_INTERNAL_6ec014ad_30_flash_bwd_hdim256_bf16_sm90_cu_93b96ec2_33484cute7productE - _ZN66_INTERNAL_6ec014ad_30_flash_bwd_hdim256_bf16_sm90_cu_93b96ec2_33484cuda3std3__468_GLOBAL__N__6ec014ad_30_flash_bwd_hdim256_bf16_sm90_cu_93b96ec2_33486ignoreE)
_ZN66_INTERNAL_6ec014ad_30_flash_bwd_hdim256_bf16_sm90_cu_93b96ec2_33484cuda3std3__468_GLOBAL__N__6ec014ad_30_flash_bwd_hdim256_bf16_sm90_cu_93b96ec2_33486ignoreE:
	.zero		1
	.type		_ZN66_INTERNAL_6ec014ad_30_flash_bwd_hdim256_bf16_sm90_cu_93b96ec2_33484cute7productE,@object
	.size		_ZN66_INTERNAL_6ec014ad_30_flash_bwd_hdim256_bf16_sm90_cu_93b96ec2_33484cute7productE,(_ZN66_INTERNAL_6ec014ad_30_flash_bwd_hdim256_bf16_sm90_cu_93b96ec2_33484cuda3std3__45__cpo3endE - _ZN66_INTERNAL_6ec014ad_30_flash_bwd_hdim256_bf16_sm90_cu_93b96ec2_33484cute7productE)
_ZN66_INTERNAL_6ec014ad_30_flash_bwd_hdim256_bf16_sm90_cu_93b96ec2_33484cute7productE:
	.zero		1
	.type		_ZN66_INTERNAL_6ec014ad_30_flash_bwd_hdim256_bf16_sm90_cu_93b96ec2_33484cuda3std3__45__cpo3endE,@object
	.size		_ZN66_INTERNAL_6ec014ad_30_flash_bwd_hdim256_bf16_sm90_cu_93b96ec2_33484cuda3std3__45__cpo3endE,(_ZN66_INTERNAL_6ec014ad_30_flash_bwd_hdim256_bf16_sm90_cu_93b96ec2_33484cuda3std3__419piecewise_constructE - _ZN66_INTERNAL_6ec014ad_30_flash_bwd_hdim256_bf16_sm90_cu_93b96ec2_33484cuda3std3__45__cpo3endE)
_ZN66_INTERNAL_6ec014ad_30_flash_bwd_hdim256_bf16_sm90_cu_93b96ec2_33484cuda3std3__45__cpo3endE:
	.zero		1
	.type		_ZN66_INTERNAL_6ec014ad_30_flash_bwd_hdim256_bf16_sm90_cu_93b96ec2_33484cuda3std3__419piecewise_constructE,@object
	.size		_ZN66_INTERNAL_6ec014ad_30_flash_bwd_hdim256_bf16_sm90_cu_93b96ec2_33484cuda3std3__419piecewise_constructE,(_ZN66_INTERNAL_6ec014ad_30_flash_bwd_hdim256_bf16_sm90_cu_93b96ec2_33484cuda3std3__45__cpo4cendE - _ZN66_INTERNAL_6ec014ad_30_flash_bwd_hdim256_bf16_sm90_cu_93b96ec2_33484cuda3std3__419piecewise_constructE)
_ZN66_INTERNAL_6ec014ad_30_flash_bwd_hdim256_bf16_sm90_cu_93b96ec2_33484cuda3std3__419piecewise_constructE:
	.zero		1
	.type		_ZN66_INTERNAL_6ec014ad_30_flash_bwd_hdim256_bf16_sm90_cu_93b96ec2_33484cuda3std3__45__cpo4cendE,@object
	.size		_ZN66_INTERNAL_6ec014ad_30_flash_bwd_hdim256_bf16_sm90_cu_93b96ec2_33484cuda3std3__45__cpo4cendE,(_ZN66_INTERNAL_6ec014ad_30_flash_bwd_hdim256_bf16_sm90_cu_93b96ec2_33484cuda3std6ranges3__45__cpo4swapE - _ZN66_INTERNAL_6ec014ad_30_flash_bwd_hdim256_bf16_sm90_cu_93b96ec2_33484cuda3std3__45__cpo4cendE)
_ZN66_INTERNAL_6ec014ad_30_flash_bwd_hdim256_bf16_sm90_cu_93b96ec2_33484cuda3std3__45__cpo4cendE:
	.zero		1
	.type		_ZN66_INTERNAL_6ec014ad_30_flash_bwd_hdim256_bf16_sm90_cu_93b96ec2_33484cuda3std6ranges3__45__cpo4swapE,@object
	.size		_ZN66_INTERNAL_6ec014ad_30_flash_bwd_hdim256_bf16_sm90_cu_93b96ec2_33484cuda3std6ranges3__45__cpo4swapE,(.L_9 - _ZN66_INTERNAL_6ec014ad_30_flash_bwd_hdim256_bf16_sm90_cu_93b96ec2_33484cuda3std6ranges3__45__cpo4swapE)
_ZN66_INTERNAL_6ec014ad_30_flash_bwd_hdim256_bf16_sm90_cu_93b96ec2_33484cuda3std6ranges3__45__cpo4swapE:
	.zero		1
.L_9:


//--------------------- .nv.shared._ZN7cutlass13device_kernelIN5flash11enable_sm90INS1_16FlashAttnBwdSm90INS1_25CollectiveMainloopBwdSm90ILi2ELi1ELi1EN4cute5tupleIJNS5_1CILi1EEES8_S8_EEENS6_IJNS7_ILi64EEENS7_ILi80EEENS7_ILi256EEEEEENS_10bfloat16_tEfNS_4arch4Sm90ELb0ELb0ELb0ELb0ELb0ELb0ELb1ELb1ELi2ELi1ELi1ELi1ELb0EEENS1_24CollectiveEpilogueBwdGQAISD_fSG_Li256ELb0ELb0EEENS1_19SingleTileSchedulerILb0ELb0ELb0ELi80EEEEEEEEEvNT_6ParamsE --------------------------
	.section	.nv.shared._ZN7cutlass13device_kernelIN5flash11enable_sm90INS1_16FlashAttnBwdSm90INS1_25CollectiveMainloopBwdSm90ILi2ELi1ELi1EN4cute5tupleIJNS5_1CILi1EEES8_S8_EEENS6_IJNS7_ILi64EEENS7_ILi80EEENS7_ILi256EEEEEENS_10bfloat16_tEfNS_4arch4Sm90ELb0ELb0ELb0ELb0ELb0ELb0ELb1ELb1ELi2ELi1ELi1ELi1ELb0EEENS1_24CollectiveEpilogueBwdGQAISD_fSG_Li256ELb0ELb0EEENS1_19SingleTileSchedulerILb0ELb0ELb0ELi80EEEEEEEEEvNT_6ParamsE,"aw",@nobits
	.sectionflags	@""
	.align	16
	.zero		1024


//--------------------- .nv.shared._ZN7cutlass13device_kernelIN5flash11enable_sm90INS1_16FlashAttnBwdSm90INS1_25CollectiveMainloopBwdSm90ILi2ELi1ELi1EN4cute5tupleIJNS5_1CILi1EEES8_S8_EEENS6_IJNS7_ILi64EEENS7_ILi80EEENS7_ILi256EEEEEENS_10bfloat16_tEfNS_4arch4Sm90ELb0ELb0ELb0ELb1ELb0ELb0ELb1ELb1ELi2ELi1ELi1ELi1ELb0EEENS1_21CollectiveEpilogueBwdISD_SE_SG_Li256ELb1ELb1ELi2EEENS1_19SingleTileSchedulerILb1ELb0ELb0ELi80EEEEEEEEEvNT_6ParamsE --------------------------
	.section	.nv.shared._ZN7cutlass13device_kernelIN5flash11enable_sm90INS1_16FlashAttnBwdSm90INS1_25CollectiveMainloopBwdSm90ILi2ELi1ELi1EN4cute5tupleIJNS5_1CILi1EEES8_S8_EEENS6_IJNS7_ILi64EEENS7_ILi80EEENS7_ILi256EEEEEENS_10bfloat16_tEfNS_4arch4Sm90ELb0ELb0ELb0ELb1ELb0ELb0ELb1ELb1ELi2ELi1ELi1ELi1ELb0EEENS1_21CollectiveEpilogueBwdISD_SE_SG_Li256ELb1ELb1ELi2EEENS1_19SingleTileSchedulerILb1ELb0ELb0ELi80EEEEEEEEEvNT_6ParamsE,"aw",@nobits
	.sectionflags	@""
	.align	16
	.zero		1024


//--------------------- .nv.shared._ZN7cutlass13device_kernelIN5flash11enable_sm90INS1_16FlashAttnBwdSm90INS1_25CollectiveMainloopBwdSm90ILi2ELi1ELi1EN4cute5tupleIJNS5_1CILi1EEES8_S8_EEENS6_IJNS7_ILi64EEENS7_ILi80EEENS7_ILi256EEEEEENS_10bfloat16_tEfNS_4arch4Sm90ELb0ELb0ELb0ELb1ELb0ELb0ELb1ELb1ELi2ELi1ELi1ELi1ELb0EEENS1_24CollectiveEpilogueBwdGQAISD_fSG_Li256ELb1ELb0EEENS1_19SingleTileSchedulerILb1ELb0ELb0ELi80EEEEEEEEEvNT_6ParamsE --------------------------
	.section	.nv.shared._ZN7cutlass13device_kernelIN5flash11enable_sm90INS1_16FlashAttnBwdSm90INS1_25CollectiveMainloopBwdSm90ILi2ELi1ELi1EN4cute5tupleIJNS5_1CILi1EEES8_S8_EEENS6_IJNS7_ILi64EEENS7_ILi80EEENS7_ILi256EEEEEENS_10bfloat16_tEfNS_4arch4Sm90ELb0ELb0ELb0ELb1ELb0ELb0ELb1ELb1ELi2ELi1ELi1ELi1ELb0EEENS1_24CollectiveEpilogueBwdGQAISD_fSG_Li256ELb1ELb0EEENS1_19SingleTileSchedulerILb1ELb0ELb0ELi80EEEEEEEEEvNT_6ParamsE,"aw",@nobits
	.sectionflags	@""
	.align	16
	.zero		1024


//--------------------- .nv.shared._ZN7cutlass13device_kernelIN5flash11enable_sm90INS1_16FlashAttnBwdSm90INS1_25CollectiveMainloopBwdSm90ILi2ELi1ELi1EN4cute5tupleIJNS5_1CILi1EEES8_S8_EEENS6_IJNS7_ILi64EEENS7_ILi80EEENS7_ILi256EEEEEENS_10bfloat16_tEfNS_4arch4Sm90ELb0ELb1ELb0ELb0ELb0ELb0ELb1ELb1ELi2ELi1ELi1ELi1ELb0EEENS1_21CollectiveEpilogueBwdISD_SE_SG_Li256ELb0ELb1ELi2EEENS1_19SingleTileSchedulerILb0ELb0ELb0ELi80EEEEEEEEEvNT_6ParamsE --------------------------
	.section	.nv.shared._ZN7cutlass13device_kernelIN5flash11enable_sm90INS1_16FlashAttnBwdSm90INS1_25CollectiveMainloopBwdSm90ILi2ELi1ELi1EN4cute5tupleIJNS5_1CILi1EEES8_S8_EEENS6_IJNS7_ILi64EEENS7_ILi80EEENS7_ILi256EEEEEENS_10bfloat16_tEfNS_4arch4Sm90ELb0ELb1ELb0ELb0ELb0ELb0ELb1ELb1ELi2ELi1ELi1ELi1ELb0EEENS1_21CollectiveEpilogueBwdISD_SE_SG_Li256ELb0ELb1ELi2EEENS1_19SingleTileSchedulerILb0ELb0ELb0ELi80EEEEEEEEEvNT_6ParamsE,"aw",@nobits
	.sectionflags	@""
	.align	16
	.zero		1024


//--------------------- .nv.shared._ZN7cutlass13device_kernelIN5flash11enable_sm90INS1_16FlashAttnBwdSm90INS1_25CollectiveMainloopBwdSm90ILi2ELi1ELi1EN4cute5tupleIJNS5_1CILi1EEES8_S8_EEENS6_IJNS7_ILi64EEENS7_ILi80EEENS7_ILi256EEEEEENS_10bfloat16_tEfNS_4arch4Sm90ELb0ELb1ELb0ELb0ELb0ELb0ELb1ELb1ELi2ELi1ELi1ELi1ELb0EEENS1_24CollectiveEpilogueBwdGQAISD_fSG_Li256ELb0ELb0EEENS1_19SingleTileSchedulerILb0ELb0ELb0ELi80EEEEEEEEEvNT_6ParamsE --------------------------
	.section	.nv.shared._ZN7cutlass13device_kernelIN5flash11enable_sm90INS1_16FlashAttnBwdSm90INS1_25CollectiveMainloopBwdSm90ILi2ELi1ELi1EN4cute5tupleIJNS5_1CILi1EEES8_S8_EEENS6_IJNS7_ILi64EEENS7_ILi80EEENS7_ILi256EEEEEENS_10bfloat16_tEfNS_4arch4Sm90ELb0ELb1ELb0ELb0ELb0ELb0ELb1ELb1ELi2ELi1ELi1ELi1ELb0EEENS1_24CollectiveEpilogueBwdGQAISD_fSG_Li256ELb0ELb0EEENS1_19SingleTileSchedulerILb0ELb0ELb0ELi80EEEEEEEEEvNT_6ParamsE,"aw",@nobits
	.sectionflags	@""
	.align	16
	.zero		1024


//--------------------- .nv.shared._ZN7cutlass13device_kernelIN5flash11enable_sm90INS1_16FlashAttnBwdSm90INS1_25CollectiveMainloopBwdSm90ILi2ELi1ELi1EN4cute5tupleIJNS5_1CILi1EEES8_S8_EEENS6_IJNS7_ILi64EEENS7_ILi80EEENS7_ILi256EEEEEENS_10bfloat16_tEfNS_4arch4Sm90ELb0ELb1ELb0ELb1ELb0ELb0ELb1ELb1ELi2ELi1ELi1ELi1ELb0EEENS1_21CollectiveEpilogueBwdISD_SE_SG_Li256ELb1ELb1ELi2EEENS1_19SingleTileSchedulerILb1ELb0ELb0ELi80EEEEEEEEEvNT_6ParamsE --------------------------
	.section	.nv.shared._ZN7cutlass13device_kernelIN5flash11enable_sm90INS1_16FlashAttnBwdSm90INS1_25CollectiveMainloopBwdSm90ILi2ELi1ELi1EN4cute5tupleIJNS5_1CILi1EEES8_S8_EEENS6_IJNS7_ILi64EEENS7_ILi80EEENS7_ILi256EEEEEENS_10bfloat16_tEfNS_4arch4Sm90ELb0ELb1ELb0ELb1ELb0ELb0ELb1ELb1ELi2ELi1ELi1ELi1ELb0EEENS1_21CollectiveEpilogueBwdISD_SE_SG_Li256ELb1ELb1ELi2EEENS1_19SingleTileSchedulerILb1ELb0ELb0ELi80EEEEEEEEEvNT_6ParamsE,"aw",@nobits
	.sectionflags	@""
	.align	16
	.zero		1024


//--------------------- .nv.shared._ZN7cutlass13device_kernelIN5flash11enable_sm90INS1_16FlashAttnBwdSm90INS1_25CollectiveMainloopBwdSm90ILi2ELi1ELi1EN4cute5tupleIJNS5_1CILi1EEES8_S8_EEENS6_IJNS7_ILi64EEENS7_ILi80EEENS7_ILi256EEEEEENS_10bfloat16_tEfNS_4arch4Sm90ELb0ELb1ELb0ELb1ELb0ELb0ELb1ELb1ELi2ELi1ELi1ELi1ELb0EEENS1_24CollectiveEpilogueBwdGQAISD_fSG_Li256ELb1ELb0EEENS1_19SingleTileSchedulerILb1ELb0ELb0ELi80EEEEEEEEEvNT_6ParamsE --------------------------
	.section	.nv.shared._ZN7cutlass13device_kernelIN5flash11enable_sm90INS1_16FlashAttnBwdSm90INS1_25CollectiveMainloopBwdSm90ILi2ELi1ELi1EN4cute5tupleIJNS5_1CILi1EEES8_S8_EEENS6_IJNS7_ILi64EEENS7_ILi80EEENS7_ILi256EEEEEENS_10bfloat16_tEfNS_4arch4Sm90ELb0ELb1ELb0ELb1ELb0ELb0ELb1ELb1ELi2ELi1ELi1ELi1ELb0EEENS1_24CollectiveEpilogueBwdGQAISD_fSG_Li256ELb1ELb0EEENS1_19SingleTileSchedulerILb1ELb0ELb0ELi80EEEEEEEEEvNT_6ParamsE,"aw",@nobits
	.sectionflags	@""
	.align	16
	.zero		1024


//--------------------- .nv.shared._ZN7cutlass13device_kernelIN5flash11enable_sm90INS1_16FlashAttnBwdSm90INS1_25CollectiveMainloopBwdSm90ILi2ELi1ELi1EN4cute5tupleIJNS5_1CILi1EEES8_S8_EEENS6_IJNS7_ILi64EEENS7_ILi80EEENS7_ILi256EEEEEENS_10bfloat16_tEfNS_4arch4Sm90ELb1ELb0ELb0ELb0ELb0ELb0ELb1ELb1ELi2ELi1ELi1ELi1ELb0EEENS1_21CollectiveEpilogueBwdISD_SE_SG_Li256ELb0ELb1ELi2EEENS1_25SingleTileBwdLPTSchedulerILb0ELi80ELb0EEEEEEEEEvNT_6ParamsE --------------------------
	.section	.nv.shared._ZN7cutlass13device_kernelIN5flash11enable_sm90INS1_16FlashAttnBwdSm90INS1_25CollectiveMainloopBwdSm90ILi2ELi1ELi1EN4cute5tupleIJNS5_1CILi1EEES8_S8_EEENS6_IJNS7_ILi64EEENS7_ILi80EEENS7_ILi256EEEEEENS_10bfloat16_tEfNS_4arch4Sm90ELb1ELb0ELb0ELb0ELb0ELb0ELb1ELb1ELi2ELi1ELi1ELi1ELb0EEENS1_21CollectiveEpilogueBwdISD_SE_SG_Li256ELb0ELb1ELi2EEENS1_25SingleTileBwdLPTSchedulerILb0ELi80ELb0EEEEEEEEEvNT_6ParamsE,"aw",@nobits
	.sectionflags	@""
	.align	16
	.zero		1024


//--------------------- .nv.shared._ZN7cutlass13device_kernelIN5flash11enable_sm90INS1_16FlashAttnBwdSm90INS1_25CollectiveMainloopBwdSm90ILi2ELi1ELi1EN4cute5tupleIJNS5_1CILi1EEES8_S8_EEENS6_IJNS7_ILi64EEENS7_ILi80EEENS7_ILi256EEEEEENS_10bfloat16_tEfNS_4arch4Sm90ELb1ELb0ELb0ELb0ELb0ELb0ELb1ELb1ELi2ELi1ELi1ELi1ELb0EEENS1_24CollectiveEpilogueBwdGQAISD_fSG_Li256ELb0ELb0EEENS1_25SingleTileBwdLPTSchedulerILb0ELi80ELb0EEEEEEEEEvNT_6ParamsE --------------------------
	.section	.nv.shared._ZN7cutlass13device_kernelIN5flash11enable_sm90INS1_16FlashAttnBwdSm90INS1_25CollectiveMainloopBwdSm90ILi2ELi1ELi1EN4cute5tupleIJNS5_1CILi1EEES8_S8_EEENS6_IJNS7_ILi64EEENS7_ILi80EEENS7_ILi256EEEEEENS_10bfloat16_tEfNS_4arch4Sm90ELb1ELb0ELb0ELb0ELb0ELb0ELb1ELb1ELi2ELi1ELi1ELi1ELb0EEENS1_24CollectiveEpilogueBwdGQAISD_fSG_Li256ELb0ELb0EEENS1_25SingleTileBwdLPTSchedulerILb0ELi80ELb0EEEEEEEEEvNT_6ParamsE,"aw",@nobits
	.sectionflags	@""
	.align	16
	.zero		1024


//--------------------- .nv.shared._ZN7cutlass13device_kernelIN5flash22FlashAttnBwdPreprocessIN4cute5tupleIJNS3_1CILi64EEENS5_ILi256EEEEEENS_10bfloat16_tEfNS_4arch4Sm90ELb1ELb0EEEEEvNT_6ParamsE --------------------------
	.section	.nv.shared._ZN7cutlass13device_kernelIN5flash22FlashAttnBwdPreprocessIN4cute5tupleIJNS3_1CILi64EEENS5_ILi256EEEEEENS_10bfloat16_tEfNS_4arch4Sm90ELb1ELb0EEEEEvNT_6ParamsE,"aw",@nobits
	.sectionflags	@""
	.align	16
	.zero		1024


//--------------------- .nv.shared._ZN7cutlass13device_kernelIN5flash11enable_sm90INS1_16FlashAttnBwdSm90INS1_25CollectiveMainloopBwdSm90ILi2ELi1ELi1EN4cute5tupleIJNS5_1CILi1EEES8_S8_EEENS6_IJNS7_ILi64EEENS7_ILi80EEENS7_ILi256EEEEEENS_10bfloat16_tEfNS_4arch4Sm90ELb1ELb0ELb0ELb1ELb0ELb0ELb1ELb1ELi2ELi1ELi1ELi1ELb0EEENS1_21CollectiveEpilogueBwdISD_SE_SG_Li256ELb1ELb1ELi2EEENS1_25SingleTileBwdLPTSchedulerILb1ELi80ELb0EEEEEEEEEvNT_6ParamsE --------------------------
	.section	.nv.shared._ZN7cutlass13device_kernelIN5flash11enable_sm90INS1_16FlashAttnBwdSm90INS1_25CollectiveMainloopBwdSm90ILi2ELi1ELi1EN4cute5tupleIJNS5_1CILi1EEES8_S8_EEENS6_IJNS7_ILi64EEENS7_ILi80EEENS7_ILi256EEEEEENS_10bfloat16_tEfNS_4arch4Sm90ELb1ELb0ELb0ELb1ELb0ELb0ELb1ELb1ELi2ELi1ELi1ELi1ELb0EEENS1_21CollectiveEpilogueBwdISD_SE_SG_Li256ELb1ELb1ELi2EEENS1_25SingleTileBwdLPTSchedulerILb1ELi80ELb0EEEEEEEEEvNT_6ParamsE,"aw",@nobits
	.sectionflags	@""
	.align	16
	.zero		1024


//--------------------- .nv.shared._ZN7cutlass13device_kernelIN5flash32FlashAttnBwdPostprocessConvertdQIN4cute5tupleIJNS3_1CILi80EEENS5_ILi256EEEEEENS_10bfloat16_tEfNS_4arch4Sm90ELi256ENS3_8TiledMMAINS3_8MMA_AtomIJNS3_4SM904GMMA27MMA_64x16x16_F32BF16BF16_SSILNSF_5MajorE1ELSH_1ELNSF_7ScaleInE1ELSI_1EEEEEENS3_6LayoutINS4_IJNS5_ILi2EEENS5_ILi1EEESN_EEENS4_IJSN_NS5_ILi0EEESP_EEEEENS4_IJNS3_10UnderscoreESS_SS_EEEEELb1EEEEEvNT_6ParamsE --------------------------
	.section	.nv.shared._ZN7cutlass13device_kernelIN5flash32FlashAttnBwdPostprocessConvertdQIN4cute5tupleIJNS3_1CILi80EEENS5_ILi256EEEEEENS_10bfloat16_tEfNS_4arch4Sm90ELi256ENS3_8TiledMMAINS3_8MMA_AtomIJNS3_4SM904GMMA27MMA_64x16x16_F32BF16BF16_SSILNSF_5MajorE1ELSH_1ELNSF_7ScaleInE1ELSI_1EEEEEENS3_6LayoutINS4_IJNS5_ILi2EEENS5_ILi1EEESN_EEENS4_IJSN_NS5_ILi0EEESP_EEEEENS4_IJNS3_10UnderscoreESS_SS_EEEEELb1EEEEEvNT_6ParamsE,"aw",@nobits
	.sectionflags	@""
	.align	16
	.zero		1024


//--------------------- .nv.shared._ZN7cutlass13device_kernelIN5flash32FlashAttnBwdPostprocessConvertdQIN4cute5tupleIJNS3_1CILi64EEENS5_ILi256EEEEEENS_10bfloat16_tEfNS_4arch4Sm90ELi256ENS3_8TiledMMAINS3_8MMA_AtomIJNS3_4SM904GMMA27MMA_64x64x16_F32BF16BF16_SSILNSF_5MajorE1ELSH_0ELNSF_7ScaleInE1ELSI_1EEEEEENS3_6LayoutINS4_IJNS5_ILi2EEENS5_ILi1EEESN_EEENS4_IJSN_NS5_ILi0EEESP_EEEEENS4_IJNS3_10UnderscoreESS_SS_EEEEELb1EEEEEvNT_6ParamsE --------------------------
	.section	.nv.shared._ZN7cutlass13device_kernelIN5flash32FlashAttnBwdPostprocessConvertdQIN4cute5tupleIJNS3_1CILi64EEENS5_ILi256EEEEEENS_10bfloat16_tEfNS_4arch4Sm90ELi256ENS3_8TiledMMAINS3_8MMA_AtomIJNS3_4SM904GMMA27MMA_64x64x16_F32BF16BF16_SSILNSF_5MajorE1ELSH_0ELNSF_7ScaleInE1ELSI_1EEEEEENS3_6LayoutINS4_IJNS5_ILi2EEENS5_ILi1EEESN_EEENS4_IJSN_NS5_ILi0EEESP_EEEEENS4_IJNS3_10UnderscoreESS_SS_EEEEELb1EEEEEvNT_6ParamsE,"aw",@nobits
	.sectionflags	@""
	.align	16
	.zero		1024


//--------------------- .nv.shared._ZN7cutlass13device_kernelIN5flash11enable_sm90INS1_16FlashAttnBwdSm90INS1_25CollectiveMainloopBwdSm90ILi2ELi1ELi1EN4cute5tupleIJNS5_1CILi1EEES8_S8_EEENS6_IJNS7_ILi64EEENS7_ILi80EEENS7_ILi256EEEEEENS_10bfloat16_tEfNS_4arch4Sm90ELb1ELb0ELb0ELb1ELb0ELb0ELb1ELb1ELi2ELi1ELi1ELi1ELb0EEENS1_24CollectiveEpilogueBwdGQAISD_fSG_Li256ELb1ELb0EEENS1_25SingleTileBwdLPTSchedulerILb1ELi80ELb0EEEEEEEEEvNT_6ParamsE --------------------------
	.section	.nv.shared._ZN7cutlass13device_kernelIN5flash11enable_sm90INS1_16FlashAttnBwdSm90INS1_25CollectiveMainloopBwdSm90ILi2ELi1ELi1EN4cute5tupleIJNS5_1CILi1EEES8_S8_EEENS6_IJNS7_ILi64EEENS7_ILi80EEENS7_ILi256EEEEEENS_10bfloat16_tEfNS_4arch4Sm90ELb1ELb0ELb0ELb1ELb0ELb0ELb1ELb1ELi2ELi1ELi1ELi1ELb0EEENS1_24CollectiveEpilogueBwdGQAISD_fSG_Li256ELb1ELb0EEENS1_25SingleTileBwdLPTSchedulerILb1ELi80ELb0EEEEEEEEEvNT_6ParamsE,"aw",@nobits
	.sectionflags	@""
	.align	16
	.zero		1024


//--------------------- .nv.shared._ZN7cutlass13device_kernelIN5flash22FlashAttnBwdPreprocessIN4cute5tupleIJNS3_1CILi64EEENS5_ILi256EEEEEENS_10bfloat16_tEfNS_4arch4Sm90ELb1ELb1EEEEEvNT_6ParamsE --------------------------
	.section	.nv.shared._ZN7cutlass13device_kernelIN5flash22FlashAttnBwdPreprocessIN4cute5tupleIJNS3_1CILi64EEENS5_ILi256EEEEEENS_10bfloat16_tEfNS_4arch4Sm90ELb1ELb1EEEEEvNT_6ParamsE,"aw",@nobits
	.sectionflags	@""
	.align	16
	.zero		1024


//--------------------- .nv.constant0._ZN7cutlass13device_kernelIN5flash11enable_sm90INS1_16FlashAttnBwdSm90INS1_25CollectiveMainloopBwdSm90ILi2ELi1ELi1EN4cute5tupleIJNS5_1CILi1EEES8_S8_EEENS6_IJNS7_ILi64EEENS7_ILi80EEENS7_ILi256EEEEEENS_10bfloat16_tEfNS_4arch4Sm90ELb0ELb0ELb0ELb0ELb0ELb0ELb1ELb1ELi2ELi1ELi1ELi1ELb0EEENS1_21CollectiveEpilogueBwdISD_SE_SG_Li256ELb0ELb1ELi2EEENS1_19SingleTileSchedulerILb0ELb0ELb0ELi80EEEEEEEEEvNT_6ParamsE --------------------------
	.section	.nv.constant0._ZN7cutlass13device_kernelIN5flash11enable_sm90INS1_16FlashAttnBwdSm90INS1_25CollectiveMainloopBwdSm90ILi2ELi1ELi1EN4cute5tupleIJNS5_1CILi1EEES8_S8_EEENS6_IJNS7_ILi64EEENS7_ILi80EEENS7_ILi256EEEEEENS_10bfloat16_tEfNS_4arch4Sm90ELb0ELb0ELb0ELb0ELb0ELb0ELb1ELb1ELi2ELi1ELi1ELi1ELb0EEENS1_21CollectiveEpilogueBwdISD_SE_SG_Li256ELb0ELb1ELi2EEENS1_19SingleTileSchedulerILb0ELb0ELb0ELi80EEEEEEEEEvNT_6ParamsE,"a",@progbits
	.sectionflags	@""
	.align	4
.nv.constant0._ZN7cutlass13device_kernelIN5flash11enable_sm90INS1_16FlashAttnBwdSm90INS1_25CollectiveMainloopBwdSm90ILi2ELi1ELi1EN4cute5tupleIJNS5_1CILi1EEES8_S8_EEENS6_IJNS7_ILi64EEENS7_ILi80EEENS7_ILi256EEEEEENS_10bfloat16_tEfNS_4arch4Sm90ELb0ELb0ELb0ELb0ELb0ELb0ELb1ELb1ELi2ELi1ELi1ELi1ELb0EEENS1_21CollectiveEpilogueBwdISD_SE_SG_Li256ELb0ELb1ELi2EEENS1_19SingleTileSchedulerILb0ELb0ELb0ELi80EEEEEEEEEvNT_6ParamsE:
	.zero		2944


//--------------------- .nv.constant0._ZN7cutlass13device_kernelIN5flash11enable_sm90INS1_16FlashAttnBwdSm90INS1_25CollectiveMainloopBwdSm90ILi2ELi1ELi1EN4cute5tupleIJNS5_1CILi1EEES8_S8_EEENS6_IJNS7_ILi64EEENS7_ILi80EEENS7_ILi256EEEEEENS_10bfloat16_tEfNS_4arch4Sm90ELb0ELb0ELb0ELb0ELb0ELb0ELb1ELb1ELi2ELi1ELi1ELi1ELb0EEENS1_24CollectiveEpilogueBwdGQAISD_fSG_Li256ELb0ELb0EEENS1_19SingleTileSchedulerILb0ELb0ELb0ELi80EEEEEEEEEvNT_6ParamsE --------------------------
	.section	.nv.constant0._ZN7cutlass13device_kernelIN5flash11enable_sm90INS1_16FlashAttnBwdSm90INS1_25CollectiveMainloopBwdSm90ILi2ELi1ELi1EN4cute5tupleIJNS5_1CILi1EEES8_S8_EEENS6_IJNS7_ILi64EEENS7_ILi80EEENS7_ILi256EEEEEENS_10bfloat16_tEfNS_4arch4Sm90ELb0ELb0ELb0ELb0ELb0ELb0ELb1ELb1ELi2ELi1ELi1ELi1ELb0EEENS1_24CollectiveEpilogueBwdGQAISD_fSG_Li256ELb0ELb0EEENS1_19SingleTileSchedulerILb0ELb0ELb0ELi80EEEEEEEEEvNT_6ParamsE,"a",@progbits
	.sectionflags	@""
	.align	4
.nv.constant0._ZN7cutlass13device_kernelIN5flash11enable_sm90INS1_16FlashAttnBwdSm90INS1_25CollectiveMainloopBwdSm90ILi2ELi1ELi1EN4cute5tupleIJNS5_1CILi1EEES8_S8_EEENS6_IJNS7_ILi64EEENS7_ILi80EEENS7_ILi256EEEEEENS_10bfloat16_tEfNS_4arch4Sm90ELb0ELb0ELb0ELb0ELb0ELb0ELb1ELb1ELi2ELi1ELi1ELi1ELb0EEENS1_24CollectiveEpilogueBwdGQAISD_fSG_Li256ELb0ELb0EEENS1_19SingleTileSchedulerILb0ELb0ELb0ELi80EEEEEEEEEvNT_6ParamsE:
	.zero		2304


//--------------------- .nv.constant0._ZN7cutlass13device_kernelIN5flash11enable_sm90INS1_16FlashAttnBwdSm90INS1_25CollectiveMainloopBwdSm90ILi2ELi1ELi1EN4cute5tupleIJNS5_1CILi1EEES8_S8_EEENS6_IJNS7_ILi64EEENS7_ILi80EEENS7_ILi256EEEEEENS_10bfloat16_tEfNS_4arch4Sm90ELb0ELb0ELb0ELb1ELb0ELb0ELb1ELb1ELi2ELi1ELi1ELi1ELb0EEENS1_21CollectiveEpilogueBwdISD_SE_SG_Li256ELb1ELb1ELi2EEENS1_19SingleTileSchedulerILb1ELb0ELb0ELi80EEEEEEEEEvNT_6ParamsE --------------------------
	.section	.nv.constant0._ZN7cutlass13device_kernelIN5flash11enable_sm90INS1_16FlashAttnBwdSm90INS1_25CollectiveMainloopBwdSm90ILi2ELi1ELi1EN4cute5tupleIJNS5_1CILi1EEES8_S8_EEENS6_IJNS7_ILi64EEENS7_ILi80EEENS7_ILi256EEEEEENS_10bfloat16_tEfNS_4arch4Sm90ELb0ELb0ELb0ELb1ELb0ELb0ELb1ELb1ELi2ELi1ELi1ELi1ELb0EEENS1_21CollectiveEpilogueBwdISD_SE_SG_Li256ELb1ELb1ELi2EEENS1_19SingleTileSchedulerILb1ELb0ELb0ELi80EEEEEEEEEvNT_6ParamsE,"a",@progbits
	.sectionflags	@""
	.align	4
.nv.constant0._ZN7cutlass13device_kernelIN5flash11enable_sm90INS1_16FlashAttnBwdSm90INS1_25CollectiveMainloopBwdSm90ILi2ELi1ELi1EN4cute5tupleIJNS5_1CILi1EEES8_S8_EEENS6_IJNS7_ILi64EEENS7_ILi80EEENS7_ILi256EEEEEENS_10bfloat16_tEfNS_4arch4Sm90ELb0ELb0ELb0ELb1ELb0ELb0ELb1ELb1ELi2ELi1ELi1ELi1ELb0EEENS1_21CollectiveEpilogueBwdISD_SE_SG_Li256ELb1ELb1ELi2EEENS1_19SingleTileSchedulerILb1ELb0ELb0ELi80EEEEEEEEEvNT_6ParamsE:
	.zero		2304


//--------------------- .nv.constant0._ZN7cutlass13device_kernelIN5flash11enable_sm90INS1_16FlashAttnBwdSm90INS1_25CollectiveMainloopBwdSm90ILi2ELi1ELi1EN4cute5tupleIJNS5_1CILi1EEES8_S8_EEENS6_IJNS7_ILi64EEENS7_ILi80EEENS7_ILi256EEEEEENS_10bfloat16_tEfNS_4arch4Sm90ELb0ELb0ELb0ELb1ELb0ELb0ELb1ELb1ELi2ELi1ELi1ELi1ELb0EEENS1_24CollectiveEpilogueBwdGQAISD_fSG_Li256ELb1ELb0EEENS1_19SingleTileSchedulerILb1ELb0ELb0ELi80EEEEEEEEEvNT_6ParamsE --------------------------
	.section	.nv.constant0._ZN7cutlass13device_kernelIN5flash11enable_sm90INS1_16FlashAttnBwdSm90INS1_25CollectiveMainloopBwdSm90ILi2ELi1ELi1EN4cute5tupleIJNS5_1CILi1EEES8_S8_EEENS6_IJNS7_ILi64EEENS7_ILi80EEENS7_ILi256EEEEEENS_10bfloat16_tEfNS_4arch4Sm90ELb0ELb0ELb0ELb1ELb0ELb0ELb1ELb1ELi2ELi1ELi1ELi1ELb0EEENS1_24CollectiveEpilogueBwdGQAISD_fSG_Li256ELb1ELb0EEENS1_19SingleTileSchedulerILb1ELb0ELb0ELi80EEEEEEEEEvNT_6ParamsE,"a",@progbits
	.sectionflags	@""
	.align	4
.nv.constant0._ZN7cutlass13device_kernelIN5flash11enable_sm90INS1_16FlashAttnBwdSm90INS1_25CollectiveMainloopBwdSm90ILi2ELi1ELi1EN4cute5tupleIJNS5_1CILi1EEES8_S8_EEENS6_IJNS7_ILi64EEENS7_ILi80EEENS7_ILi256EEEEEENS_10bfloat16_tEfNS_4arch4Sm90ELb0ELb0ELb0ELb1ELb0ELb0ELb1ELb1ELi2ELi1ELi1ELi1ELb0EEENS1_24CollectiveEpilogueBwdGQAISD_fSG_Li256ELb1ELb0EEENS1_19SingleTileSchedulerILb1ELb0ELb0ELi80EEEEEEEEEvNT_6ParamsE:
	.zero		2304


//--------------------- .nv.constant0._ZN7cutlass13device_kernelIN5flash11enable_sm90INS1_16FlashAttnBwdSm90INS1_25CollectiveMainloopBwdSm90ILi2ELi1ELi1EN4cute5tupleIJNS5_1CILi1EEES8_S8_EEENS6_IJNS7_ILi64EEENS7_ILi80EEENS7_ILi256EEEEEENS_10bfloat16_tEfNS_4arch4Sm90ELb0ELb1ELb0ELb0ELb0ELb0ELb1ELb1ELi2ELi1ELi1ELi1ELb0EEENS1_21CollectiveEpilogueBwdISD_SE_SG_Li256ELb0ELb1ELi2EEENS1_19SingleTileSchedulerILb0ELb0ELb0ELi80EEEEEEEEEvNT_6ParamsE --------------------------
	.section	.nv.constant0._ZN7cutlass13device_kernelIN5flash11enable_sm90INS1_16FlashAttnBwdSm90INS1_25CollectiveMainloopBwdSm90ILi2ELi1ELi1EN4cute5tupleIJNS5_1CILi1EEES8_S8_EEENS6_IJNS7_ILi64EEENS7_ILi80EEENS7_ILi256EEEEEENS_10bfloat16_tEfNS_4arch4Sm90ELb0ELb1ELb0ELb0ELb0ELb0ELb1ELb1ELi2ELi1ELi1ELi1ELb0EEENS1_21CollectiveEpilogueBwdISD_SE_SG_Li256ELb0ELb1ELi2EEENS1_19SingleTileSchedulerILb0ELb0ELb0ELi80EEEEEEEEEvNT_6ParamsE,"a",@progbits
	.sectionflags	@""
	.align	4
.nv.constant0._ZN7cutlass13device_kernelIN5flash11enable_sm90INS1_16FlashAttnBwdSm90INS1_25CollectiveMainloopBwdSm90ILi2ELi1ELi1EN4cute5tupleIJNS5_1CILi1EEES8_S8_EEENS6_IJNS7_ILi64EEENS7_ILi80EEENS7_ILi256EEEEEENS_10bfloat16_tEfNS_4arch4Sm90ELb0ELb1ELb0ELb0ELb0ELb0ELb1ELb1ELi2ELi1ELi1ELi1ELb0EEENS1_21CollectiveEpilogueBwdISD_SE_SG_Li256ELb0ELb1ELi2EEENS1_19SingleTileSchedulerILb0ELb0ELb0ELi80EEEEEEEEEvNT_6ParamsE:
	.zero		2944


//--------------------- .nv.constant0._ZN7cutlass13device_kernelIN5flash11enable_sm90INS1_16FlashAttnBwdSm90INS1_25CollectiveMainloopBwdSm90ILi2ELi1ELi1EN4cute5tupleIJNS5_1CILi1EEES8_S8_EEENS6_IJNS7_ILi64EEENS7_ILi80EEENS7_ILi256EEEEEENS_10bfloat16_tEfNS_4arch4Sm90ELb0ELb1ELb0ELb0ELb0ELb0ELb1ELb1ELi2ELi1ELi1ELi1ELb0EEENS1_24CollectiveEpilogueBwdGQAISD_fSG_Li256ELb0ELb0EEENS1_19SingleTileSchedulerILb0ELb0ELb0ELi80EEEEEEEEEvNT_6ParamsE --------------------------
	.section	.nv.constant0._ZN7cutlass13device_kernelIN5flash11enable_sm90INS1_16FlashAttnBwdSm90INS1_25CollectiveMainloopBwdSm90ILi2ELi1ELi1EN4cute5tupleIJNS5_1CILi1EEES8_S8_EEENS6_IJNS7_ILi64EEENS7_ILi80EEENS7_ILi256EEEEEENS_10bfloat16_tEfNS_4arch4Sm90ELb0ELb1ELb0ELb0ELb0ELb0ELb1ELb1ELi2ELi1ELi1ELi1ELb0EEENS1_24CollectiveEpilogueBwdGQAISD_fSG_Li256ELb0ELb0EEENS1_19SingleTileSchedulerILb0ELb0ELb0ELi80EEEEEEEEEvNT_6ParamsE,"a",@progbits
	.sectionflags	@""
	.align	4
.nv.constant0._ZN7cutlass13device_kernelIN5flash11enable_sm90INS1_16FlashAttnBwdSm90INS1_25CollectiveMainloopBwdSm90ILi2ELi1ELi1EN4cute5tupleIJNS5_1CILi1EEES8_S8_EEENS6_IJNS7_ILi64EEENS7_ILi80EEENS7_ILi256EEEEEENS_10bfloat16_tEfNS_4arch4Sm90ELb0ELb1ELb0ELb0ELb0ELb0ELb1ELb1ELi2ELi1ELi1ELi1ELb0EEENS1_24CollectiveEpilogueBwdGQAISD_fSG_Li256ELb0ELb0EEENS1_19SingleTileSchedulerILb0ELb0ELb0ELi80EEEEEEEEEvNT_6ParamsE:
	.zero		2304


//--------------------- .nv.constant0._ZN7cutlass13device_kernelIN5flash11enable_sm90INS1_16FlashAttnBwdSm90INS1_25CollectiveMainloopBwdSm90ILi2ELi1ELi1EN4cute5tupleIJNS5_1CILi1EEES8_S8_EEENS6_IJNS7_ILi64EEENS7_ILi80EEENS7_ILi256EEEEEENS_10bfloat16_tEfNS_4arch4Sm90ELb0ELb1ELb0ELb1ELb0ELb0ELb1ELb1ELi2ELi1ELi1ELi1ELb0EEENS1_21CollectiveEpilogueBwdISD_SE_SG_Li256ELb1ELb1ELi2EEENS1_19SingleTileSchedulerILb1ELb0ELb0ELi80EEEEEEEEEvNT_6ParamsE --------------------------
	.section	.nv.constant0._ZN7cutlass13device_kernelIN5flash11enable_sm90INS1_16FlashAttnBwdSm90INS1_25CollectiveMainloopBwdSm90ILi2ELi1ELi1EN4cute5tupleIJNS5_1CILi1EEES8_S8_EEENS6_IJNS7_ILi64EEENS7_ILi80EEENS7_ILi256EEEEEENS_10bfloat16_tEfNS_4arch4Sm90ELb0ELb1ELb0ELb1ELb0ELb0ELb1ELb1ELi2ELi1ELi1ELi1ELb0EEENS1_21CollectiveEpilogueBwdISD_SE_SG_Li256ELb1ELb1ELi2EEENS1_19SingleTileSchedulerILb1ELb0ELb0ELi80EEEEEEEEEvNT_6ParamsE,"a",@progbits
	.sectionflags	@""
	.align	4
.nv.constant0._ZN7cutlass13device_kernelIN5flash11enable_sm90INS1_16FlashAttnBwdSm90INS1_25CollectiveMainloopBwdSm90ILi2ELi1ELi1EN4cute5tupleIJNS5_1CILi1EEES8_S8_EEENS6_IJNS7_ILi64EEENS7_ILi80EEENS7_ILi256EEEEEENS_10bfloat16_tEfNS_4arch4Sm90ELb0ELb1ELb0ELb1ELb0ELb0ELb1ELb1ELi2ELi1ELi1ELi1ELb0EEENS1_21CollectiveEpilogueBwdISD_SE_SG_Li256ELb1ELb1ELi2EEENS1_19SingleTileSchedulerILb1ELb0ELb0ELi80EEEEEEEEEvNT_6ParamsE:
	.zero		2304


//--------------------- .nv.constant0._ZN7cutlass13device_kernelIN5flash11enable_sm90INS1_16FlashAttnBwdSm90INS1_25CollectiveMainloopBwdSm90ILi2ELi1ELi1EN4cute5tupleIJNS5_1CILi1EEES8_S8_EEENS6_IJNS7_ILi64EEENS7_ILi80EEENS7_ILi256EEEEEENS_10bfloat16_tEfNS_4arch4Sm90ELb0ELb1ELb0ELb1ELb0ELb0ELb1ELb1ELi2ELi1ELi1ELi1ELb0EEENS1_24CollectiveEpilogueBwdGQAISD_fSG_Li256ELb1ELb0EEENS1_19SingleTileSchedulerILb1ELb0ELb0ELi80EEEEEEEEEvNT_6ParamsE --------------------------
	.section	.nv.constant0._ZN7cutlass13device_kernelIN5flash11enable_sm90INS1_16FlashAttnBwdSm90INS1_25CollectiveMainloopBwdSm90ILi2ELi1ELi1EN4cute5tupleIJNS5_1CILi1EEES8_S8_EEENS6_IJNS7_ILi64EEENS7_ILi80EEENS7_ILi256EEEEEENS_10bfloat16_tEfNS_4arch4Sm90ELb0ELb1ELb0ELb1ELb0ELb0ELb1ELb1ELi2ELi1ELi1ELi1ELb0EEENS1_24CollectiveEpilogueBwdGQAISD_fSG_Li256ELb1ELb0EEENS1_19SingleTileSchedulerILb1ELb0ELb0ELi80EEEEEEEEEvNT_6ParamsE,"a",@progbits
	.sectionflags	@""
	.align	4
.nv.constant0._ZN7cutlass13device_kernelIN5flash11enable_sm90INS1_16FlashAttnBwdSm90INS1_25CollectiveMainloopBwdSm90ILi2ELi1ELi1EN4cute5tupleIJNS5_1CILi1EEES8_S8_EEENS6_IJNS7_ILi64EEENS7_ILi80EEENS7_ILi256EEEEEENS_10bfloat16_tEfNS_4arch4Sm90ELb0ELb1ELb0ELb1ELb0ELb0ELb1ELb1ELi2ELi1ELi1ELi1ELb0EEENS1_24CollectiveEpilogueBwdGQAISD_fSG_Li256ELb1ELb0EEENS1_19SingleTileSchedulerILb1ELb0ELb0ELi80EEEEEEEEEvNT_6ParamsE:
	.zero		2304


//--------------------- .nv.constant0._ZN7cutlass13device_kernelIN5flash11enable_sm90INS1_16FlashAttnBwdSm90INS1_25CollectiveMainloopBwdSm90ILi2ELi1ELi1EN4cute5tupleIJNS5_1CILi1EEES8_S8_EEENS6_IJNS7_ILi64EEENS7_ILi80EEENS7_ILi256EEEEEENS_10bfloat16_tEfNS_4arch4Sm90ELb1ELb0ELb0ELb0ELb0ELb0ELb1ELb1ELi2ELi1ELi1ELi1ELb0EEENS1_21CollectiveEpilogueBwdISD_SE_SG_Li256ELb0ELb1ELi2EEENS1_25SingleTileBwdLPTSchedulerILb0ELi80ELb0EEEEEEEEEvNT_6ParamsE --------------------------
	.section	.nv.constant0._ZN7cutlass13device_kernelIN5flash11enable_sm90INS1_16FlashAttnBwdSm90INS1_25CollectiveMainloopBwdSm90ILi2ELi1ELi1EN4cute5tupleIJNS5_1CILi1EEES8_S8_EEENS6_IJNS7_ILi64EEENS7_ILi80EEENS7_ILi256EEEEEENS_10bfloat16_tEfNS_4arch4Sm90ELb1ELb0ELb0ELb0ELb0ELb0ELb1ELb1ELi2ELi1ELi1ELi1ELb0EEENS1_21CollectiveEpilogueBwdISD_SE_SG_Li256ELb0ELb1ELi2EEENS1_25SingleTileBwdLPTSchedulerILb0ELi80ELb0EEEEEEEEEvNT_6ParamsE,"a",@progbits
	.sectionflags	@""
	.align	4
.nv.constant0._ZN7cutlass13device_kernelIN5flash11enable_sm90INS1_16FlashAttnBwdSm90INS1_25CollectiveMainloopBwdSm90ILi2ELi1ELi1EN4cute5tupleIJNS5_1CILi1EEES8_S8_EEENS6_IJNS7_ILi64EEENS7_ILi80EEENS7_ILi256EEEEEENS_10bfloat16_tEfNS_4arch4Sm90ELb1ELb0ELb0ELb0ELb0ELb0ELb1ELb1ELi2ELi1ELi1ELi1ELb0EEENS1_21CollectiveEpilogueBwdISD_SE_SG_Li256ELb0ELb1ELi2EEENS1_25SingleTileBwdLPTSchedulerILb0ELi80ELb0EEEEEEEEEvNT_6ParamsE:
	.zero		2944


//--------------------- .nv.constant0._ZN7cutlass13device_kernelIN5flash11enable_sm90INS1_16FlashAttnBwdSm90INS1_25CollectiveMainloopBwdSm90ILi2ELi1ELi1EN4cute5tupleIJNS5_1CILi1EEES8_S8_EEENS6_IJNS7_ILi64EEENS7_ILi80EEENS7_ILi256EEEEEENS_10bfloat16_tEfNS_4arch4Sm90ELb1ELb0ELb0ELb0ELb0ELb0ELb1ELb1ELi2ELi1ELi1ELi1ELb0EEENS1_24CollectiveEpilogueBwdGQAISD_fSG_Li256ELb0ELb0EEENS1_25SingleTileBwdLPTSchedulerILb0ELi80ELb0EEEEEEEEEvNT_6ParamsE --------------------------
	.section	.nv.constant0._ZN7cutlass13device_kernelIN5flash11enable_sm90INS1_16FlashAttnBwdSm90INS1_25CollectiveMainloopBwdSm90ILi2ELi1ELi1EN4cute5tupleIJNS5_1CILi1EEES8_S8_EEENS6_IJNS7_ILi64EEENS7_ILi80EEENS7_ILi256EEEEEENS_10bfloat16_tEfNS_4arch4Sm90ELb1ELb0ELb0ELb0ELb0ELb0ELb1ELb1ELi2ELi1ELi1ELi1ELb0EEENS1_24CollectiveEpilogueBwdGQAISD_fSG_Li256ELb0ELb0EEENS1_25SingleTileBwdLPTSchedulerILb0ELi80ELb0EEEEEEEEEvNT_6ParamsE,"a",@progbits
	.sectionflags	@""
	.align	4
.nv.constant0._ZN7cutlass13device_kernelIN5flash11enable_sm90INS1_16FlashAttnBwdSm90INS1_25CollectiveMainloopBwdSm90ILi2ELi1ELi1EN4cute5tupleIJNS5_1CILi1EEES8_S8_EEENS6_IJNS7_ILi64EEENS7_ILi80EEENS7_ILi256EEEEEENS_10bfloat16_tEfNS_4arch4Sm90ELb1ELb0ELb0ELb0ELb0ELb0ELb1ELb1ELi2ELi1ELi1ELi1ELb0EEENS1_24CollectiveEpilogueBwdGQAISD_fSG_Li256ELb0ELb0EEENS1_25SingleTileBwdLPTSchedulerILb0ELi80ELb0EEEEEEEEEvNT_6ParamsE:
	.zero		2432


//--------------------- .nv.constant0._ZN7cutlass13device_kernelIN5flash22FlashAttnBwdPreprocessIN4cute5tupleIJNS3_1CILi64EEENS5_ILi256EEEEEENS_10bfloat16_tEfNS_4arch4Sm90ELb1ELb0EEEEEvNT_6ParamsE --------------------------
	.section	.nv.constant0._ZN7cutlass13device_kernelIN5flash22FlashAttnBwdPreprocessIN4cute5tupleIJNS3_1CILi64EEENS5_ILi256EEEEEENS_10bfloat16_tEfNS_4arch4Sm90ELb1ELb0EEEEEvNT_6ParamsE,"a",@progbits
	.sectionflags	@""
	.align	4
.nv.constant0._ZN7cutlass13device_kernelIN5flash22FlashAttnBwdPreprocessIN4cute5tupleIJNS3_1CILi64EEENS5_ILi256EEEEEENS_10bfloat16_tEfNS_4arch4Sm90ELb1ELb0EEEEEvNT_6ParamsE:
	.zero		768


//--------------------- .nv.constant0._ZN7cutlass13device_kernelIN5flash11enable_sm90INS1_16FlashAttnBwdSm90INS1_25CollectiveMainloopBwdSm90ILi2ELi1ELi1EN4cute5tupleIJNS5_1CILi1EEES8_S8_EEENS6_IJNS7_ILi64EEENS7_ILi80EEENS7_ILi256EEEEEENS_10bfloat16_tEfNS_4arch4Sm90ELb1ELb0ELb0ELb1ELb0ELb0ELb1ELb1ELi2ELi1ELi1ELi1ELb0EEENS1_21CollectiveEpilogueBwdISD_SE_SG_Li256ELb1ELb1ELi2EEENS1_25SingleTileBwdLPTSchedulerILb1ELi80ELb0EEEEEEEEEvNT_6ParamsE --------------------------
	.section	.nv.constant0._ZN7cutlass13device_kernelIN5flash11enable_sm90INS1_16FlashAttnBwdSm90INS1_25CollectiveMainloopBwdSm90ILi2ELi1ELi1EN4cute5tupleIJNS5_1CILi1EEES8_S8_EEENS6_IJNS7_ILi64EEENS7_ILi80EEENS7_ILi256EEEEEENS_10bfloat16_tEfNS_4arch4Sm90ELb1ELb0ELb0ELb1ELb0ELb0ELb1ELb1ELi2ELi1ELi1ELi1ELb0EEENS1_21CollectiveEpilogueBwdISD_SE_SG_Li256ELb1ELb1ELi2EEENS1_25SingleTileBwdLPTSchedulerILb1ELi80ELb0EEEEEEEEEvNT_6ParamsE,"a",@progbits
	.sectionflags	@""
	.align	4
.nv.constant0._ZN7cutlass13device_kernelIN5flash11enable_sm90INS1_16FlashAttnBwdSm90INS1_25CollectiveMainloopBwdSm90ILi2ELi1ELi1EN4cute5tupleIJNS5_1CILi1EEES8_S8_EEENS6_IJNS7_ILi64EEENS7_ILi80EEENS7_ILi256EEEEEENS_10bfloat16_tEfNS_4arch4Sm90ELb1ELb0ELb0ELb1ELb0ELb0ELb1ELb1ELi2ELi1ELi1ELi1ELb0EEENS1_21CollectiveEpilogueBwdISD_SE_SG_Li256ELb1ELb1ELi2EEENS1_25SingleTileBwdLPTSchedulerILb1ELi80ELb0EEEEEEEEEvNT_6ParamsE:
	.zero		2304


//--------------------- .nv.constant0._ZN7cutlass13device_kernelIN5flash32FlashAttnBwdPostprocessConvertdQIN4cute5tupleIJNS3_1CILi80EEENS5_ILi256EEEEEENS_10bfloat16_tEfNS_4arch4Sm90ELi256ENS3_8TiledMMAINS3_8MMA_AtomIJNS3_4SM904GMMA27MMA_64x16x16_F32BF16BF16_SSILNSF_5MajorE1ELSH_1ELNSF_7ScaleInE1ELSI_1EEEEEENS3_6LayoutINS4_IJNS5_ILi2EEENS5_ILi1EEESN_EEENS4_IJSN_NS5_ILi0EEESP_EEEEENS4_IJNS3_10UnderscoreESS_SS_EEEEELb1EEEEEvNT_6ParamsE --------------------------
	.section	.nv.constant0._ZN7cutlass13device_kernelIN5flash32FlashAttnBwdPostprocessConvertdQIN4cute5tupleIJNS3_1CILi80EEENS5_ILi256EEEEEENS_10bfloat16_tEfNS_4arch4Sm90ELi256ENS3_8TiledMMAINS3_8MMA_AtomIJNS3_4SM904GMMA27MMA_64x16x16_F32BF16BF16_SSILNSF_5MajorE1ELSH_1ELNSF_7ScaleInE1ELSI_1EEEEEENS3_6LayoutINS4_IJNS5_ILi2EEENS5_ILi1EEESN_EEENS4_IJSN_NS5_ILi0EEESP_EEEEENS4_IJNS3_10UnderscoreESS_SS_EEEEELb1EEEEEvNT_6ParamsE,"a",@progbits
	.sectionflags	@""
	.align	4
.nv.constant0._ZN7cutlass13device_kernelIN5flash32FlashAttnBwdPostprocessConvertdQIN4cute5tupleIJNS3_1CILi80EEENS5_ILi256EEEEEENS_10bfloat16_tEfNS_4arch4Sm90ELi256ENS3_8TiledMMAINS3_8MMA_AtomIJNS3_4SM904GMMA27MMA_64x16x16_F32BF16BF16_SSILNSF_5MajorE1ELSH_1ELNSF_7ScaleInE1ELSI_1EEEEEENS3_6LayoutINS4_IJNS5_ILi2EEENS5_ILi1EEESN_EEENS4_IJSN_NS5_ILi0EEESP_EEEEENS4_IJNS3_10UnderscoreESS_SS_EEEEELb1EEEEEvNT_6ParamsE:
	.zero		640


//--------------------- .nv.constant0._ZN7cutlass13device_kernelIN5flash32FlashAttnBwdPostprocessConvertdQIN4cute5tupleIJNS3_1CILi64EEENS5_ILi256EEEEEENS_10bfloat16_tEfNS_4arch4Sm90ELi256ENS3_8TiledMMAINS3_8MMA_AtomIJNS3_4SM904GMMA27MMA_64x64x16_F32BF16BF16_SSILNSF_5MajorE1ELSH_0ELNSF_7ScaleInE1ELSI_1EEEEEENS3_6LayoutINS4_IJNS5_ILi2EEENS5_ILi1EEESN_EEENS4_IJSN_NS5_ILi0EEESP_EEEEENS4_IJNS3_10UnderscoreESS_SS_EEEEELb1EEEEEvNT_6ParamsE --------------------------
	.section	.nv.constant0._ZN7cutlass13device_kernelIN5flash32FlashAttnBwdPostprocessConvertdQIN4cute5tupleIJNS3_1CILi64EEENS5_ILi256EEEEEENS_10bfloat16_tEfNS_4arch4Sm90ELi256ENS3_8TiledMMAINS3_8MMA_AtomIJNS3_4SM904GMMA27MMA_64x64x16_F32BF16BF16_SSILNSF_5MajorE1ELSH_0ELNSF_7ScaleInE1ELSI_1EEEEEENS3_6LayoutINS4_IJNS5_ILi2EEENS5_ILi1EEESN_EEENS4_IJSN_NS5_ILi0EEESP_EEEEENS4_IJNS3_10UnderscoreESS_SS_EEEEELb1EEEEEvNT_6ParamsE,"a",@progbits
	.sectionflags	@""
	.align	4
.nv.constant0._ZN7cutlass13device_kernelIN5flash32FlashAttnBwdPostprocessConvertdQIN4cute5tupleIJNS3_1CILi64EEENS5_ILi256EEEEEENS_10bfloat16_tEfNS_4arch4Sm90ELi256ENS3_8TiledMMAINS3_8MMA_AtomIJNS3_4SM904GMMA27MMA_64x64x16_F32BF16BF16_SSILNSF_5MajorE1ELSH_0ELNSF_7ScaleInE1ELSI_1EEEEEENS3_6LayoutINS4_IJNS5_ILi2EEENS5_ILi1EEESN_EEENS4_IJSN_NS5_ILi0EEESP_EEEEENS4_IJNS3_10UnderscoreESS_SS_EEEEELb1EEEEEvNT_6ParamsE:
	.zero		640


//--------------------- .nv.constant0._ZN7cutlass13device_kernelIN5flash11enable_sm90INS1_16FlashAttnBwdSm90INS1_25CollectiveMainloopBwdSm90ILi2ELi1ELi1EN4cute5tupleIJNS5_1CILi1EEES8_S8_EEENS6_IJNS7_ILi64EEENS7_ILi80EEENS7_ILi256EEEEEENS_10bfloat16_tEfNS_4arch4Sm90ELb1ELb0ELb0ELb1ELb0ELb0ELb1ELb1ELi2ELi1ELi1ELi1ELb0EEENS1_24CollectiveEpilogueBwdGQAISD_fSG_Li256ELb1ELb0EEENS1_25SingleTileBwdLPTSchedulerILb1ELi80ELb0EEEEEEEEEvNT_6ParamsE --------------------------
	.section	.nv.constant0._ZN7cutlass13device_kernelIN5flash11enable_sm90INS1_16FlashAttnBwdSm90INS1_25CollectiveMainloopBwdSm90ILi2ELi1ELi1EN4cute5tupleIJNS5_1CILi1EEES8_S8_EEENS6_IJNS7_ILi64EEENS7_ILi80EEENS7_ILi256EEEEEENS_10bfloat16_tEfNS_4arch4Sm90ELb1ELb0ELb0ELb1ELb0ELb0ELb1ELb1ELi2ELi1ELi1ELi1ELb0EEENS1_24CollectiveEpilogueBwdGQAISD_fSG_Li256ELb1ELb0EEENS1_25SingleTileBwdLPTSchedulerILb1ELi80ELb0EEEEEEEEEvNT_6ParamsE,"a",@progbits
	.sectionflags	@""
	.align	4
.nv.constant0._ZN7cutlass13device_kernelIN5flash11enable_sm90INS1_16FlashAttnBwdSm90INS1_25CollectiveMainloopBwdSm90ILi2ELi1ELi1EN4cute5tupleIJNS5_1CILi1EEES8_S8_EEENS6_IJNS7_ILi64EEENS7_ILi80EEENS7_ILi256EEEEEENS_10bfloat16_tEfNS_4arch4Sm90ELb1ELb0ELb0ELb1ELb0ELb0ELb1ELb1ELi2ELi1ELi1ELi1ELb0EEENS1_24CollectiveEpilogueBwdGQAISD_fSG_Li256ELb1ELb0EEENS1_25SingleTileBwdLPTSchedulerILb1ELi80ELb0EEEEEEEEEvNT_6ParamsE:
	.zero		2432


//--------------------- .nv.constant0._ZN7cutlass13device_kernelIN5flash22FlashAttnBwdPreprocessIN4cute5tupleIJNS3_1CILi64EEENS5_ILi256EEEEEENS_10bfloat16_tEfNS_4arch4Sm90ELb1ELb1EEEEEvNT_6ParamsE --------------------------
	.section	.nv.constant0._ZN7cutlass13device_kernelIN5flash22FlashAttnBwdPreprocessIN4cute5tupleIJNS3_1CILi64EEENS5_ILi256EEEEEENS_10bfloat16_tEfNS_4arch4Sm90ELb1ELb1EEEEEvNT_6ParamsE,"a",@progbits
	.sectionflags	@""
	.align	4
.nv.constant0._ZN7cutlass13device_kernelIN5flash22FlashAttnBwdPreprocessIN4cute5tupleIJNS3_1CILi64EEENS5_ILi256EEEEEENS_10bfloat16_tEfNS_4arch4Sm90ELb1ELb1EEEEEvNT_6ParamsE:
	.zero		768


//--------------------- SYMBOLS --------------------------

	.type		.nv.reservedSmem.offset0,@object
	.size		.nv.reservedSmem.offset0,0x4
	.type		__assertfail,@function
